//
// Generated by NVIDIA NVVM Compiler
//
// Compiler Build ID: CL-36424714
// Cuda compilation tools, release 13.0, V13.0.88
// Based on NVVM 20.0.0
//

.version 9.0
.target sm_100
.address_size 64

	// .globl	_Z8mcKerneliPidddd
.func  (.param .align 16 .b8 func_retval0[16]) __internal_trig_reduction_slowpathd
(
	.param .b64 __internal_trig_reduction_slowpathd_param_0
)
;
.global .align 4 .b8 precalc_xorwow_matrix[102400];
.global .align 4 .b8 precalc_xorwow_offset_matrix[102400];
.global .align 4 .b8 mrg32k3aM1[2304];
.global .align 4 .b8 mrg32k3aM2[2304];
.global .align 4 .b8 mrg32k3aM1SubSeq[2016];
.global .align 4 .b8 mrg32k3aM2SubSeq[2016];
.global .align 4 .b8 mrg32k3aM1Seq[2304];
.global .align 4 .b8 mrg32k3aM2Seq[2304];
.const .align 8 .b8 __cr_lgamma_table[72];
// _ZZN3cub18CUB_300001_SM_10006detail6reduce28DeviceReduceSingleTileKernelINS2_10policy_hubIijN4cuda3std3__44plusIiEEE10Policy1000EN6thrust24THRUST_300001_SM_1000_NS6detail15normal_iteratorINSD_10device_ptrIiEEEEPijS9_iiNS7_10__identityEEEvT0_T1_T2_T3_T4_T6_E12temp_storage has been demoted
// _ZZN3cub18CUB_300001_SM_10006detail6reduce18DeviceReduceKernelINS2_10policy_hubIijN4cuda3std3__44plusIiEEE10Policy1000EN6thrust24THRUST_300001_SM_1000_NS6detail15normal_iteratorINSD_10device_ptrIiEEEEjS9_iNS7_10__identityEEEvT0_PT3_T1_NS0_13GridEvenShareISN_EET2_T4_E12temp_storage has been demoted
// _ZZN3cub18CUB_300001_SM_10006detail6reduce28DeviceReduceSingleTileKernelINS2_10policy_hubIijN4cuda3std3__44plusIiEEE10Policy1000EPiSC_iS9_iiNS7_10__identityEEEvT0_T1_T2_T3_T4_T6_E12temp_storage has been demoted
// _ZZN3cub18CUB_300001_SM_10006detail6reduce28DeviceReduceSingleTileKernelINS2_10policy_hubIiyN4cuda3std3__44plusIiEEE10Policy1000EN6thrust24THRUST_300001_SM_1000_NS6detail15normal_iteratorINSD_10device_ptrIiEEEEPiyS9_iiNS7_10__identityEEEvT0_T1_T2_T3_T4_T6_E12temp_storage has been demoted
// _ZZN3cub18CUB_300001_SM_10006detail6reduce18DeviceReduceKernelINS2_10policy_hubIiyN4cuda3std3__44plusIiEEE10Policy1000EN6thrust24THRUST_300001_SM_1000_NS6detail15normal_iteratorINSD_10device_ptrIiEEEEyS9_iNS7_10__identityEEEvT0_PT3_T1_NS0_13GridEvenShareISN_EET2_T4_E12temp_storage has been demoted
// _ZZN3cub18CUB_300001_SM_10006detail6reduce28DeviceReduceSingleTileKernelINS2_10policy_hubIiyN4cuda3std3__44plusIiEEE10Policy1000EPiSC_iS9_iiNS7_10__identityEEEvT0_T1_T2_T3_T4_T6_E12temp_storage has been demoted
.global .align 1 .b8 _ZN32_INTERNAL_739aadb7_4_k_cu__Z2fIv4cuda3std3__45__cpo5beginE[1];
.global .align 1 .b8 _ZN32_INTERNAL_739aadb7_4_k_cu__Z2fIv4cuda3std3__45__cpo3endE[1];
.global .align 1 .b8 _ZN32_INTERNAL_739aadb7_4_k_cu__Z2fIv4cuda3std3__45__cpo6cbeginE[1];
.global .align 1 .b8 _ZN32_INTERNAL_739aadb7_4_k_cu__Z2fIv4cuda3std3__45__cpo4cendE[1];
.global .align 1 .b8 _ZN32_INTERNAL_739aadb7_4_k_cu__Z2fIv4cuda3std3__45__cpo6rbeginE[1];
.global .align 1 .b8 _ZN32_INTERNAL_739aadb7_4_k_cu__Z2fIv4cuda3std3__45__cpo4rendE[1];
.global .align 1 .b8 _ZN32_INTERNAL_739aadb7_4_k_cu__Z2fIv4cuda3std3__45__cpo7crbeginE[1];
.global .align 1 .b8 _ZN32_INTERNAL_739aadb7_4_k_cu__Z2fIv4cuda3std3__45__cpo5crendE[1];
.global .align 1 .b8 _ZN32_INTERNAL_739aadb7_4_k_cu__Z2fIv4cuda3std3__434_GLOBAL__N__739aadb7_4_k_cu__Z2fIv6ignoreE[1];
.global .align 1 .b8 _ZN32_INTERNAL_739aadb7_4_k_cu__Z2fIv4cuda3std3__419piecewise_constructE[1];
.global .align 1 .b8 _ZN32_INTERNAL_739aadb7_4_k_cu__Z2fIv4cuda3std3__48in_placeE[1];
.global .align 1 .b8 _ZN32_INTERNAL_739aadb7_4_k_cu__Z2fIv4cuda3std3__420unreachable_sentinelE[1];
.global .align 1 .b8 _ZN32_INTERNAL_739aadb7_4_k_cu__Z2fIv4cuda3std3__47nulloptE[1];
.global .align 1 .b8 _ZN32_INTERNAL_739aadb7_4_k_cu__Z2fIv4cuda3std3__48unexpectE[1];
.global .align 1 .b8 _ZN32_INTERNAL_739aadb7_4_k_cu__Z2fIv4cuda3std6ranges3__45__cpo4swapE[1];
.global .align 1 .b8 _ZN32_INTERNAL_739aadb7_4_k_cu__Z2fIv4cuda3std6ranges3__45__cpo9iter_moveE[1];
.global .align 1 .b8 _ZN32_INTERNAL_739aadb7_4_k_cu__Z2fIv4cuda3std6ranges3__45__cpo5beginE[1];
.global .align 1 .b8 _ZN32_INTERNAL_739aadb7_4_k_cu__Z2fIv4cuda3std6ranges3__45__cpo3endE[1];
.global .align 1 .b8 _ZN32_INTERNAL_739aadb7_4_k_cu__Z2fIv4cuda3std6ranges3__45__cpo6cbeginE[1];
.global .align 1 .b8 _ZN32_INTERNAL_739aadb7_4_k_cu__Z2fIv4cuda3std6ranges3__45__cpo4cendE[1];
.global .align 1 .b8 _ZN32_INTERNAL_739aadb7_4_k_cu__Z2fIv4cuda3std6ranges3__45__cpo7advanceE[1];
.global .align 1 .b8 _ZN32_INTERNAL_739aadb7_4_k_cu__Z2fIv4cuda3std6ranges3__45__cpo9iter_swapE[1];
.global .align 1 .b8 _ZN32_INTERNAL_739aadb7_4_k_cu__Z2fIv4cuda3std6ranges3__45__cpo4nextE[1];
.global .align 1 .b8 _ZN32_INTERNAL_739aadb7_4_k_cu__Z2fIv4cuda3std6ranges3__45__cpo4prevE[1];
.global .align 1 .b8 _ZN32_INTERNAL_739aadb7_4_k_cu__Z2fIv4cuda3std6ranges3__45__cpo4dataE[1];
.global .align 1 .b8 _ZN32_INTERNAL_739aadb7_4_k_cu__Z2fIv4cuda3std6ranges3__45__cpo5cdataE[1];
.global .align 1 .b8 _ZN32_INTERNAL_739aadb7_4_k_cu__Z2fIv4cuda3std6ranges3__45__cpo4sizeE[1];
.global .align 1 .b8 _ZN32_INTERNAL_739aadb7_4_k_cu__Z2fIv4cuda3std6ranges3__45__cpo5ssizeE[1];
.global .align 1 .b8 _ZN32_INTERNAL_739aadb7_4_k_cu__Z2fIv4cuda3std6ranges3__45__cpo8distanceE[1];
.global .align 1 .b8 _ZN32_INTERNAL_739aadb7_4_k_cu__Z2fIv6thrust24THRUST_300001_SM_1000_NS8cuda_cub3parE[1];
.global .align 1 .b8 _ZN32_INTERNAL_739aadb7_4_k_cu__Z2fIv6thrust24THRUST_300001_SM_1000_NS8cuda_cub10par_nosyncE[1];
.global .align 1 .b8 _ZN32_INTERNAL_739aadb7_4_k_cu__Z2fIv6thrust24THRUST_300001_SM_1000_NS6system6detail10sequential3seqE[1];
.global .align 1 .b8 _ZN32_INTERNAL_739aadb7_4_k_cu__Z2fIv6thrust24THRUST_300001_SM_1000_NS12placeholders2_1E[1];
.global .align 1 .b8 _ZN32_INTERNAL_739aadb7_4_k_cu__Z2fIv6thrust24THRUST_300001_SM_1000_NS12placeholders2_2E[1];
.global .align 1 .b8 _ZN32_INTERNAL_739aadb7_4_k_cu__Z2fIv6thrust24THRUST_300001_SM_1000_NS12placeholders2_3E[1];
.global .align 1 .b8 _ZN32_INTERNAL_739aadb7_4_k_cu__Z2fIv6thrust24THRUST_300001_SM_1000_NS12placeholders2_4E[1];
.global .align 1 .b8 _ZN32_INTERNAL_739aadb7_4_k_cu__Z2fIv6thrust24THRUST_300001_SM_1000_NS12placeholders2_5E[1];
.global .align 1 .b8 _ZN32_INTERNAL_739aadb7_4_k_cu__Z2fIv6thrust24THRUST_300001_SM_1000_NS12placeholders2_6E[1];
.global .align 1 .b8 _ZN32_INTERNAL_739aadb7_4_k_cu__Z2fIv6thrust24THRUST_300001_SM_1000_NS12placeholders2_7E[1];
.global .align 1 .b8 _ZN32_INTERNAL_739aadb7_4_k_cu__Z2fIv6thrust24THRUST_300001_SM_1000_NS12placeholders2_8E[1];
.global .align 1 .b8 _ZN32_INTERNAL_739aadb7_4_k_cu__Z2fIv6thrust24THRUST_300001_SM_1000_NS12placeholders2_9E[1];
.global .align 1 .b8 _ZN32_INTERNAL_739aadb7_4_k_cu__Z2fIv6thrust24THRUST_300001_SM_1000_NS12placeholders3_10E[1];
.global .align 1 .b8 _ZN32_INTERNAL_739aadb7_4_k_cu__Z2fIv6thrust24THRUST_300001_SM_1000_NS3seqE[1];
.global .align 8 .b8 __cudart_i2opi_d[144] = {8, 93, 141, 31, 177, 95, 251, 107, 234, 146, 82, 138, 247, 57, 7, 61, 123, 241, 229, 235, 199, 186, 39, 117, 45, 234, 95, 158, 102, 63, 70, 79, 183, 9, 203, 39, 207, 126, 54, 109, 31, 109, 10, 90, 139, 17, 47, 239, 15, 152, 5, 222, 255, 151, 248, 31, 59, 40, 249, 189, 139, 95, 132, 156, 244, 57, 83, 131, 57, 214, 145, 57, 65, 126, 95, 180, 38, 112, 156, 233, 132, 68, 187, 46, 245, 53, 130, 232, 62, 167, 41, 177, 28, 235, 29, 254, 28, 146, 209, 9, 234, 46, 73, 6, 224, 210, 77, 66, 58, 110, 36, 183, 97, 197, 187, 222, 171, 99, 81, 254, 65, 144, 67, 60, 153, 149, 98, 219, 192, 221, 52, 245, 209, 87, 39, 252, 41, 21, 68, 78, 110, 131, 249, 162};
.global .align 16 .b8 __cudart_sin_cos_coeffs[128] = {70, 210, 176, 44, 241, 229, 90, 190, 146, 227, 172, 105, 227, 29, 199, 62, 161, 98, 219, 25, 160, 1, 42, 191, 24, 8, 17, 17, 17, 17, 129, 63, 84, 85, 85, 85, 85, 85, 197, 191, 0, 0, 0, 0, 0, 0, 0, 0, 0, 0, 0, 0, 0, 0, 0, 0, 100, 129, 253, 32, 131, 255, 168, 189, 40, 133, 239, 193, 167, 238, 33, 62, 217, 230, 6, 142, 79, 126, 146, 190, 233, 188, 221, 25, 160, 1, 250, 62, 71, 93, 193, 22, 108, 193, 86, 191, 81, 85, 85, 85, 85, 85, 165, 63, 0, 0, 0, 0, 0, 0, 224, 191, 0, 0, 0, 0, 0, 0, 240, 63};

.visible .entry _Z8mcKerneliPidddd(
	.param .u32 _Z8mcKerneliPidddd_param_0,
	.param .u64 .ptr .align 1 _Z8mcKerneliPidddd_param_1,
	.param .f64 _Z8mcKerneliPidddd_param_2,
	.param .f64 _Z8mcKerneliPidddd_param_3,
	.param .f64 _Z8mcKerneliPidddd_param_4,
	.param .f64 _Z8mcKerneliPidddd_param_5
)
{
	.reg .pred 	%p<8>;
	.reg .b32 	%r<193>;
	.reg .b64 	%rd<15>;
	.reg .b64 	%fd<50>;

	ld.param.u32 	%r41, [_Z8mcKerneliPidddd_param_0];
	ld.param.u64 	%rd2, [_Z8mcKerneliPidddd_param_1];
	ld.param.f64 	%fd12, [_Z8mcKerneliPidddd_param_5];
	mov.u32 	%r1, %tid.x;
	mov.b32 	%r42, 0;
	mov.b32 	%r43, -766435501;
	mul.hi.u32 	%r44, %r43, %r42;
	mov.b32 	%r45, -845247145;
	mul.hi.u32 	%r46, %r45, %r42;
	xor.b32  	%r47, %r46, %r1;
	add.s32 	%r2, %r1, -1640531527;
	mul.hi.u32 	%r3, %r43, %r47;
	mul.lo.s32 	%r4, %r47, -766435501;
	mul.hi.u32 	%r48, %r45, %r44;
	mul.lo.s32 	%r49, %r44, -845247145;
	xor.b32  	%r50, %r48, %r2;
	xor.b32  	%r51, %r3, -1150833019;
	add.s32 	%r5, %r1, 1013904242;
	mul.hi.u32 	%r52, %r43, %r50;
	mul.lo.s32 	%r53, %r50, -766435501;
	mul.hi.u32 	%r54, %r45, %r51;
	mul.lo.s32 	%r55, %r51, -845247145;
	xor.b32  	%r56, %r49, %r54;
	xor.b32  	%r57, %r56, %r5;
	xor.b32  	%r58, %r4, %r52;
	xor.b32  	%r59, %r58, 1993301258;
	add.s32 	%r6, %r1, -626627285;
	mul.hi.u32 	%r60, %r43, %r57;
	mul.lo.s32 	%r61, %r57, -766435501;
	mul.hi.u32 	%r62, %r45, %r59;
	mul.lo.s32 	%r63, %r59, -845247145;
	xor.b32  	%r64, %r55, %r62;
	xor.b32  	%r65, %r64, %r6;
	xor.b32  	%r66, %r53, %r60;
	xor.b32  	%r67, %r66, 842468239;
	add.s32 	%r7, %r1, 2027808484;
	mul.hi.u32 	%r68, %r43, %r65;
	mul.lo.s32 	%r69, %r65, -766435501;
	mul.hi.u32 	%r70, %r45, %r67;
	mul.lo.s32 	%r71, %r67, -845247145;
	xor.b32  	%r72, %r63, %r70;
	xor.b32  	%r73, %r72, %r7;
	xor.b32  	%r74, %r61, %r68;
	xor.b32  	%r75, %r74, -308364780;
	add.s32 	%r8, %r1, 387276957;
	mul.hi.u32 	%r76, %r43, %r73;
	mul.lo.s32 	%r77, %r73, -766435501;
	mul.hi.u32 	%r78, %r45, %r75;
	mul.lo.s32 	%r79, %r75, -845247145;
	xor.b32  	%r80, %r71, %r78;
	xor.b32  	%r81, %r80, %r8;
	xor.b32  	%r82, %r69, %r76;
	xor.b32  	%r83, %r82, -1459197799;
	add.s32 	%r9, %r1, -1253254570;
	mul.hi.u32 	%r84, %r43, %r81;
	mul.lo.s32 	%r85, %r81, -766435501;
	mul.hi.u32 	%r86, %r45, %r83;
	mul.lo.s32 	%r87, %r83, -845247145;
	xor.b32  	%r88, %r79, %r86;
	xor.b32  	%r89, %r88, %r9;
	xor.b32  	%r90, %r77, %r84;
	xor.b32  	%r91, %r90, 1684936478;
	add.s32 	%r10, %r1, 1401181199;
	mul.hi.u32 	%r92, %r43, %r89;
	mul.lo.s32 	%r93, %r89, -766435501;
	mul.hi.u32 	%r94, %r45, %r91;
	mul.lo.s32 	%r95, %r91, -845247145;
	xor.b32  	%r96, %r87, %r94;
	xor.b32  	%r97, %r96, %r10;
	xor.b32  	%r98, %r85, %r92;
	xor.b32  	%r99, %r98, 534103459;
	add.s32 	%r11, %r1, -239350328;
	mul.hi.u32 	%r100, %r43, %r97;
	mul.lo.s32 	%r12, %r97, -766435501;
	mul.hi.u32 	%r101, %r45, %r99;
	mul.lo.s32 	%r13, %r99, -845247145;
	xor.b32  	%r102, %r95, %r101;
	xor.b32  	%r186, %r102, %r11;
	xor.b32  	%r103, %r93, %r100;
	xor.b32  	%r187, %r103, -616729560;
	setp.lt.s32 	%p1, %r41, 1;
	@%p1 bra 	$L__BB0_10;
	cvta.to.global.u64 	%rd3, %rd2;
	mul.wide.u32 	%rd4, %r1, 4;
	add.s64 	%rd1, %rd3, %rd4;
	neg.s32 	%r185, %r41;
	mov.b32 	%r105, -766435501;
	mul.hi.u32 	%r106, %r105, %r186;
	xor.b32  	%r188, %r106, %r12;
	mov.b32 	%r107, -845247145;
	mul.hi.u32 	%r108, %r107, %r187;
	xor.b32  	%r189, %r108, %r13;
	add.s32 	%r19, %r1, -1879881855;
	mov.b32 	%r184, 0;
	mov.u64 	%rd13, __cudart_sin_cos_coeffs;
	mov.u32 	%r190, %r184;
$L__BB0_2:
	ld.param.f64 	%fd46, [_Z8mcKerneliPidddd_param_3];
	ld.param.f64 	%fd45, [_Z8mcKerneliPidddd_param_2];
	xor.b32  	%r109, %r189, %r19;
	xor.b32  	%r110, %r188, -1767562579;
	mul.lo.s32 	%r111, %r187, -845247145;
	mul.lo.s32 	%r112, %r186, -766435501;
	add.s32 	%r190, %r190, 1;
	mov.b32 	%r113, -766435501;
	mul.hi.u32 	%r114, %r113, %r190;
	add.s32 	%r184, %r184, -766435501;
	mov.b32 	%r115, -845247145;
	mul.hi.u32 	%r116, %r115, %r114;
	mul.lo.s32 	%r117, %r114, -845247145;
	xor.b32  	%r118, %r116, %r2;
	xor.b32  	%r119, %r3, %r184;
	xor.b32  	%r120, %r119, -1150833019;
	mul.hi.u32 	%r121, %r113, %r118;
	mul.lo.s32 	%r122, %r118, -766435501;
	mul.hi.u32 	%r123, %r115, %r120;
	mul.lo.s32 	%r124, %r120, -845247145;
	xor.b32  	%r125, %r117, %r123;
	xor.b32  	%r126, %r125, %r5;
	xor.b32  	%r127, %r4, %r121;
	xor.b32  	%r128, %r127, 1993301258;
	mul.hi.u32 	%r129, %r113, %r126;
	mul.lo.s32 	%r130, %r126, -766435501;
	mul.hi.u32 	%r131, %r115, %r128;
	mul.lo.s32 	%r132, %r128, -845247145;
	xor.b32  	%r133, %r124, %r131;
	xor.b32  	%r134, %r133, %r6;
	xor.b32  	%r135, %r122, %r129;
	xor.b32  	%r136, %r135, 842468239;
	mul.hi.u32 	%r137, %r113, %r134;
	mul.lo.s32 	%r138, %r134, -766435501;
	mul.hi.u32 	%r139, %r115, %r136;
	mul.lo.s32 	%r140, %r136, -845247145;
	xor.b32  	%r141, %r132, %r139;
	xor.b32  	%r142, %r141, %r7;
	xor.b32  	%r143, %r130, %r137;
	xor.b32  	%r144, %r143, -308364780;
	mul.hi.u32 	%r145, %r113, %r142;
	mul.lo.s32 	%r146, %r142, -766435501;
	mul.hi.u32 	%r147, %r115, %r144;
	mul.lo.s32 	%r148, %r144, -845247145;
	xor.b32  	%r149, %r140, %r147;
	xor.b32  	%r150, %r149, %r8;
	xor.b32  	%r151, %r138, %r145;
	xor.b32  	%r152, %r151, -1459197799;
	mul.hi.u32 	%r153, %r113, %r150;
	mul.lo.s32 	%r154, %r150, -766435501;
	mul.hi.u32 	%r155, %r115, %r152;
	mul.lo.s32 	%r156, %r152, -845247145;
	xor.b32  	%r157, %r148, %r155;
	xor.b32  	%r158, %r157, %r9;
	xor.b32  	%r159, %r146, %r153;
	xor.b32  	%r160, %r159, 1684936478;
	mul.hi.u32 	%r161, %r113, %r158;
	mul.lo.s32 	%r162, %r158, -766435501;
	mul.hi.u32 	%r163, %r115, %r160;
	mul.lo.s32 	%r164, %r160, -845247145;
	xor.b32  	%r165, %r156, %r163;
	xor.b32  	%r166, %r165, %r10;
	xor.b32  	%r167, %r154, %r161;
	xor.b32  	%r168, %r167, 534103459;
	mul.hi.u32 	%r169, %r113, %r166;
	mul.lo.s32 	%r29, %r166, -766435501;
	mul.hi.u32 	%r170, %r115, %r168;
	mul.lo.s32 	%r30, %r168, -845247145;
	xor.b32  	%r171, %r164, %r170;
	xor.b32  	%r186, %r171, %r11;
	xor.b32  	%r172, %r162, %r169;
	xor.b32  	%r187, %r172, -616729560;
	cvt.u64.u32 	%rd5, %r109;
	mul.wide.u32 	%rd6, %r111, 2097152;
	xor.b64  	%rd7, %rd6, %rd5;
	cvt.rn.f64.u64 	%fd13, %rd7;
	fma.rn.f64 	%fd14, %fd13, 0d3CA0000000000000, 0d3C90000000000000;
	cvt.u64.u32 	%rd8, %r110;
	mul.wide.u32 	%rd9, %r112, 2097152;
	xor.b64  	%rd10, %rd9, %rd8;
	cvt.rn.f64.u64 	%fd15, %rd10;
	fma.rn.f64 	%fd16, %fd15, 0d3CA0000000000000, 0d3C90000000000000;
	mul.f64 	%fd1, %fd12, %fd16;
	mul.f64 	%fd17, %fd46, %fd14;
	sub.f64 	%fd2, %fd17, %fd45;
	abs.f64 	%fd3, %fd2;
	setp.neu.f64 	%p2, %fd3, 0d7FF0000000000000;
	@%p2 bra 	$L__BB0_4;
	mov.f64 	%fd23, 0d0000000000000000;
	mul.rn.f64 	%fd49, %fd2, %fd23;
	mov.b32 	%r192, 1;
	bra.uni 	$L__BB0_7;
$L__BB0_4:
	mul.f64 	%fd18, %fd2, 0d3FE45F306DC9C883;
	cvt.rni.s32.f64 	%r191, %fd18;
	cvt.rn.f64.s32 	%fd19, %r191;
	fma.rn.f64 	%fd20, %fd19, 0dBFF921FB54442D18, %fd2;
	fma.rn.f64 	%fd21, %fd19, 0dBC91A62633145C00, %fd20;
	fma.rn.f64 	%fd49, %fd19, 0dB97B839A252049C0, %fd21;
	setp.ltu.f64 	%p3, %fd3, 0d41E0000000000000;
	@%p3 bra 	$L__BB0_6;
	{ // callseq 0, 0
	.param .b64 param0;
	st.param.f64 	[param0], %fd2;
	.param .align 16 .b8 retval0[16];
	call.uni (retval0), 
	__internal_trig_reduction_slowpathd, 
	(
	param0
	);
	ld.param.f64 	%fd49, [retval0];
	ld.param.b32 	%r191, [retval0+8];
	} // callseq 0
$L__BB0_6:
	add.s32 	%r192, %r191, 1;
$L__BB0_7:
	ld.param.f64 	%fd47, [_Z8mcKerneliPidddd_param_4];
	shl.b32 	%r175, %r192, 6;
	cvt.u64.u32 	%rd11, %r175;
	and.b64  	%rd12, %rd11, 64;
	add.s64 	%rd14, %rd13, %rd12;
	mul.rn.f64 	%fd24, %fd49, %fd49;
	and.b32  	%r176, %r192, 1;
	setp.eq.b32 	%p4, %r176, 1;
	selp.f64 	%fd25, 0dBDA8FF8320FD8164, 0d3DE5DB65F9785EBA, %p4;
	ld.global.nc.v2.f64 	{%fd26, %fd27}, [%rd14];
	fma.rn.f64 	%fd28, %fd25, %fd24, %fd26;
	fma.rn.f64 	%fd29, %fd28, %fd24, %fd27;
	ld.global.nc.v2.f64 	{%fd30, %fd31}, [%rd14+16];
	fma.rn.f64 	%fd32, %fd29, %fd24, %fd30;
	fma.rn.f64 	%fd33, %fd32, %fd24, %fd31;
	ld.global.nc.v2.f64 	{%fd34, %fd35}, [%rd14+32];
	fma.rn.f64 	%fd36, %fd33, %fd24, %fd34;
	fma.rn.f64 	%fd37, %fd36, %fd24, %fd35;
	fma.rn.f64 	%fd38, %fd37, %fd49, %fd49;
	fma.rn.f64 	%fd39, %fd37, %fd24, 0d3FF0000000000000;
	selp.f64 	%fd40, %fd39, %fd38, %p4;
	and.b32  	%r177, %r192, 2;
	setp.eq.s32 	%p5, %r177, 0;
	mov.f64 	%fd41, 0d0000000000000000;
	sub.f64 	%fd42, %fd41, %fd40;
	selp.f64 	%fd43, %fd40, %fd42, %p5;
	sub.f64 	%fd44, %fd1, %fd47;
	setp.gtu.f64 	%p6, %fd44, %fd43;
	@%p6 bra 	$L__BB0_9;
	ld.global.u32 	%r178, [%rd1];
	add.s32 	%r179, %r178, 1;
	st.global.u32 	[%rd1], %r179;
$L__BB0_9:
	add.s32 	%r185, %r185, 1;
	setp.ne.s32 	%p7, %r185, 0;
	mov.b32 	%r180, -766435501;
	mul.hi.u32 	%r181, %r180, %r186;
	xor.b32  	%r188, %r181, %r29;
	mov.b32 	%r182, -845247145;
	mul.hi.u32 	%r183, %r182, %r187;
	xor.b32  	%r189, %r183, %r30;
	@%p7 bra 	$L__BB0_2;
$L__BB0_10:
	ret;

}
	// .globl	_ZN3cub18CUB_300001_SM_10006detail11EmptyKernelIvEEvv
.visible .entry _ZN3cub18CUB_300001_SM_10006detail11EmptyKernelIvEEvv()
{


	ret;

}
	// .globl	_ZN3cub18CUB_300001_SM_10006detail8for_each13static_kernelINS2_12policy_hub_t12policy_500_tEmN6thrust24THRUST_300001_SM_1000_NS8cuda_cub20__uninitialized_fill7functorINS7_10device_ptrIiEEiEEEEvT0_T1_
.visible .entry _ZN3cub18CUB_300001_SM_10006detail8for_each13static_kernelINS2_12policy_hub_t12policy_500_tEmN6thrust24THRUST_300001_SM_1000_NS8cuda_cub20__uninitialized_fill7functorINS7_10device_ptrIiEEiEEEEvT0_T1_(
	.param .u64 _ZN3cub18CUB_300001_SM_10006detail8for_each13static_kernelINS2_12policy_hub_t12policy_500_tEmN6thrust24THRUST_300001_SM_1000_NS8cuda_cub20__uninitialized_fill7functorINS7_10device_ptrIiEEiEEEEvT0_T1__param_0,
	.param .align 8 .b8 _ZN3cub18CUB_300001_SM_10006detail8for_each13static_kernelINS2_12policy_hub_t12policy_500_tEmN6thrust24THRUST_300001_SM_1000_NS8cuda_cub20__uninitialized_fill7functorINS7_10device_ptrIiEEiEEEEvT0_T1__param_1[16]
)
.maxntid 256
{
	.reg .pred 	%p<4>;
	.reg .b16 	%rs<5>;
	.reg .b32 	%r<12>;
	.reg .b64 	%rd<16>;

	ld.param.u32 	%r3, [_ZN3cub18CUB_300001_SM_10006detail8for_each13static_kernelINS2_12policy_hub_t12policy_500_tEmN6thrust24THRUST_300001_SM_1000_NS8cuda_cub20__uninitialized_fill7functorINS7_10device_ptrIiEEiEEEEvT0_T1__param_1+8];
	ld.param.u64 	%rd4, [_ZN3cub18CUB_300001_SM_10006detail8for_each13static_kernelINS2_12policy_hub_t12policy_500_tEmN6thrust24THRUST_300001_SM_1000_NS8cuda_cub20__uninitialized_fill7functorINS7_10device_ptrIiEEiEEEEvT0_T1__param_1];
	ld.param.u64 	%rd5, [_ZN3cub18CUB_300001_SM_10006detail8for_each13static_kernelINS2_12policy_hub_t12policy_500_tEmN6thrust24THRUST_300001_SM_1000_NS8cuda_cub20__uninitialized_fill7functorINS7_10device_ptrIiEEiEEEEvT0_T1__param_0];
	mov.u32 	%r9, %ctaid.x;
	mul.wide.u32 	%rd1, %r9, 512;
	sub.s64 	%rd2, %rd5, %rd1;
	setp.lt.u64 	%p1, %rd2, 512;
	@%p1 bra 	$L__BB2_2;
	mov.u32 	%r11, %tid.x;
	cvta.to.global.u64 	%rd11, %rd4;
	cvt.u64.u32 	%rd12, %r11;
	add.s64 	%rd13, %rd1, %rd12;
	shl.b64 	%rd14, %rd13, 2;
	add.s64 	%rd15, %rd11, %rd14;
	st.global.u32 	[%rd15], %r3;
	st.global.u32 	[%rd15+1024], %r3;
	bra.uni 	$L__BB2_6;
$L__BB2_2:
	cvta.to.global.u64 	%rd6, %rd4;
	mov.u32 	%r2, %tid.x;
	cvt.u64.u32 	%rd7, %r2;
	setp.le.u64 	%p2, %rd2, %rd7;
	add.s64 	%rd8, %rd1, %rd7;
	shl.b64 	%rd9, %rd8, 2;
	add.s64 	%rd3, %rd6, %rd9;
	@%p2 bra 	$L__BB2_4;
	st.global.u32 	[%rd3], %r3;
$L__BB2_4:
	add.s32 	%r10, %r2, 256;
	cvt.u64.u32 	%rd10, %r10;
	setp.le.u64 	%p3, %rd2, %rd10;
	@%p3 bra 	$L__BB2_6;
	st.global.u32 	[%rd3+1024], %r3;
$L__BB2_6:
	ret;

}
	// .globl	_ZN3cub18CUB_300001_SM_10006detail6reduce28DeviceReduceSingleTileKernelINS2_10policy_hubIijN4cuda3std3__44plusIiEEE10Policy1000EN6thrust24THRUST_300001_SM_1000_NS6detail15normal_iteratorINSD_10device_ptrIiEEEEPijS9_iiNS7_10__identityEEEvT0_T1_T2_T3_T4_T6_
.visible .entry _ZN3cub18CUB_300001_SM_10006detail6reduce28DeviceReduceSingleTileKernelINS2_10policy_hubIijN4cuda3std3__44plusIiEEE10Policy1000EN6thrust24THRUST_300001_SM_1000_NS6detail15normal_iteratorINSD_10device_ptrIiEEEEPijS9_iiNS7_10__identityEEEvT0_T1_T2_T3_T4_T6_(
	.param .align 8 .b8 _ZN3cub18CUB_300001_SM_10006detail6reduce28DeviceReduceSingleTileKernelINS2_10policy_hubIijN4cuda3std3__44plusIiEEE10Policy1000EN6thrust24THRUST_300001_SM_1000_NS6detail15normal_iteratorINSD_10device_ptrIiEEEEPijS9_iiNS7_10__identityEEEvT0_T1_T2_T3_T4_T6__param_0[8],
	.param .u64 .ptr .align 1 _ZN3cub18CUB_300001_SM_10006detail6reduce28DeviceReduceSingleTileKernelINS2_10policy_hubIijN4cuda3std3__44plusIiEEE10Policy1000EN6thrust24THRUST_300001_SM_1000_NS6detail15normal_iteratorINSD_10device_ptrIiEEEEPijS9_iiNS7_10__identityEEEvT0_T1_T2_T3_T4_T6__param_1,
	.param .u32 _ZN3cub18CUB_300001_SM_10006detail6reduce28DeviceReduceSingleTileKernelINS2_10policy_hubIijN4cuda3std3__44plusIiEEE10Policy1000EN6thrust24THRUST_300001_SM_1000_NS6detail15normal_iteratorINSD_10device_ptrIiEEEEPijS9_iiNS7_10__identityEEEvT0_T1_T2_T3_T4_T6__param_2,
	.param .align 1 .b8 _ZN3cub18CUB_300001_SM_10006detail6reduce28DeviceReduceSingleTileKernelINS2_10policy_hubIijN4cuda3std3__44plusIiEEE10Policy1000EN6thrust24THRUST_300001_SM_1000_NS6detail15normal_iteratorINSD_10device_ptrIiEEEEPijS9_iiNS7_10__identityEEEvT0_T1_T2_T3_T4_T6__param_3[1],
	.param .u32 _ZN3cub18CUB_300001_SM_10006detail6reduce28DeviceReduceSingleTileKernelINS2_10policy_hubIijN4cuda3std3__44plusIiEEE10Policy1000EN6thrust24THRUST_300001_SM_1000_NS6detail15normal_iteratorINSD_10device_ptrIiEEEEPijS9_iiNS7_10__identityEEEvT0_T1_T2_T3_T4_T6__param_4,
	.param .align 1 .b8 _ZN3cub18CUB_300001_SM_10006detail6reduce28DeviceReduceSingleTileKernelINS2_10policy_hubIijN4cuda3std3__44plusIiEEE10Policy1000EN6thrust24THRUST_300001_SM_1000_NS6detail15normal_iteratorINSD_10device_ptrIiEEEEPijS9_iiNS7_10__identityEEEvT0_T1_T2_T3_T4_T6__param_5[1]
)
.maxntid 256
.minnctapersm 1
{
	.reg .pred 	%p<59>;
	.reg .b32 	%r<511>;
	.reg .b64 	%rd<84>;
	// demoted variable
	.shared .align 4 .b8 _ZZN3cub18CUB_300001_SM_10006detail6reduce28DeviceReduceSingleTileKernelINS2_10policy_hubIijN4cuda3std3__44plusIiEEE10Policy1000EN6thrust24THRUST_300001_SM_1000_NS6detail15normal_iteratorINSD_10device_ptrIiEEEEPijS9_iiNS7_10__identityEEEvT0_T1_T2_T3_T4_T6_E12temp_storage[44];
	ld.param.u64 	%rd9, [_ZN3cub18CUB_300001_SM_10006detail6reduce28DeviceReduceSingleTileKernelINS2_10policy_hubIijN4cuda3std3__44plusIiEEE10Policy1000EN6thrust24THRUST_300001_SM_1000_NS6detail15normal_iteratorINSD_10device_ptrIiEEEEPijS9_iiNS7_10__identityEEEvT0_T1_T2_T3_T4_T6__param_0];
	ld.param.u64 	%rd10, [_ZN3cub18CUB_300001_SM_10006detail6reduce28DeviceReduceSingleTileKernelINS2_10policy_hubIijN4cuda3std3__44plusIiEEE10Policy1000EN6thrust24THRUST_300001_SM_1000_NS6detail15normal_iteratorINSD_10device_ptrIiEEEEPijS9_iiNS7_10__identityEEEvT0_T1_T2_T3_T4_T6__param_1];
	ld.param.u32 	%r90, [_ZN3cub18CUB_300001_SM_10006detail6reduce28DeviceReduceSingleTileKernelINS2_10policy_hubIijN4cuda3std3__44plusIiEEE10Policy1000EN6thrust24THRUST_300001_SM_1000_NS6detail15normal_iteratorINSD_10device_ptrIiEEEEPijS9_iiNS7_10__identityEEEvT0_T1_T2_T3_T4_T6__param_2];
	ld.param.u32 	%r91, [_ZN3cub18CUB_300001_SM_10006detail6reduce28DeviceReduceSingleTileKernelINS2_10policy_hubIijN4cuda3std3__44plusIiEEE10Policy1000EN6thrust24THRUST_300001_SM_1000_NS6detail15normal_iteratorINSD_10device_ptrIiEEEEPijS9_iiNS7_10__identityEEEvT0_T1_T2_T3_T4_T6__param_4];
	cvta.to.global.u64 	%rd1, %rd10;
	setp.ne.s32 	%p1, %r90, 0;
	@%p1 bra 	$L__BB3_3;
	mov.u32 	%r471, %tid.x;
	setp.ne.s32 	%p58, %r471, 0;
	@%p58 bra 	$L__BB3_52;
	st.global.u32 	[%rd1], %r91;
	bra.uni 	$L__BB3_52;
$L__BB3_3:
	cvta.to.global.u64 	%rd2, %rd9;
	setp.gt.u32 	%p2, %r90, 4095;
	@%p2 bra 	$L__BB3_28;
	mov.u32 	%r1, %tid.x;
	setp.ge.u32 	%p24, %r1, %r90;
	mov.b32 	%r488, 0;
	mov.u32 	%r478, %r1;
	@%p24 bra 	$L__BB3_6;
	mul.wide.u32 	%rd73, %r1, 4;
	add.s64 	%rd74, %rd2, %rd73;
	ld.global.u32 	%r488, [%rd74];
	add.s32 	%r478, %r1, 256;
$L__BB3_6:
	setp.ge.u32 	%p25, %r478, %r90;
	@%p25 bra 	$L__BB3_19;
	not.b32 	%r298, %r478;
	add.s32 	%r299, %r90, %r298;
	shr.u32 	%r300, %r299, 8;
	add.s32 	%r6, %r300, 1;
	and.b32  	%r7, %r6, 15;
	setp.lt.u32 	%p26, %r299, 3840;
	@%p26 bra 	$L__BB3_10;
	and.b32  	%r301, %r6, 33554416;
	neg.s32 	%r474, %r301;
	mul.wide.u32 	%rd75, %r478, 4;
	add.s64 	%rd76, %rd75, %rd2;
	add.s64 	%rd82, %rd76, 8192;
$L__BB3_9:
	.pragma "nounroll";
	ld.global.u32 	%r302, [%rd82+-8192];
	add.s32 	%r303, %r302, %r488;
	ld.global.u32 	%r304, [%rd82+-7168];
	add.s32 	%r305, %r304, %r303;
	ld.global.u32 	%r306, [%rd82+-6144];
	add.s32 	%r307, %r306, %r305;
	ld.global.u32 	%r308, [%rd82+-5120];
	add.s32 	%r309, %r308, %r307;
	ld.global.u32 	%r310, [%rd82+-4096];
	add.s32 	%r311, %r310, %r309;
	ld.global.u32 	%r312, [%rd82+-3072];
	add.s32 	%r313, %r312, %r311;
	ld.global.u32 	%r314, [%rd82+-2048];
	add.s32 	%r315, %r314, %r313;
	ld.global.u32 	%r316, [%rd82+-1024];
	add.s32 	%r317, %r316, %r315;
	ld.global.u32 	%r318, [%rd82];
	add.s32 	%r319, %r318, %r317;
	ld.global.u32 	%r320, [%rd82+1024];
	add.s32 	%r321, %r320, %r319;
	ld.global.u32 	%r322, [%rd82+2048];
	add.s32 	%r323, %r322, %r321;
	ld.global.u32 	%r324, [%rd82+3072];
	add.s32 	%r325, %r324, %r323;
	ld.global.u32 	%r326, [%rd82+4096];
	add.s32 	%r327, %r326, %r325;
	ld.global.u32 	%r328, [%rd82+5120];
	add.s32 	%r329, %r328, %r327;
	ld.global.u32 	%r330, [%rd82+6144];
	add.s32 	%r331, %r330, %r329;
	ld.global.u32 	%r332, [%rd82+7168];
	add.s32 	%r488, %r332, %r331;
	add.s32 	%r478, %r478, 4096;
	add.s32 	%r474, %r474, 16;
	add.s64 	%rd82, %rd82, 16384;
	setp.ne.s32 	%p27, %r474, 0;
	@%p27 bra 	$L__BB3_9;
$L__BB3_10:
	setp.eq.s32 	%p28, %r7, 0;
	@%p28 bra 	$L__BB3_19;
	and.b32  	%r18, %r6, 7;
	setp.lt.u32 	%p29, %r7, 8;
	@%p29 bra 	$L__BB3_13;
	mul.wide.u32 	%rd77, %r478, 4;
	add.s64 	%rd78, %rd2, %rd77;
	ld.global.u32 	%r334, [%rd78];
	add.s32 	%r335, %r334, %r488;
	ld.global.u32 	%r336, [%rd78+1024];
	add.s32 	%r337, %r336, %r335;
	ld.global.u32 	%r338, [%rd78+2048];
	add.s32 	%r339, %r338, %r337;
	ld.global.u32 	%r340, [%rd78+3072];
	add.s32 	%r341, %r340, %r339;
	ld.global.u32 	%r342, [%rd78+4096];
	add.s32 	%r343, %r342, %r341;
	ld.global.u32 	%r344, [%rd78+5120];
	add.s32 	%r345, %r344, %r343;
	ld.global.u32 	%r346, [%rd78+6144];
	add.s32 	%r347, %r346, %r345;
	ld.global.u32 	%r348, [%rd78+7168];
	add.s32 	%r488, %r348, %r347;
	add.s32 	%r478, %r478, 2048;
$L__BB3_13:
	setp.eq.s32 	%p30, %r18, 0;
	@%p30 bra 	$L__BB3_19;
	and.b32  	%r24, %r6, 3;
	setp.lt.u32 	%p31, %r18, 4;
	@%p31 bra 	$L__BB3_16;
	mul.wide.u32 	%rd79, %r478, 4;
	add.s64 	%rd80, %rd2, %rd79;
	ld.global.u32 	%r350, [%rd80];
	add.s32 	%r351, %r350, %r488;
	ld.global.u32 	%r352, [%rd80+1024];
	add.s32 	%r353, %r352, %r351;
	ld.global.u32 	%r354, [%rd80+2048];
	add.s32 	%r355, %r354, %r353;
	ld.global.u32 	%r356, [%rd80+3072];
	add.s32 	%r488, %r356, %r355;
	add.s32 	%r478, %r478, 1024;
$L__BB3_16:
	setp.eq.s32 	%p32, %r24, 0;
	@%p32 bra 	$L__BB3_19;
	mul.wide.u32 	%rd81, %r478, 4;
	add.s64 	%rd83, %rd2, %rd81;
	neg.s32 	%r486, %r24;
$L__BB3_18:
	.pragma "nounroll";
	ld.global.u32 	%r357, [%rd83];
	add.s32 	%r488, %r357, %r488;
	add.s64 	%rd83, %rd83, 1024;
	add.s32 	%r486, %r486, 1;
	setp.ne.s32 	%p33, %r486, 0;
	@%p33 bra 	$L__BB3_18;
$L__BB3_19:
	setp.lt.u32 	%p34, %r90, 256;
	@%p34 bra 	$L__BB3_24;
	// begin inline asm
	mov.u32 %r421, %laneid;
	// end inline asm
	mov.b32 	%r424, 1;
	mov.b32 	%r445, 31;
	mov.b32 	%r446, -1;
	// begin inline asm
	shfl.sync.down.b32 %r422, %r488, %r424, %r445, %r446;
	// end inline asm
	setp.gt.s32 	%p50, %r421, 30;
	selp.b32 	%r447, 0, %r422, %p50;
	add.s32 	%r428, %r447, %r488;
	mov.b32 	%r429, 2;
	// begin inline asm
	shfl.sync.down.b32 %r427, %r428, %r429, %r445, %r446;
	// end inline asm
	setp.gt.s32 	%p51, %r421, 29;
	selp.b32 	%r448, 0, %r427, %p51;
	add.s32 	%r433, %r428, %r448;
	mov.b32 	%r434, 4;
	// begin inline asm
	shfl.sync.down.b32 %r432, %r433, %r434, %r445, %r446;
	// end inline asm
	setp.gt.s32 	%p52, %r421, 27;
	selp.b32 	%r449, 0, %r432, %p52;
	add.s32 	%r438, %r433, %r449;
	mov.b32 	%r439, 8;
	// begin inline asm
	shfl.sync.down.b32 %r437, %r438, %r439, %r445, %r446;
	// end inline asm
	setp.gt.s32 	%p53, %r421, 23;
	selp.b32 	%r450, 0, %r437, %p53;
	add.s32 	%r443, %r438, %r450;
	mov.b32 	%r444, 16;
	// begin inline asm
	shfl.sync.down.b32 %r442, %r443, %r444, %r445, %r446;
	// end inline asm
	setp.gt.s32 	%p54, %r421, 15;
	selp.b32 	%r451, 0, %r442, %p54;
	add.s32 	%r510, %r443, %r451;
	setp.ne.s32 	%p55, %r421, 0;
	@%p55 bra 	$L__BB3_22;
	shr.u32 	%r452, %r1, 3;
	and.b32  	%r453, %r452, 124;
	mov.u32 	%r454, _ZZN3cub18CUB_300001_SM_10006detail6reduce28DeviceReduceSingleTileKernelINS2_10policy_hubIijN4cuda3std3__44plusIiEEE10Policy1000EN6thrust24THRUST_300001_SM_1000_NS6detail15normal_iteratorINSD_10device_ptrIiEEEEPijS9_iiNS7_10__identityEEEvT0_T1_T2_T3_T4_T6_E12temp_storage;
	add.s32 	%r455, %r454, %r453;
	st.shared.u32 	[%r455+8], %r510;
$L__BB3_22:
	bar.sync 	0;
	setp.ne.s32 	%p56, %r1, 0;
	@%p56 bra 	$L__BB3_50;
	ld.shared.u32 	%r456, [_ZZN3cub18CUB_300001_SM_10006detail6reduce28DeviceReduceSingleTileKernelINS2_10policy_hubIijN4cuda3std3__44plusIiEEE10Policy1000EN6thrust24THRUST_300001_SM_1000_NS6detail15normal_iteratorINSD_10device_ptrIiEEEEPijS9_iiNS7_10__identityEEEvT0_T1_T2_T3_T4_T6_E12temp_storage+12];
	add.s32 	%r457, %r456, %r510;
	ld.shared.u32 	%r458, [_ZZN3cub18CUB_300001_SM_10006detail6reduce28DeviceReduceSingleTileKernelINS2_10policy_hubIijN4cuda3std3__44plusIiEEE10Policy1000EN6thrust24THRUST_300001_SM_1000_NS6detail15normal_iteratorINSD_10device_ptrIiEEEEPijS9_iiNS7_10__identityEEEvT0_T1_T2_T3_T4_T6_E12temp_storage+16];
	add.s32 	%r459, %r457, %r458;
	ld.shared.u32 	%r460, [_ZZN3cub18CUB_300001_SM_10006detail6reduce28DeviceReduceSingleTileKernelINS2_10policy_hubIijN4cuda3std3__44plusIiEEE10Policy1000EN6thrust24THRUST_300001_SM_1000_NS6detail15normal_iteratorINSD_10device_ptrIiEEEEPijS9_iiNS7_10__identityEEEvT0_T1_T2_T3_T4_T6_E12temp_storage+20];
	add.s32 	%r461, %r459, %r460;
	ld.shared.u32 	%r462, [_ZZN3cub18CUB_300001_SM_10006detail6reduce28DeviceReduceSingleTileKernelINS2_10policy_hubIijN4cuda3std3__44plusIiEEE10Policy1000EN6thrust24THRUST_300001_SM_1000_NS6detail15normal_iteratorINSD_10device_ptrIiEEEEPijS9_iiNS7_10__identityEEEvT0_T1_T2_T3_T4_T6_E12temp_storage+24];
	add.s32 	%r463, %r461, %r462;
	ld.shared.u32 	%r464, [_ZZN3cub18CUB_300001_SM_10006detail6reduce28DeviceReduceSingleTileKernelINS2_10policy_hubIijN4cuda3std3__44plusIiEEE10Policy1000EN6thrust24THRUST_300001_SM_1000_NS6detail15normal_iteratorINSD_10device_ptrIiEEEEPijS9_iiNS7_10__identityEEEvT0_T1_T2_T3_T4_T6_E12temp_storage+28];
	add.s32 	%r465, %r463, %r464;
	ld.shared.u32 	%r466, [_ZZN3cub18CUB_300001_SM_10006detail6reduce28DeviceReduceSingleTileKernelINS2_10policy_hubIijN4cuda3std3__44plusIiEEE10Policy1000EN6thrust24THRUST_300001_SM_1000_NS6detail15normal_iteratorINSD_10device_ptrIiEEEEPijS9_iiNS7_10__identityEEEvT0_T1_T2_T3_T4_T6_E12temp_storage+32];
	add.s32 	%r467, %r465, %r466;
	ld.shared.u32 	%r468, [_ZZN3cub18CUB_300001_SM_10006detail6reduce28DeviceReduceSingleTileKernelINS2_10policy_hubIijN4cuda3std3__44plusIiEEE10Policy1000EN6thrust24THRUST_300001_SM_1000_NS6detail15normal_iteratorINSD_10device_ptrIiEEEEPijS9_iiNS7_10__identityEEEvT0_T1_T2_T3_T4_T6_E12temp_storage+36];
	add.s32 	%r510, %r467, %r468;
	bra.uni 	$L__BB3_50;
$L__BB3_24:
	// begin inline asm
	mov.u32 %r358, %laneid;
	// end inline asm
	and.b32  	%r384, %r1, 992;
	add.s32 	%r385, %r384, 32;
	setp.gt.u32 	%p35, %r385, %r90;
	not.b32 	%r386, %r384;
	add.s32 	%r387, %r90, %r386;
	selp.b32 	%r382, %r387, 31, %p35;
	mov.b32 	%r361, 1;
	mov.b32 	%r383, -1;
	// begin inline asm
	shfl.sync.down.b32 %r359, %r488, %r361, %r382, %r383;
	// end inline asm
	setp.lt.s32 	%p36, %r358, %r382;
	selp.b32 	%r388, %r359, 0, %p36;
	add.s32 	%r365, %r388, %r488;
	mov.b32 	%r366, 2;
	// begin inline asm
	shfl.sync.down.b32 %r364, %r365, %r366, %r382, %r383;
	// end inline asm
	add.s32 	%r389, %r358, 2;
	setp.gt.s32 	%p37, %r389, %r382;
	selp.b32 	%r390, 0, %r364, %p37;
	add.s32 	%r370, %r365, %r390;
	mov.b32 	%r371, 4;
	// begin inline asm
	shfl.sync.down.b32 %r369, %r370, %r371, %r382, %r383;
	// end inline asm
	add.s32 	%r391, %r358, 4;
	setp.gt.s32 	%p38, %r391, %r382;
	selp.b32 	%r392, 0, %r369, %p38;
	add.s32 	%r375, %r370, %r392;
	mov.b32 	%r376, 8;
	// begin inline asm
	shfl.sync.down.b32 %r374, %r375, %r376, %r382, %r383;
	// end inline asm
	add.s32 	%r393, %r358, 8;
	setp.gt.s32 	%p39, %r393, %r382;
	selp.b32 	%r394, 0, %r374, %p39;
	add.s32 	%r380, %r375, %r394;
	mov.b32 	%r381, 16;
	// begin inline asm
	shfl.sync.down.b32 %r379, %r380, %r381, %r382, %r383;
	// end inline asm
	add.s32 	%r395, %r358, 16;
	setp.gt.s32 	%p40, %r395, %r382;
	selp.b32 	%r396, 0, %r379, %p40;
	add.s32 	%r510, %r380, %r396;
	setp.ne.s32 	%p41, %r358, 0;
	@%p41 bra 	$L__BB3_26;
	shr.u32 	%r397, %r1, 3;
	and.b32  	%r398, %r397, 124;
	mov.u32 	%r399, _ZZN3cub18CUB_300001_SM_10006detail6reduce28DeviceReduceSingleTileKernelINS2_10policy_hubIijN4cuda3std3__44plusIiEEE10Policy1000EN6thrust24THRUST_300001_SM_1000_NS6detail15normal_iteratorINSD_10device_ptrIiEEEEPijS9_iiNS7_10__identityEEEvT0_T1_T2_T3_T4_T6_E12temp_storage;
	add.s32 	%r400, %r399, %r398;
	st.shared.u32 	[%r400+8], %r510;
$L__BB3_26:
	bar.sync 	0;
	setp.ne.s32 	%p42, %r1, 0;
	@%p42 bra 	$L__BB3_50;
	setp.gt.u32 	%p43, %r90, 32;
	ld.shared.u32 	%r401, [_ZZN3cub18CUB_300001_SM_10006detail6reduce28DeviceReduceSingleTileKernelINS2_10policy_hubIijN4cuda3std3__44plusIiEEE10Policy1000EN6thrust24THRUST_300001_SM_1000_NS6detail15normal_iteratorINSD_10device_ptrIiEEEEPijS9_iiNS7_10__identityEEEvT0_T1_T2_T3_T4_T6_E12temp_storage+12];
	selp.b32 	%r402, %r401, 0, %p43;
	add.s32 	%r403, %r402, %r510;
	setp.gt.u32 	%p44, %r90, 64;
	ld.shared.u32 	%r404, [_ZZN3cub18CUB_300001_SM_10006detail6reduce28DeviceReduceSingleTileKernelINS2_10policy_hubIijN4cuda3std3__44plusIiEEE10Policy1000EN6thrust24THRUST_300001_SM_1000_NS6detail15normal_iteratorINSD_10device_ptrIiEEEEPijS9_iiNS7_10__identityEEEvT0_T1_T2_T3_T4_T6_E12temp_storage+16];
	selp.b32 	%r405, %r404, 0, %p44;
	add.s32 	%r406, %r403, %r405;
	setp.gt.u32 	%p45, %r90, 96;
	ld.shared.u32 	%r407, [_ZZN3cub18CUB_300001_SM_10006detail6reduce28DeviceReduceSingleTileKernelINS2_10policy_hubIijN4cuda3std3__44plusIiEEE10Policy1000EN6thrust24THRUST_300001_SM_1000_NS6detail15normal_iteratorINSD_10device_ptrIiEEEEPijS9_iiNS7_10__identityEEEvT0_T1_T2_T3_T4_T6_E12temp_storage+20];
	selp.b32 	%r408, %r407, 0, %p45;
	add.s32 	%r409, %r406, %r408;
	setp.gt.u32 	%p46, %r90, 128;
	ld.shared.u32 	%r410, [_ZZN3cub18CUB_300001_SM_10006detail6reduce28DeviceReduceSingleTileKernelINS2_10policy_hubIijN4cuda3std3__44plusIiEEE10Policy1000EN6thrust24THRUST_300001_SM_1000_NS6detail15normal_iteratorINSD_10device_ptrIiEEEEPijS9_iiNS7_10__identityEEEvT0_T1_T2_T3_T4_T6_E12temp_storage+24];
	selp.b32 	%r411, %r410, 0, %p46;
	add.s32 	%r412, %r409, %r411;
	setp.gt.u32 	%p47, %r90, 160;
	ld.shared.u32 	%r413, [_ZZN3cub18CUB_300001_SM_10006detail6reduce28DeviceReduceSingleTileKernelINS2_10policy_hubIijN4cuda3std3__44plusIiEEE10Policy1000EN6thrust24THRUST_300001_SM_1000_NS6detail15normal_iteratorINSD_10device_ptrIiEEEEPijS9_iiNS7_10__identityEEEvT0_T1_T2_T3_T4_T6_E12temp_storage+28];
	selp.b32 	%r414, %r413, 0, %p47;
	add.s32 	%r415, %r412, %r414;
	setp.gt.u32 	%p48, %r90, 192;
	ld.shared.u32 	%r416, [_ZZN3cub18CUB_300001_SM_10006detail6reduce28DeviceReduceSingleTileKernelINS2_10policy_hubIijN4cuda3std3__44plusIiEEE10Policy1000EN6thrust24THRUST_300001_SM_1000_NS6detail15normal_iteratorINSD_10device_ptrIiEEEEPijS9_iiNS7_10__identityEEEvT0_T1_T2_T3_T4_T6_E12temp_storage+32];
	selp.b32 	%r417, %r416, 0, %p48;
	add.s32 	%r418, %r415, %r417;
	setp.gt.u32 	%p49, %r90, 224;
	ld.shared.u32 	%r419, [_ZZN3cub18CUB_300001_SM_10006detail6reduce28DeviceReduceSingleTileKernelINS2_10policy_hubIijN4cuda3std3__44plusIiEEE10Policy1000EN6thrust24THRUST_300001_SM_1000_NS6detail15normal_iteratorINSD_10device_ptrIiEEEEPijS9_iiNS7_10__identityEEEvT0_T1_T2_T3_T4_T6_E12temp_storage+36];
	selp.b32 	%r420, %r419, 0, %p49;
	add.s32 	%r510, %r418, %r420;
	bra.uni 	$L__BB3_50;
$L__BB3_28:
	mov.u32 	%r40, %tid.x;
	mul.wide.u32 	%rd11, %r40, 4;
	add.s64 	%rd12, %rd2, %rd11;
	ld.global.u32 	%r93, [%rd12];
	ld.global.u32 	%r94, [%rd12+1024];
	ld.global.u32 	%r95, [%rd12+2048];
	ld.global.u32 	%r96, [%rd12+3072];
	ld.global.u32 	%r97, [%rd12+4096];
	ld.global.u32 	%r98, [%rd12+5120];
	ld.global.u32 	%r99, [%rd12+6144];
	ld.global.u32 	%r100, [%rd12+7168];
	ld.global.u32 	%r101, [%rd12+8192];
	ld.global.u32 	%r102, [%rd12+9216];
	ld.global.u32 	%r103, [%rd12+10240];
	ld.global.u32 	%r104, [%rd12+11264];
	ld.global.u32 	%r105, [%rd12+12288];
	ld.global.u32 	%r106, [%rd12+13312];
	ld.global.u32 	%r107, [%rd12+14336];
	ld.global.u32 	%r108, [%rd12+15360];
	add.s32 	%r109, %r94, %r93;
	add.s32 	%r110, %r95, %r109;
	add.s32 	%r111, %r96, %r110;
	add.s32 	%r112, %r97, %r111;
	add.s32 	%r113, %r98, %r112;
	add.s32 	%r114, %r99, %r113;
	add.s32 	%r115, %r100, %r114;
	add.s32 	%r116, %r101, %r115;
	add.s32 	%r117, %r102, %r116;
	add.s32 	%r118, %r103, %r117;
	add.s32 	%r119, %r104, %r118;
	add.s32 	%r120, %r105, %r119;
	add.s32 	%r121, %r106, %r120;
	add.s32 	%r122, %r107, %r121;
	add.s32 	%r509, %r108, %r122;
	add.s32 	%r42, %r90, -4096;
	setp.lt.u32 	%p3, %r42, 4096;
	mov.b32 	%r492, 4096;
	@%p3 bra 	$L__BB3_32;
	mov.b32 	%r492, 4096;
$L__BB3_30:
	add.s32 	%r124, %r40, %r492;
	mul.wide.u32 	%rd13, %r124, 4;
	add.s64 	%rd14, %rd2, %rd13;
	ld.global.u32 	%r125, [%rd14];
	ld.global.u32 	%r126, [%rd14+1024];
	ld.global.u32 	%r127, [%rd14+2048];
	ld.global.u32 	%r128, [%rd14+3072];
	ld.global.u32 	%r129, [%rd14+4096];
	ld.global.u32 	%r130, [%rd14+5120];
	ld.global.u32 	%r131, [%rd14+6144];
	ld.global.u32 	%r132, [%rd14+7168];
	ld.global.u32 	%r133, [%rd14+8192];
	ld.global.u32 	%r134, [%rd14+9216];
	ld.global.u32 	%r135, [%rd14+10240];
	ld.global.u32 	%r136, [%rd14+11264];
	ld.global.u32 	%r137, [%rd14+12288];
	ld.global.u32 	%r138, [%rd14+13312];
	ld.global.u32 	%r139, [%rd14+14336];
	ld.global.u32 	%r140, [%rd14+15360];
	add.s32 	%r141, %r125, %r509;
	add.s32 	%r142, %r126, %r141;
	add.s32 	%r143, %r127, %r142;
	add.s32 	%r144, %r128, %r143;
	add.s32 	%r145, %r129, %r144;
	add.s32 	%r146, %r130, %r145;
	add.s32 	%r147, %r131, %r146;
	add.s32 	%r148, %r132, %r147;
	add.s32 	%r149, %r133, %r148;
	add.s32 	%r150, %r134, %r149;
	add.s32 	%r151, %r135, %r150;
	add.s32 	%r152, %r136, %r151;
	add.s32 	%r153, %r137, %r152;
	add.s32 	%r154, %r138, %r153;
	add.s32 	%r155, %r139, %r154;
	add.s32 	%r509, %r140, %r155;
	sub.s32 	%r156, %r90, %r492;
	setp.lt.u32 	%p4, %r156, 4096;
	@%p4 bra 	$L__BB3_46;
	add.s32 	%r492, %r492, 4096;
	setp.le.u32 	%p5, %r492, %r42;
	@%p5 bra 	$L__BB3_30;
$L__BB3_32:
	setp.le.u32 	%p6, %r90, %r492;
	sub.s32 	%r157, %r90, %r492;
	setp.ge.s32 	%p7, %r40, %r157;
	or.pred  	%p8, %p6, %p7;
	@%p8 bra 	$L__BB3_46;
	not.b32 	%r160, %r40;
	add.s32 	%r161, %r90, %r160;
	sub.s32 	%r162, %r161, %r492;
	shr.u32 	%r163, %r162, 8;
	add.s32 	%r49, %r163, 1;
	and.b32  	%r50, %r49, 15;
	setp.lt.u32 	%p9, %r162, 3840;
	mov.u32 	%r501, %r40;
	@%p9 bra 	$L__BB3_37;
	or.b32  	%r495, %r40, 2048;
	add.s32 	%r494, %r40, %r492;
	and.b32  	%r164, %r49, 33554416;
	neg.s32 	%r493, %r164;
$L__BB3_35:
	.pragma "nounroll";
	mul.wide.u32 	%rd15, %r494, 4;
	add.s64 	%rd16, %rd2, %rd15;
	ld.global.u32 	%r165, [%rd16];
	add.s32 	%r166, %r165, %r509;
	add.s32 	%r167, %r494, 256;
	mul.wide.u32 	%rd17, %r167, 4;
	add.s64 	%rd18, %rd2, %rd17;
	ld.global.u32 	%r168, [%rd18];
	add.s32 	%r169, %r168, %r166;
	add.s32 	%r170, %r494, 512;
	mul.wide.u32 	%rd19, %r170, 4;
	add.s64 	%rd20, %rd2, %rd19;
	ld.global.u32 	%r171, [%rd20];
	add.s32 	%r172, %r171, %r169;
	add.s32 	%r173, %r494, 768;
	mul.wide.u32 	%rd21, %r173, 4;
	add.s64 	%rd22, %rd2, %rd21;
	ld.global.u32 	%r174, [%rd22];
	add.s32 	%r175, %r174, %r172;
	add.s32 	%r176, %r494, 1024;
	mul.wide.u32 	%rd23, %r176, 4;
	add.s64 	%rd24, %rd2, %rd23;
	ld.global.u32 	%r177, [%rd24];
	add.s32 	%r178, %r177, %r175;
	add.s32 	%r179, %r494, 1280;
	mul.wide.u32 	%rd25, %r179, 4;
	add.s64 	%rd26, %rd2, %rd25;
	ld.global.u32 	%r180, [%rd26];
	add.s32 	%r181, %r180, %r178;
	add.s32 	%r182, %r494, 1536;
	mul.wide.u32 	%rd27, %r182, 4;
	add.s64 	%rd28, %rd2, %rd27;
	ld.global.u32 	%r183, [%rd28];
	add.s32 	%r184, %r183, %r181;
	add.s32 	%r185, %r494, 1792;
	mul.wide.u32 	%rd29, %r185, 4;
	add.s64 	%rd30, %rd2, %rd29;
	ld.global.u32 	%r186, [%rd30];
	add.s32 	%r187, %r186, %r184;
	add.s32 	%r188, %r494, 2048;
	mul.wide.u32 	%rd31, %r188, 4;
	add.s64 	%rd32, %rd2, %rd31;
	ld.global.u32 	%r189, [%rd32];
	add.s32 	%r190, %r189, %r187;
	add.s32 	%r191, %r494, 2304;
	mul.wide.u32 	%rd33, %r191, 4;
	add.s64 	%rd34, %rd2, %rd33;
	ld.global.u32 	%r192, [%rd34];
	add.s32 	%r193, %r192, %r190;
	add.s32 	%r194, %r494, 2560;
	mul.wide.u32 	%rd35, %r194, 4;
	add.s64 	%rd36, %rd2, %rd35;
	ld.global.u32 	%r195, [%rd36];
	add.s32 	%r196, %r195, %r193;
	add.s32 	%r197, %r494, 2816;
	mul.wide.u32 	%rd37, %r197, 4;
	add.s64 	%rd38, %rd2, %rd37;
	ld.global.u32 	%r198, [%rd38];
	add.s32 	%r199, %r198, %r196;
	add.s32 	%r200, %r494, 3072;
	mul.wide.u32 	%rd39, %r200, 4;
	add.s64 	%rd40, %rd2, %rd39;
	ld.global.u32 	%r201, [%rd40];
	add.s32 	%r202, %r201, %r199;
	add.s32 	%r203, %r494, 3328;
	mul.wide.u32 	%rd41, %r203, 4;
	add.s64 	%rd42, %rd2, %rd41;
	ld.global.u32 	%r204, [%rd42];
	add.s32 	%r205, %r204, %r202;
	add.s32 	%r206, %r494, 3584;
	mul.wide.u32 	%rd43, %r206, 4;
	add.s64 	%rd44, %rd2, %rd43;
	ld.global.u32 	%r207, [%rd44];
	add.s32 	%r208, %r207, %r205;
	add.s32 	%r209, %r494, 3840;
	mul.wide.u32 	%rd45, %r209, 4;
	add.s64 	%rd46, %rd2, %rd45;
	ld.global.u32 	%r210, [%rd46];
	add.s32 	%r509, %r210, %r208;
	add.s32 	%r495, %r495, 4096;
	add.s32 	%r494, %r494, 4096;
	add.s32 	%r493, %r493, 16;
	setp.ne.s32 	%p10, %r493, 0;
	@%p10 bra 	$L__BB3_35;
	add.s32 	%r501, %r495, -2048;
$L__BB3_37:
	setp.eq.s32 	%p11, %r50, 0;
	@%p11 bra 	$L__BB3_46;
	and.b32  	%r66, %r49, 7;
	setp.lt.u32 	%p12, %r50, 8;
	@%p12 bra 	$L__BB3_40;
	add.s32 	%r212, %r501, %r492;
	mul.wide.u32 	%rd47, %r212, 4;
	add.s64 	%rd48, %rd2, %rd47;
	ld.global.u32 	%r213, [%rd48];
	add.s32 	%r214, %r213, %r509;
	add.s32 	%r215, %r212, 256;
	mul.wide.u32 	%rd49, %r215, 4;
	add.s64 	%rd50, %rd2, %rd49;
	ld.global.u32 	%r216, [%rd50];
	add.s32 	%r217, %r216, %r214;
	add.s32 	%r218, %r212, 512;
	mul.wide.u32 	%rd51, %r218, 4;
	add.s64 	%rd52, %rd2, %rd51;
	ld.global.u32 	%r219, [%rd52];
	add.s32 	%r220, %r219, %r217;
	add.s32 	%r221, %r212, 768;
	mul.wide.u32 	%rd53, %r221, 4;
	add.s64 	%rd54, %rd2, %rd53;
	ld.global.u32 	%r222, [%rd54];
	add.s32 	%r223, %r222, %r220;
	add.s32 	%r224, %r212, 1024;
	mul.wide.u32 	%rd55, %r224, 4;
	add.s64 	%rd56, %rd2, %rd55;
	ld.global.u32 	%r225, [%rd56];
	add.s32 	%r226, %r225, %r223;
	add.s32 	%r227, %r212, 1280;
	mul.wide.u32 	%rd57, %r227, 4;
	add.s64 	%rd58, %rd2, %rd57;
	ld.global.u32 	%r228, [%rd58];
	add.s32 	%r229, %r228, %r226;
	add.s32 	%r230, %r212, 1536;
	mul.wide.u32 	%rd59, %r230, 4;
	add.s64 	%rd60, %rd2, %rd59;
	ld.global.u32 	%r231, [%rd60];
	add.s32 	%r232, %r231, %r229;
	add.s32 	%r233, %r212, 1792;
	mul.wide.u32 	%rd61, %r233, 4;
	add.s64 	%rd62, %rd2, %rd61;
	ld.global.u32 	%r234, [%rd62];
	add.s32 	%r509, %r234, %r232;
	add.s32 	%r501, %r501, 2048;
$L__BB3_40:
	setp.eq.s32 	%p13, %r66, 0;
	@%p13 bra 	$L__BB3_46;
	and.b32  	%r72, %r49, 3;
	setp.lt.u32 	%p14, %r66, 4;
	@%p14 bra 	$L__BB3_43;
	add.s32 	%r236, %r501, %r492;
	mul.wide.u32 	%rd63, %r236, 4;
	add.s64 	%rd64, %rd2, %rd63;
	ld.global.u32 	%r237, [%rd64];
	add.s32 	%r238, %r237, %r509;
	add.s32 	%r239, %r236, 256;
	mul.wide.u32 	%rd65, %r239, 4;
	add.s64 	%rd66, %rd2, %rd65;
	ld.global.u32 	%r240, [%rd66];
	add.s32 	%r241, %r240, %r238;
	add.s32 	%r242, %r236, 512;
	mul.wide.u32 	%rd67, %r242, 4;
	add.s64 	%rd68, %rd2, %rd67;
	ld.global.u32 	%r243, [%rd68];
	add.s32 	%r244, %r243, %r241;
	add.s32 	%r245, %r236, 768;
	mul.wide.u32 	%rd69, %r245, 4;
	add.s64 	%rd70, %rd2, %rd69;
	ld.global.u32 	%r246, [%rd70];
	add.s32 	%r509, %r246, %r244;
	add.s32 	%r501, %r501, 1024;
$L__BB3_43:
	setp.eq.s32 	%p15, %r72, 0;
	@%p15 bra 	$L__BB3_46;
	add.s32 	%r507, %r501, %r492;
	neg.s32 	%r506, %r72;
$L__BB3_45:
	.pragma "nounroll";
	mul.wide.u32 	%rd71, %r507, 4;
	add.s64 	%rd72, %rd2, %rd71;
	ld.global.u32 	%r247, [%rd72];
	add.s32 	%r509, %r247, %r509;
	add.s32 	%r507, %r507, 256;
	add.s32 	%r506, %r506, 1;
	setp.ne.s32 	%p16, %r506, 0;
	@%p16 bra 	$L__BB3_45;
$L__BB3_46:
	// begin inline asm
	mov.u32 %r248, %laneid;
	// end inline asm
	mov.b32 	%r251, 1;
	mov.b32 	%r272, 31;
	mov.b32 	%r273, -1;
	// begin inline asm
	shfl.sync.down.b32 %r249, %r509, %r251, %r272, %r273;
	// end inline asm
	setp.gt.s32 	%p17, %r248, 30;
	selp.b32 	%r274, 0, %r249, %p17;
	add.s32 	%r255, %r274, %r509;
	mov.b32 	%r256, 2;
	// begin inline asm
	shfl.sync.down.b32 %r254, %r255, %r256, %r272, %r273;
	// end inline asm
	setp.gt.s32 	%p18, %r248, 29;
	selp.b32 	%r275, 0, %r254, %p18;
	add.s32 	%r260, %r255, %r275;
	mov.b32 	%r261, 4;
	// begin inline asm
	shfl.sync.down.b32 %r259, %r260, %r261, %r272, %r273;
	// end inline asm
	setp.gt.s32 	%p19, %r248, 27;
	selp.b32 	%r276, 0, %r259, %p19;
	add.s32 	%r265, %r260, %r276;
	mov.b32 	%r266, 8;
	// begin inline asm
	shfl.sync.down.b32 %r264, %r265, %r266, %r272, %r273;
	// end inline asm
	setp.gt.s32 	%p20, %r248, 23;
	selp.b32 	%r277, 0, %r264, %p20;
	add.s32 	%r270, %r265, %r277;
	mov.b32 	%r271, 16;
	// begin inline asm
	shfl.sync.down.b32 %r269, %r270, %r271, %r272, %r273;
	// end inline asm
	setp.gt.s32 	%p21, %r248, 15;
	selp.b32 	%r278, 0, %r269, %p21;
	add.s32 	%r510, %r270, %r278;
	setp.ne.s32 	%p22, %r248, 0;
	@%p22 bra 	$L__BB3_48;
	shr.u32 	%r279, %r40, 3;
	and.b32  	%r280, %r279, 124;
	mov.u32 	%r281, _ZZN3cub18CUB_300001_SM_10006detail6reduce28DeviceReduceSingleTileKernelINS2_10policy_hubIijN4cuda3std3__44plusIiEEE10Policy1000EN6thrust24THRUST_300001_SM_1000_NS6detail15normal_iteratorINSD_10device_ptrIiEEEEPijS9_iiNS7_10__identityEEEvT0_T1_T2_T3_T4_T6_E12temp_storage;
	add.s32 	%r282, %r281, %r280;
	st.shared.u32 	[%r282+8], %r510;
$L__BB3_48:
	bar.sync 	0;
	setp.ne.s32 	%p23, %r40, 0;
	@%p23 bra 	$L__BB3_50;
	ld.shared.u32 	%r283, [_ZZN3cub18CUB_300001_SM_10006detail6reduce28DeviceReduceSingleTileKernelINS2_10policy_hubIijN4cuda3std3__44plusIiEEE10Policy1000EN6thrust24THRUST_300001_SM_1000_NS6detail15normal_iteratorINSD_10device_ptrIiEEEEPijS9_iiNS7_10__identityEEEvT0_T1_T2_T3_T4_T6_E12temp_storage+12];
	add.s32 	%r284, %r283, %r510;
	ld.shared.u32 	%r285, [_ZZN3cub18CUB_300001_SM_10006detail6reduce28DeviceReduceSingleTileKernelINS2_10policy_hubIijN4cuda3std3__44plusIiEEE10Policy1000EN6thrust24THRUST_300001_SM_1000_NS6detail15normal_iteratorINSD_10device_ptrIiEEEEPijS9_iiNS7_10__identityEEEvT0_T1_T2_T3_T4_T6_E12temp_storage+16];
	add.s32 	%r286, %r284, %r285;
	ld.shared.u32 	%r287, [_ZZN3cub18CUB_300001_SM_10006detail6reduce28DeviceReduceSingleTileKernelINS2_10policy_hubIijN4cuda3std3__44plusIiEEE10Policy1000EN6thrust24THRUST_300001_SM_1000_NS6detail15normal_iteratorINSD_10device_ptrIiEEEEPijS9_iiNS7_10__identityEEEvT0_T1_T2_T3_T4_T6_E12temp_storage+20];
	add.s32 	%r288, %r286, %r287;
	ld.shared.u32 	%r289, [_ZZN3cub18CUB_300001_SM_10006detail6reduce28DeviceReduceSingleTileKernelINS2_10policy_hubIijN4cuda3std3__44plusIiEEE10Policy1000EN6thrust24THRUST_300001_SM_1000_NS6detail15normal_iteratorINSD_10device_ptrIiEEEEPijS9_iiNS7_10__identityEEEvT0_T1_T2_T3_T4_T6_E12temp_storage+24];
	add.s32 	%r290, %r288, %r289;
	ld.shared.u32 	%r291, [_ZZN3cub18CUB_300001_SM_10006detail6reduce28DeviceReduceSingleTileKernelINS2_10policy_hubIijN4cuda3std3__44plusIiEEE10Policy1000EN6thrust24THRUST_300001_SM_1000_NS6detail15normal_iteratorINSD_10device_ptrIiEEEEPijS9_iiNS7_10__identityEEEvT0_T1_T2_T3_T4_T6_E12temp_storage+28];
	add.s32 	%r292, %r290, %r291;
	ld.shared.u32 	%r293, [_ZZN3cub18CUB_300001_SM_10006detail6reduce28DeviceReduceSingleTileKernelINS2_10policy_hubIijN4cuda3std3__44plusIiEEE10Policy1000EN6thrust24THRUST_300001_SM_1000_NS6detail15normal_iteratorINSD_10device_ptrIiEEEEPijS9_iiNS7_10__identityEEEvT0_T1_T2_T3_T4_T6_E12temp_storage+32];
	add.s32 	%r294, %r292, %r293;
	ld.shared.u32 	%r295, [_ZZN3cub18CUB_300001_SM_10006detail6reduce28DeviceReduceSingleTileKernelINS2_10policy_hubIijN4cuda3std3__44plusIiEEE10Policy1000EN6thrust24THRUST_300001_SM_1000_NS6detail15normal_iteratorINSD_10device_ptrIiEEEEPijS9_iiNS7_10__identityEEEvT0_T1_T2_T3_T4_T6_E12temp_storage+36];
	add.s32 	%r510, %r294, %r295;
$L__BB3_50:
	mov.u32 	%r469, %tid.x;
	setp.ne.s32 	%p57, %r469, 0;
	@%p57 bra 	$L__BB3_52;
	add.s32 	%r470, %r510, %r91;
	st.global.u32 	[%rd1], %r470;
$L__BB3_52:
	ret;

}
	// .globl	_ZN3cub18CUB_300001_SM_10006detail6reduce18DeviceReduceKernelINS2_10policy_hubIijN4cuda3std3__44plusIiEEE10Policy1000EN6thrust24THRUST_300001_SM_1000_NS6detail15normal_iteratorINSD_10device_ptrIiEEEEjS9_iNS7_10__identityEEEvT0_PT3_T1_NS0_13GridEvenShareISN_EET2_T4_
.visible .entry _ZN3cub18CUB_300001_SM_10006detail6reduce18DeviceReduceKernelINS2_10policy_hubIijN4cuda3std3__44plusIiEEE10Policy1000EN6thrust24THRUST_300001_SM_1000_NS6detail15normal_iteratorINSD_10device_ptrIiEEEEjS9_iNS7_10__identityEEEvT0_PT3_T1_NS0_13GridEvenShareISN_EET2_T4_(
	.param .align 8 .b8 _ZN3cub18CUB_300001_SM_10006detail6reduce18DeviceReduceKernelINS2_10policy_hubIijN4cuda3std3__44plusIiEEE10Policy1000EN6thrust24THRUST_300001_SM_1000_NS6detail15normal_iteratorINSD_10device_ptrIiEEEEjS9_iNS7_10__identityEEEvT0_PT3_T1_NS0_13GridEvenShareISN_EET2_T4__param_0[8],
	.param .u64 .ptr .align 1 _ZN3cub18CUB_300001_SM_10006detail6reduce18DeviceReduceKernelINS2_10policy_hubIijN4cuda3std3__44plusIiEEE10Policy1000EN6thrust24THRUST_300001_SM_1000_NS6detail15normal_iteratorINSD_10device_ptrIiEEEEjS9_iNS7_10__identityEEEvT0_PT3_T1_NS0_13GridEvenShareISN_EET2_T4__param_1,
	.param .u32 _ZN3cub18CUB_300001_SM_10006detail6reduce18DeviceReduceKernelINS2_10policy_hubIijN4cuda3std3__44plusIiEEE10Policy1000EN6thrust24THRUST_300001_SM_1000_NS6detail15normal_iteratorINSD_10device_ptrIiEEEEjS9_iNS7_10__identityEEEvT0_PT3_T1_NS0_13GridEvenShareISN_EET2_T4__param_2,
	.param .align 4 .b8 _ZN3cub18CUB_300001_SM_10006detail6reduce18DeviceReduceKernelINS2_10policy_hubIijN4cuda3std3__44plusIiEEE10Policy1000EN6thrust24THRUST_300001_SM_1000_NS6detail15normal_iteratorINSD_10device_ptrIiEEEEjS9_iNS7_10__identityEEEvT0_PT3_T1_NS0_13GridEvenShareISN_EET2_T4__param_3[40],
	.param .align 1 .b8 _ZN3cub18CUB_300001_SM_10006detail6reduce18DeviceReduceKernelINS2_10policy_hubIijN4cuda3std3__44plusIiEEE10Policy1000EN6thrust24THRUST_300001_SM_1000_NS6detail15normal_iteratorINSD_10device_ptrIiEEEEjS9_iNS7_10__identityEEEvT0_PT3_T1_NS0_13GridEvenShareISN_EET2_T4__param_4[1],
	.param .align 1 .b8 _ZN3cub18CUB_300001_SM_10006detail6reduce18DeviceReduceKernelINS2_10policy_hubIijN4cuda3std3__44plusIiEEE10Policy1000EN6thrust24THRUST_300001_SM_1000_NS6detail15normal_iteratorINSD_10device_ptrIiEEEEjS9_iNS7_10__identityEEEvT0_PT3_T1_NS0_13GridEvenShareISN_EET2_T4__param_5[1]
)
.maxntid 256
{
	.reg .pred 	%p<57>;
	.reg .b16 	%rs<4>;
	.reg .b32 	%r<575>;
	.reg .b64 	%rd<130>;
	// demoted variable
	.shared .align 4 .b8 _ZZN3cub18CUB_300001_SM_10006detail6reduce18DeviceReduceKernelINS2_10policy_hubIijN4cuda3std3__44plusIiEEE10Policy1000EN6thrust24THRUST_300001_SM_1000_NS6detail15normal_iteratorINSD_10device_ptrIiEEEEjS9_iNS7_10__identityEEEvT0_PT3_T1_NS0_13GridEvenShareISN_EET2_T4_E12temp_storage[44];
	ld.param.u32 	%r1, [_ZN3cub18CUB_300001_SM_10006detail6reduce18DeviceReduceKernelINS2_10policy_hubIijN4cuda3std3__44plusIiEEE10Policy1000EN6thrust24THRUST_300001_SM_1000_NS6detail15normal_iteratorINSD_10device_ptrIiEEEEjS9_iNS7_10__identityEEEvT0_PT3_T1_NS0_13GridEvenShareISN_EET2_T4__param_3+20];
	ld.param.u32 	%r2, [_ZN3cub18CUB_300001_SM_10006detail6reduce18DeviceReduceKernelINS2_10policy_hubIijN4cuda3std3__44plusIiEEE10Policy1000EN6thrust24THRUST_300001_SM_1000_NS6detail15normal_iteratorINSD_10device_ptrIiEEEEjS9_iNS7_10__identityEEEvT0_PT3_T1_NS0_13GridEvenShareISN_EET2_T4__param_3+24];
	ld.param.u64 	%rd3, [_ZN3cub18CUB_300001_SM_10006detail6reduce18DeviceReduceKernelINS2_10policy_hubIijN4cuda3std3__44plusIiEEE10Policy1000EN6thrust24THRUST_300001_SM_1000_NS6detail15normal_iteratorINSD_10device_ptrIiEEEEjS9_iNS7_10__identityEEEvT0_PT3_T1_NS0_13GridEvenShareISN_EET2_T4__param_0];
	cvta.to.global.u64 	%rd1, %rd3;
	mov.u32 	%r3, %ctaid.x;
	shl.b32 	%r4, %r2, 12;
	shl.b32 	%r556, %r3, 12;
	sub.s32 	%r6, %r1, %r556;
	setp.gt.u32 	%p1, %r6, 4095;
	@%p1 bra 	$L__BB4_26;
	mov.u32 	%r7, %tid.x;
	setp.ge.u32 	%p23, %r7, %r6;
	mov.b32 	%r550, 0;
	mov.u32 	%r539, %r7;
	@%p23 bra 	$L__BB4_3;
	add.s32 	%r330, %r556, %r7;
	mul.wide.u32 	%rd66, %r330, 4;
	add.s64 	%rd67, %rd1, %rd66;
	ld.global.u32 	%r550, [%rd67];
	add.s32 	%r539, %r7, 256;
$L__BB4_3:
	setp.ge.u32 	%p24, %r539, %r6;
	@%p24 bra 	$L__BB4_17;
	not.b32 	%r332, %r539;
	add.s32 	%r333, %r1, %r332;
	sub.s32 	%r334, %r333, %r556;
	shr.u32 	%r335, %r334, 8;
	add.s32 	%r12, %r335, 1;
	and.b32  	%r13, %r12, 15;
	setp.lt.u32 	%p25, %r334, 3840;
	@%p25 bra 	$L__BB4_8;
	or.b32  	%r536, %r539, 2048;
	add.s32 	%r535, %r539, %r556;
	and.b32  	%r336, %r12, 33554416;
	neg.s32 	%r534, %r336;
$L__BB4_6:
	.pragma "nounroll";
	mul.wide.u32 	%rd68, %r535, 4;
	add.s64 	%rd69, %rd1, %rd68;
	ld.global.u32 	%r337, [%rd69];
	add.s32 	%r338, %r337, %r550;
	add.s32 	%r339, %r535, 256;
	mul.wide.u32 	%rd70, %r339, 4;
	add.s64 	%rd71, %rd1, %rd70;
	ld.global.u32 	%r340, [%rd71];
	add.s32 	%r341, %r340, %r338;
	add.s32 	%r342, %r535, 512;
	mul.wide.u32 	%rd72, %r342, 4;
	add.s64 	%rd73, %rd1, %rd72;
	ld.global.u32 	%r343, [%rd73];
	add.s32 	%r344, %r343, %r341;
	add.s32 	%r345, %r535, 768;
	mul.wide.u32 	%rd74, %r345, 4;
	add.s64 	%rd75, %rd1, %rd74;
	ld.global.u32 	%r346, [%rd75];
	add.s32 	%r347, %r346, %r344;
	add.s32 	%r348, %r535, 1024;
	mul.wide.u32 	%rd76, %r348, 4;
	add.s64 	%rd77, %rd1, %rd76;
	ld.global.u32 	%r349, [%rd77];
	add.s32 	%r350, %r349, %r347;
	add.s32 	%r351, %r535, 1280;
	mul.wide.u32 	%rd78, %r351, 4;
	add.s64 	%rd79, %rd1, %rd78;
	ld.global.u32 	%r352, [%rd79];
	add.s32 	%r353, %r352, %r350;
	add.s32 	%r354, %r535, 1536;
	mul.wide.u32 	%rd80, %r354, 4;
	add.s64 	%rd81, %rd1, %rd80;
	ld.global.u32 	%r355, [%rd81];
	add.s32 	%r356, %r355, %r353;
	add.s32 	%r357, %r535, 1792;
	mul.wide.u32 	%rd82, %r357, 4;
	add.s64 	%rd83, %rd1, %rd82;
	ld.global.u32 	%r358, [%rd83];
	add.s32 	%r359, %r358, %r356;
	add.s32 	%r360, %r535, 2048;
	mul.wide.u32 	%rd84, %r360, 4;
	add.s64 	%rd85, %rd1, %rd84;
	ld.global.u32 	%r361, [%rd85];
	add.s32 	%r362, %r361, %r359;
	add.s32 	%r363, %r535, 2304;
	mul.wide.u32 	%rd86, %r363, 4;
	add.s64 	%rd87, %rd1, %rd86;
	ld.global.u32 	%r364, [%rd87];
	add.s32 	%r365, %r364, %r362;
	add.s32 	%r366, %r535, 2560;
	mul.wide.u32 	%rd88, %r366, 4;
	add.s64 	%rd89, %rd1, %rd88;
	ld.global.u32 	%r367, [%rd89];
	add.s32 	%r368, %r367, %r365;
	add.s32 	%r369, %r535, 2816;
	mul.wide.u32 	%rd90, %r369, 4;
	add.s64 	%rd91, %rd1, %rd90;
	ld.global.u32 	%r370, [%rd91];
	add.s32 	%r371, %r370, %r368;
	add.s32 	%r372, %r535, 3072;
	mul.wide.u32 	%rd92, %r372, 4;
	add.s64 	%rd93, %rd1, %rd92;
	ld.global.u32 	%r373, [%rd93];
	add.s32 	%r374, %r373, %r371;
	add.s32 	%r375, %r535, 3328;
	mul.wide.u32 	%rd94, %r375, 4;
	add.s64 	%rd95, %rd1, %rd94;
	ld.global.u32 	%r376, [%rd95];
	add.s32 	%r377, %r376, %r374;
	add.s32 	%r378, %r535, 3584;
	mul.wide.u32 	%rd96, %r378, 4;
	add.s64 	%rd97, %rd1, %rd96;
	ld.global.u32 	%r379, [%rd97];
	add.s32 	%r380, %r379, %r377;
	add.s32 	%r381, %r535, 3840;
	mul.wide.u32 	%rd98, %r381, 4;
	add.s64 	%rd99, %rd1, %rd98;
	ld.global.u32 	%r382, [%rd99];
	add.s32 	%r550, %r382, %r380;
	add.s32 	%r536, %r536, 4096;
	add.s32 	%r535, %r535, 4096;
	add.s32 	%r534, %r534, 16;
	setp.ne.s32 	%p26, %r534, 0;
	@%p26 bra 	$L__BB4_6;
	add.s32 	%r539, %r536, -2048;
$L__BB4_8:
	setp.eq.s32 	%p27, %r13, 0;
	@%p27 bra 	$L__BB4_17;
	and.b32  	%r29, %r12, 7;
	setp.lt.u32 	%p28, %r13, 8;
	@%p28 bra 	$L__BB4_11;
	add.s32 	%r384, %r556, %r539;
	mul.wide.u32 	%rd100, %r384, 4;
	add.s64 	%rd101, %rd1, %rd100;
	ld.global.u32 	%r385, [%rd101];
	add.s32 	%r386, %r385, %r550;
	add.s32 	%r387, %r384, 256;
	mul.wide.u32 	%rd102, %r387, 4;
	add.s64 	%rd103, %rd1, %rd102;
	ld.global.u32 	%r388, [%rd103];
	add.s32 	%r389, %r388, %r386;
	add.s32 	%r390, %r384, 512;
	mul.wide.u32 	%rd104, %r390, 4;
	add.s64 	%rd105, %rd1, %rd104;
	ld.global.u32 	%r391, [%rd105];
	add.s32 	%r392, %r391, %r389;
	add.s32 	%r393, %r384, 768;
	mul.wide.u32 	%rd106, %r393, 4;
	add.s64 	%rd107, %rd1, %rd106;
	ld.global.u32 	%r394, [%rd107];
	add.s32 	%r395, %r394, %r392;
	add.s32 	%r396, %r384, 1024;
	mul.wide.u32 	%rd108, %r396, 4;
	add.s64 	%rd109, %rd1, %rd108;
	ld.global.u32 	%r397, [%rd109];
	add.s32 	%r398, %r397, %r395;
	add.s32 	%r399, %r384, 1280;
	mul.wide.u32 	%rd110, %r399, 4;
	add.s64 	%rd111, %rd1, %rd110;
	ld.global.u32 	%r400, [%rd111];
	add.s32 	%r401, %r400, %r398;
	add.s32 	%r402, %r384, 1536;
	mul.wide.u32 	%rd112, %r402, 4;
	add.s64 	%rd113, %rd1, %rd112;
	ld.global.u32 	%r403, [%rd113];
	add.s32 	%r404, %r403, %r401;
	add.s32 	%r405, %r384, 1792;
	mul.wide.u32 	%rd114, %r405, 4;
	add.s64 	%rd115, %rd1, %rd114;
	ld.global.u32 	%r406, [%rd115];
	add.s32 	%r550, %r406, %r404;
	add.s32 	%r539, %r539, 2048;
$L__BB4_11:
	setp.eq.s32 	%p29, %r29, 0;
	@%p29 bra 	$L__BB4_17;
	and.b32  	%r35, %r12, 3;
	setp.lt.u32 	%p30, %r29, 4;
	@%p30 bra 	$L__BB4_14;
	add.s32 	%r408, %r556, %r539;
	mul.wide.u32 	%rd116, %r408, 4;
	add.s64 	%rd117, %rd1, %rd116;
	ld.global.u32 	%r409, [%rd117];
	add.s32 	%r410, %r409, %r550;
	add.s32 	%r411, %r408, 256;
	mul.wide.u32 	%rd118, %r411, 4;
	add.s64 	%rd119, %rd1, %rd118;
	ld.global.u32 	%r412, [%rd119];
	add.s32 	%r413, %r412, %r410;
	add.s32 	%r414, %r408, 512;
	mul.wide.u32 	%rd120, %r414, 4;
	add.s64 	%rd121, %rd1, %rd120;
	ld.global.u32 	%r415, [%rd121];
	add.s32 	%r416, %r415, %r413;
	add.s32 	%r417, %r408, 768;
	mul.wide.u32 	%rd122, %r417, 4;
	add.s64 	%rd123, %rd1, %rd122;
	ld.global.u32 	%r418, [%rd123];
	add.s32 	%r550, %r418, %r416;
	add.s32 	%r539, %r539, 1024;
$L__BB4_14:
	setp.eq.s32 	%p31, %r35, 0;
	@%p31 bra 	$L__BB4_17;
	add.s32 	%r548, %r539, %r556;
	neg.s32 	%r547, %r35;
$L__BB4_16:
	.pragma "nounroll";
	mul.wide.u32 	%rd124, %r548, 4;
	add.s64 	%rd125, %rd1, %rd124;
	ld.global.u32 	%r419, [%rd125];
	add.s32 	%r550, %r419, %r550;
	add.s32 	%r548, %r548, 256;
	add.s32 	%r547, %r547, 1;
	setp.ne.s32 	%p32, %r547, 0;
	@%p32 bra 	$L__BB4_16;
$L__BB4_17:
	setp.lt.u32 	%p33, %r6, 256;
	@%p33 bra 	$L__BB4_22;
	// begin inline asm
	mov.u32 %r483, %laneid;
	// end inline asm
	mov.b32 	%r486, 1;
	mov.b32 	%r507, 31;
	mov.b32 	%r508, -1;
	// begin inline asm
	shfl.sync.down.b32 %r484, %r550, %r486, %r507, %r508;
	// end inline asm
	setp.gt.s32 	%p49, %r483, 30;
	selp.b32 	%r509, 0, %r484, %p49;
	add.s32 	%r490, %r509, %r550;
	mov.b32 	%r491, 2;
	// begin inline asm
	shfl.sync.down.b32 %r489, %r490, %r491, %r507, %r508;
	// end inline asm
	setp.gt.s32 	%p50, %r483, 29;
	selp.b32 	%r510, 0, %r489, %p50;
	add.s32 	%r495, %r490, %r510;
	mov.b32 	%r496, 4;
	// begin inline asm
	shfl.sync.down.b32 %r494, %r495, %r496, %r507, %r508;
	// end inline asm
	setp.gt.s32 	%p51, %r483, 27;
	selp.b32 	%r511, 0, %r494, %p51;
	add.s32 	%r500, %r495, %r511;
	mov.b32 	%r501, 8;
	// begin inline asm
	shfl.sync.down.b32 %r499, %r500, %r501, %r507, %r508;
	// end inline asm
	setp.gt.s32 	%p52, %r483, 23;
	selp.b32 	%r512, 0, %r499, %p52;
	add.s32 	%r505, %r500, %r512;
	mov.b32 	%r506, 16;
	// begin inline asm
	shfl.sync.down.b32 %r504, %r505, %r506, %r507, %r508;
	// end inline asm
	setp.gt.s32 	%p53, %r483, 15;
	selp.b32 	%r513, 0, %r504, %p53;
	add.s32 	%r574, %r505, %r513;
	setp.ne.s32 	%p54, %r483, 0;
	@%p54 bra 	$L__BB4_20;
	shr.u32 	%r514, %r7, 3;
	and.b32  	%r515, %r514, 124;
	mov.u32 	%r516, _ZZN3cub18CUB_300001_SM_10006detail6reduce18DeviceReduceKernelINS2_10policy_hubIijN4cuda3std3__44plusIiEEE10Policy1000EN6thrust24THRUST_300001_SM_1000_NS6detail15normal_iteratorINSD_10device_ptrIiEEEEjS9_iNS7_10__identityEEEvT0_PT3_T1_NS0_13GridEvenShareISN_EET2_T4_E12temp_storage;
	add.s32 	%r517, %r516, %r515;
	st.shared.u32 	[%r517+8], %r574;
$L__BB4_20:
	bar.sync 	0;
	setp.ne.s32 	%p55, %r7, 0;
	@%p55 bra 	$L__BB4_48;
	ld.shared.u32 	%r518, [_ZZN3cub18CUB_300001_SM_10006detail6reduce18DeviceReduceKernelINS2_10policy_hubIijN4cuda3std3__44plusIiEEE10Policy1000EN6thrust24THRUST_300001_SM_1000_NS6detail15normal_iteratorINSD_10device_ptrIiEEEEjS9_iNS7_10__identityEEEvT0_PT3_T1_NS0_13GridEvenShareISN_EET2_T4_E12temp_storage+12];
	add.s32 	%r519, %r518, %r574;
	ld.shared.u32 	%r520, [_ZZN3cub18CUB_300001_SM_10006detail6reduce18DeviceReduceKernelINS2_10policy_hubIijN4cuda3std3__44plusIiEEE10Policy1000EN6thrust24THRUST_300001_SM_1000_NS6detail15normal_iteratorINSD_10device_ptrIiEEEEjS9_iNS7_10__identityEEEvT0_PT3_T1_NS0_13GridEvenShareISN_EET2_T4_E12temp_storage+16];
	add.s32 	%r521, %r519, %r520;
	ld.shared.u32 	%r522, [_ZZN3cub18CUB_300001_SM_10006detail6reduce18DeviceReduceKernelINS2_10policy_hubIijN4cuda3std3__44plusIiEEE10Policy1000EN6thrust24THRUST_300001_SM_1000_NS6detail15normal_iteratorINSD_10device_ptrIiEEEEjS9_iNS7_10__identityEEEvT0_PT3_T1_NS0_13GridEvenShareISN_EET2_T4_E12temp_storage+20];
	add.s32 	%r523, %r521, %r522;
	ld.shared.u32 	%r524, [_ZZN3cub18CUB_300001_SM_10006detail6reduce18DeviceReduceKernelINS2_10policy_hubIijN4cuda3std3__44plusIiEEE10Policy1000EN6thrust24THRUST_300001_SM_1000_NS6detail15normal_iteratorINSD_10device_ptrIiEEEEjS9_iNS7_10__identityEEEvT0_PT3_T1_NS0_13GridEvenShareISN_EET2_T4_E12temp_storage+24];
	add.s32 	%r525, %r523, %r524;
	ld.shared.u32 	%r526, [_ZZN3cub18CUB_300001_SM_10006detail6reduce18DeviceReduceKernelINS2_10policy_hubIijN4cuda3std3__44plusIiEEE10Policy1000EN6thrust24THRUST_300001_SM_1000_NS6detail15normal_iteratorINSD_10device_ptrIiEEEEjS9_iNS7_10__identityEEEvT0_PT3_T1_NS0_13GridEvenShareISN_EET2_T4_E12temp_storage+28];
	add.s32 	%r527, %r525, %r526;
	ld.shared.u32 	%r528, [_ZZN3cub18CUB_300001_SM_10006detail6reduce18DeviceReduceKernelINS2_10policy_hubIijN4cuda3std3__44plusIiEEE10Policy1000EN6thrust24THRUST_300001_SM_1000_NS6detail15normal_iteratorINSD_10device_ptrIiEEEEjS9_iNS7_10__identityEEEvT0_PT3_T1_NS0_13GridEvenShareISN_EET2_T4_E12temp_storage+32];
	add.s32 	%r529, %r527, %r528;
	ld.shared.u32 	%r530, [_ZZN3cub18CUB_300001_SM_10006detail6reduce18DeviceReduceKernelINS2_10policy_hubIijN4cuda3std3__44plusIiEEE10Policy1000EN6thrust24THRUST_300001_SM_1000_NS6detail15normal_iteratorINSD_10device_ptrIiEEEEjS9_iNS7_10__identityEEEvT0_PT3_T1_NS0_13GridEvenShareISN_EET2_T4_E12temp_storage+36];
	add.s32 	%r574, %r529, %r530;
	bra.uni 	$L__BB4_48;
$L__BB4_22:
	// begin inline asm
	mov.u32 %r420, %laneid;
	// end inline asm
	and.b32  	%r446, %r7, 992;
	add.s32 	%r447, %r446, 32;
	setp.gt.u32 	%p34, %r447, %r6;
	not.b32 	%r448, %r446;
	add.s32 	%r449, %r6, %r448;
	selp.b32 	%r444, %r449, 31, %p34;
	mov.b32 	%r423, 1;
	mov.b32 	%r445, -1;
	// begin inline asm
	shfl.sync.down.b32 %r421, %r550, %r423, %r444, %r445;
	// end inline asm
	setp.lt.s32 	%p35, %r420, %r444;
	selp.b32 	%r450, %r421, 0, %p35;
	add.s32 	%r427, %r450, %r550;
	mov.b32 	%r428, 2;
	// begin inline asm
	shfl.sync.down.b32 %r426, %r427, %r428, %r444, %r445;
	// end inline asm
	add.s32 	%r451, %r420, 2;
	setp.gt.s32 	%p36, %r451, %r444;
	selp.b32 	%r452, 0, %r426, %p36;
	add.s32 	%r432, %r427, %r452;
	mov.b32 	%r433, 4;
	// begin inline asm
	shfl.sync.down.b32 %r431, %r432, %r433, %r444, %r445;
	// end inline asm
	add.s32 	%r453, %r420, 4;
	setp.gt.s32 	%p37, %r453, %r444;
	selp.b32 	%r454, 0, %r431, %p37;
	add.s32 	%r437, %r432, %r454;
	mov.b32 	%r438, 8;
	// begin inline asm
	shfl.sync.down.b32 %r436, %r437, %r438, %r444, %r445;
	// end inline asm
	add.s32 	%r455, %r420, 8;
	setp.gt.s32 	%p38, %r455, %r444;
	selp.b32 	%r456, 0, %r436, %p38;
	add.s32 	%r442, %r437, %r456;
	mov.b32 	%r443, 16;
	// begin inline asm
	shfl.sync.down.b32 %r441, %r442, %r443, %r444, %r445;
	// end inline asm
	add.s32 	%r457, %r420, 16;
	setp.gt.s32 	%p39, %r457, %r444;
	selp.b32 	%r458, 0, %r441, %p39;
	add.s32 	%r574, %r442, %r458;
	setp.ne.s32 	%p40, %r420, 0;
	@%p40 bra 	$L__BB4_24;
	shr.u32 	%r459, %r7, 3;
	and.b32  	%r460, %r459, 124;
	mov.u32 	%r461, _ZZN3cub18CUB_300001_SM_10006detail6reduce18DeviceReduceKernelINS2_10policy_hubIijN4cuda3std3__44plusIiEEE10Policy1000EN6thrust24THRUST_300001_SM_1000_NS6detail15normal_iteratorINSD_10device_ptrIiEEEEjS9_iNS7_10__identityEEEvT0_PT3_T1_NS0_13GridEvenShareISN_EET2_T4_E12temp_storage;
	add.s32 	%r462, %r461, %r460;
	st.shared.u32 	[%r462+8], %r574;
$L__BB4_24:
	bar.sync 	0;
	setp.ne.s32 	%p41, %r7, 0;
	@%p41 bra 	$L__BB4_48;
	setp.gt.u32 	%p42, %r6, 32;
	ld.shared.u32 	%r463, [_ZZN3cub18CUB_300001_SM_10006detail6reduce18DeviceReduceKernelINS2_10policy_hubIijN4cuda3std3__44plusIiEEE10Policy1000EN6thrust24THRUST_300001_SM_1000_NS6detail15normal_iteratorINSD_10device_ptrIiEEEEjS9_iNS7_10__identityEEEvT0_PT3_T1_NS0_13GridEvenShareISN_EET2_T4_E12temp_storage+12];
	selp.b32 	%r464, %r463, 0, %p42;
	add.s32 	%r465, %r464, %r574;
	setp.gt.u32 	%p43, %r6, 64;
	ld.shared.u32 	%r466, [_ZZN3cub18CUB_300001_SM_10006detail6reduce18DeviceReduceKernelINS2_10policy_hubIijN4cuda3std3__44plusIiEEE10Policy1000EN6thrust24THRUST_300001_SM_1000_NS6detail15normal_iteratorINSD_10device_ptrIiEEEEjS9_iNS7_10__identityEEEvT0_PT3_T1_NS0_13GridEvenShareISN_EET2_T4_E12temp_storage+16];
	selp.b32 	%r467, %r466, 0, %p43;
	add.s32 	%r468, %r465, %r467;
	setp.gt.u32 	%p44, %r6, 96;
	ld.shared.u32 	%r469, [_ZZN3cub18CUB_300001_SM_10006detail6reduce18DeviceReduceKernelINS2_10policy_hubIijN4cuda3std3__44plusIiEEE10Policy1000EN6thrust24THRUST_300001_SM_1000_NS6detail15normal_iteratorINSD_10device_ptrIiEEEEjS9_iNS7_10__identityEEEvT0_PT3_T1_NS0_13GridEvenShareISN_EET2_T4_E12temp_storage+20];
	selp.b32 	%r470, %r469, 0, %p44;
	add.s32 	%r471, %r468, %r470;
	setp.gt.u32 	%p45, %r6, 128;
	ld.shared.u32 	%r472, [_ZZN3cub18CUB_300001_SM_10006detail6reduce18DeviceReduceKernelINS2_10policy_hubIijN4cuda3std3__44plusIiEEE10Policy1000EN6thrust24THRUST_300001_SM_1000_NS6detail15normal_iteratorINSD_10device_ptrIiEEEEjS9_iNS7_10__identityEEEvT0_PT3_T1_NS0_13GridEvenShareISN_EET2_T4_E12temp_storage+24];
	selp.b32 	%r473, %r472, 0, %p45;
	add.s32 	%r474, %r471, %r473;
	setp.gt.u32 	%p46, %r6, 160;
	ld.shared.u32 	%r475, [_ZZN3cub18CUB_300001_SM_10006detail6reduce18DeviceReduceKernelINS2_10policy_hubIijN4cuda3std3__44plusIiEEE10Policy1000EN6thrust24THRUST_300001_SM_1000_NS6detail15normal_iteratorINSD_10device_ptrIiEEEEjS9_iNS7_10__identityEEEvT0_PT3_T1_NS0_13GridEvenShareISN_EET2_T4_E12temp_storage+28];
	selp.b32 	%r476, %r475, 0, %p46;
	add.s32 	%r477, %r474, %r476;
	setp.gt.u32 	%p47, %r6, 192;
	ld.shared.u32 	%r478, [_ZZN3cub18CUB_300001_SM_10006detail6reduce18DeviceReduceKernelINS2_10policy_hubIijN4cuda3std3__44plusIiEEE10Policy1000EN6thrust24THRUST_300001_SM_1000_NS6detail15normal_iteratorINSD_10device_ptrIiEEEEjS9_iNS7_10__identityEEEvT0_PT3_T1_NS0_13GridEvenShareISN_EET2_T4_E12temp_storage+32];
	selp.b32 	%r479, %r478, 0, %p47;
	add.s32 	%r480, %r477, %r479;
	setp.gt.u32 	%p48, %r6, 224;
	ld.shared.u32 	%r481, [_ZZN3cub18CUB_300001_SM_10006detail6reduce18DeviceReduceKernelINS2_10policy_hubIijN4cuda3std3__44plusIiEEE10Policy1000EN6thrust24THRUST_300001_SM_1000_NS6detail15normal_iteratorINSD_10device_ptrIiEEEEjS9_iNS7_10__identityEEEvT0_PT3_T1_NS0_13GridEvenShareISN_EET2_T4_E12temp_storage+36];
	selp.b32 	%r482, %r481, 0, %p48;
	add.s32 	%r574, %r480, %r482;
	bra.uni 	$L__BB4_48;
$L__BB4_26:
	mov.u32 	%r54, %tid.x;
	add.s32 	%r110, %r54, %r556;
	mul.wide.u32 	%rd4, %r110, 4;
	add.s64 	%rd5, %rd1, %rd4;
	ld.global.u32 	%r111, [%rd5];
	ld.global.u32 	%r112, [%rd5+1024];
	ld.global.u32 	%r113, [%rd5+2048];
	ld.global.u32 	%r114, [%rd5+3072];
	ld.global.u32 	%r115, [%rd5+4096];
	ld.global.u32 	%r116, [%rd5+5120];
	ld.global.u32 	%r117, [%rd5+6144];
	ld.global.u32 	%r118, [%rd5+7168];
	ld.global.u32 	%r119, [%rd5+8192];
	ld.global.u32 	%r120, [%rd5+9216];
	ld.global.u32 	%r121, [%rd5+10240];
	ld.global.u32 	%r122, [%rd5+11264];
	ld.global.u32 	%r123, [%rd5+12288];
	ld.global.u32 	%r124, [%rd5+13312];
	ld.global.u32 	%r125, [%rd5+14336];
	ld.global.u32 	%r126, [%rd5+15360];
	add.s32 	%r127, %r112, %r111;
	add.s32 	%r128, %r113, %r127;
	add.s32 	%r129, %r114, %r128;
	add.s32 	%r130, %r115, %r129;
	add.s32 	%r131, %r116, %r130;
	add.s32 	%r132, %r117, %r131;
	add.s32 	%r133, %r118, %r132;
	add.s32 	%r134, %r119, %r133;
	add.s32 	%r135, %r120, %r134;
	add.s32 	%r136, %r121, %r135;
	add.s32 	%r137, %r122, %r136;
	add.s32 	%r138, %r123, %r137;
	add.s32 	%r139, %r124, %r138;
	add.s32 	%r140, %r125, %r139;
	add.s32 	%r573, %r126, %r140;
	setp.lt.u32 	%p2, %r6, %r4;
	@%p2 bra 	$L__BB4_44;
	add.s32 	%r56, %r4, %r556;
	not.b32 	%r142, %r54;
	add.s32 	%r143, %r142, %r1;
	sub.s32 	%r144, %r143, %r4;
	sub.s32 	%r552, %r144, %r556;
	add.s32 	%r145, %r56, %r54;
	add.s32 	%r551, %r145, 2048;
	mov.b32 	%r554, 0;
	mov.u32 	%r553, %r56;
$L__BB4_28:
	add.s32 	%r556, %r556, %r4;
	add.s32 	%r147, %r1, -4096;
	setp.gt.u32 	%p3, %r556, %r147;
	@%p3 bra 	$L__BB4_30;
	add.s32 	%r148, %r54, %r556;
	mul.wide.u32 	%rd6, %r148, 4;
	add.s64 	%rd7, %rd1, %rd6;
	ld.global.u32 	%r149, [%rd7];
	ld.global.u32 	%r150, [%rd7+1024];
	ld.global.u32 	%r151, [%rd7+2048];
	ld.global.u32 	%r152, [%rd7+3072];
	ld.global.u32 	%r153, [%rd7+4096];
	ld.global.u32 	%r154, [%rd7+5120];
	ld.global.u32 	%r155, [%rd7+6144];
	ld.global.u32 	%r156, [%rd7+7168];
	ld.global.u32 	%r157, [%rd7+8192];
	ld.global.u32 	%r158, [%rd7+9216];
	ld.global.u32 	%r159, [%rd7+10240];
	ld.global.u32 	%r160, [%rd7+11264];
	ld.global.u32 	%r161, [%rd7+12288];
	ld.global.u32 	%r162, [%rd7+13312];
	ld.global.u32 	%r163, [%rd7+14336];
	ld.global.u32 	%r164, [%rd7+15360];
	add.s32 	%r165, %r149, %r573;
	add.s32 	%r166, %r150, %r165;
	add.s32 	%r167, %r151, %r166;
	add.s32 	%r168, %r152, %r167;
	add.s32 	%r169, %r153, %r168;
	add.s32 	%r170, %r154, %r169;
	add.s32 	%r171, %r155, %r170;
	add.s32 	%r172, %r156, %r171;
	add.s32 	%r173, %r157, %r172;
	add.s32 	%r174, %r158, %r173;
	add.s32 	%r175, %r159, %r174;
	add.s32 	%r176, %r160, %r175;
	add.s32 	%r177, %r161, %r176;
	add.s32 	%r178, %r162, %r177;
	add.s32 	%r179, %r163, %r178;
	add.s32 	%r573, %r164, %r179;
	sub.s32 	%r180, %r1, %r556;
	setp.lt.u32 	%p4, %r180, %r4;
	add.s32 	%r554, %r554, 1;
	add.s32 	%r553, %r553, %r4;
	sub.s32 	%r552, %r552, %r4;
	add.s32 	%r551, %r551, %r4;
	@%p4 bra 	$L__BB4_44;
	bra.uni 	$L__BB4_28;
$L__BB4_30:
	setp.le.u32 	%p5, %r1, %r556;
	sub.s32 	%r182, %r1, %r556;
	setp.ge.s32 	%p6, %r54, %r182;
	or.pred  	%p7, %p5, %p6;
	@%p7 bra 	$L__BB4_44;
	not.b32 	%r185, %r54;
	add.s32 	%r186, %r1, %r185;
	sub.s32 	%r187, %r186, %r56;
	mul.lo.s32 	%r188, %r2, %r554;
	shl.b32 	%r189, %r188, 12;
	sub.s32 	%r190, %r187, %r189;
	shr.u32 	%r191, %r190, 8;
	add.s32 	%r71, %r191, 1;
	and.b32  	%r72, %r71, 15;
	setp.lt.u32 	%p8, %r190, 3840;
	mov.u32 	%r565, %r54;
	@%p8 bra 	$L__BB4_35;
	or.b32  	%r559, %r54, 2048;
	shr.u32 	%r192, %r552, 8;
	add.s32 	%r193, %r192, 1;
	and.b32  	%r194, %r193, 33554416;
	neg.s32 	%r557, %r194;
$L__BB4_33:
	.pragma "nounroll";
	add.s32 	%r195, %r551, -2048;
	mul.wide.u32 	%rd8, %r195, 4;
	add.s64 	%rd9, %rd1, %rd8;
	ld.global.u32 	%r196, [%rd9];
	add.s32 	%r197, %r196, %r573;
	add.s32 	%r198, %r551, -1792;
	mul.wide.u32 	%rd10, %r198, 4;
	add.s64 	%rd11, %rd1, %rd10;
	ld.global.u32 	%r199, [%rd11];
	add.s32 	%r200, %r199, %r197;
	add.s32 	%r201, %r551, -1536;
	mul.wide.u32 	%rd12, %r201, 4;
	add.s64 	%rd13, %rd1, %rd12;
	ld.global.u32 	%r202, [%rd13];
	add.s32 	%r203, %r202, %r200;
	add.s32 	%r204, %r551, -1280;
	mul.wide.u32 	%rd14, %r204, 4;
	add.s64 	%rd15, %rd1, %rd14;
	ld.global.u32 	%r205, [%rd15];
	add.s32 	%r206, %r205, %r203;
	add.s32 	%r207, %r551, -1024;
	mul.wide.u32 	%rd16, %r207, 4;
	add.s64 	%rd17, %rd1, %rd16;
	ld.global.u32 	%r208, [%rd17];
	add.s32 	%r209, %r208, %r206;
	add.s32 	%r210, %r551, -768;
	mul.wide.u32 	%rd18, %r210, 4;
	add.s64 	%rd19, %rd1, %rd18;
	ld.global.u32 	%r211, [%rd19];
	add.s32 	%r212, %r211, %r209;
	add.s32 	%r213, %r551, -512;
	mul.wide.u32 	%rd20, %r213, 4;
	add.s64 	%rd21, %rd1, %rd20;
	ld.global.u32 	%r214, [%rd21];
	add.s32 	%r215, %r214, %r212;
	add.s32 	%r216, %r551, 1792;
	add.s32 	%r217, %r551, -256;
	mul.wide.u32 	%rd22, %r217, 4;
	add.s64 	%rd23, %rd1, %rd22;
	ld.global.u32 	%r218, [%rd23];
	add.s32 	%r219, %r218, %r215;
	mul.wide.u32 	%rd24, %r551, 4;
	add.s64 	%rd25, %rd1, %rd24;
	ld.global.u32 	%r220, [%rd25];
	add.s32 	%r221, %r220, %r219;
	add.s32 	%r222, %r551, 256;
	mul.wide.u32 	%rd26, %r222, 4;
	add.s64 	%rd27, %rd1, %rd26;
	ld.global.u32 	%r223, [%rd27];
	add.s32 	%r224, %r223, %r221;
	add.s32 	%r225, %r551, 512;
	mul.wide.u32 	%rd28, %r225, 4;
	add.s64 	%rd29, %rd1, %rd28;
	ld.global.u32 	%r226, [%rd29];
	add.s32 	%r227, %r226, %r224;
	add.s32 	%r228, %r551, 768;
	mul.wide.u32 	%rd30, %r228, 4;
	add.s64 	%rd31, %rd1, %rd30;
	ld.global.u32 	%r229, [%rd31];
	add.s32 	%r230, %r229, %r227;
	add.s32 	%r231, %r551, 1024;
	mul.wide.u32 	%rd32, %r231, 4;
	add.s64 	%rd33, %rd1, %rd32;
	ld.global.u32 	%r232, [%rd33];
	add.s32 	%r233, %r232, %r230;
	add.s32 	%r234, %r551, 1280;
	mul.wide.u32 	%rd34, %r234, 4;
	add.s64 	%rd35, %rd1, %rd34;
	ld.global.u32 	%r235, [%rd35];
	add.s32 	%r236, %r235, %r233;
	add.s32 	%r237, %r551, 1536;
	mul.wide.u32 	%rd36, %r237, 4;
	add.s64 	%rd37, %rd1, %rd36;
	ld.global.u32 	%r238, [%rd37];
	add.s32 	%r239, %r238, %r236;
	mul.wide.u32 	%rd38, %r216, 4;
	add.s64 	%rd39, %rd1, %rd38;
	ld.global.u32 	%r240, [%rd39];
	add.s32 	%r573, %r240, %r239;
	add.s32 	%r559, %r559, 4096;
	add.s32 	%r551, %r551, 4096;
	add.s32 	%r557, %r557, 16;
	setp.ne.s32 	%p9, %r557, 0;
	@%p9 bra 	$L__BB4_33;
	add.s32 	%r565, %r559, -2048;
$L__BB4_35:
	setp.eq.s32 	%p10, %r72, 0;
	@%p10 bra 	$L__BB4_44;
	and.b32  	%r87, %r71, 7;
	setp.lt.u32 	%p11, %r72, 8;
	@%p11 bra 	$L__BB4_38;
	add.s32 	%r242, %r565, %r556;
	mul.wide.u32 	%rd40, %r242, 4;
	add.s64 	%rd41, %rd1, %rd40;
	ld.global.u32 	%r243, [%rd41];
	add.s32 	%r244, %r243, %r573;
	add.s32 	%r245, %r242, 256;
	mul.wide.u32 	%rd42, %r245, 4;
	add.s64 	%rd43, %rd1, %rd42;
	ld.global.u32 	%r246, [%rd43];
	add.s32 	%r247, %r246, %r244;
	add.s32 	%r248, %r242, 512;
	mul.wide.u32 	%rd44, %r248, 4;
	add.s64 	%rd45, %rd1, %rd44;
	ld.global.u32 	%r249, [%rd45];
	add.s32 	%r250, %r249, %r247;
	add.s32 	%r251, %r242, 768;
	mul.wide.u32 	%rd46, %r251, 4;
	add.s64 	%rd47, %rd1, %rd46;
	ld.global.u32 	%r252, [%rd47];
	add.s32 	%r253, %r252, %r250;
	add.s32 	%r254, %r242, 1024;
	mul.wide.u32 	%rd48, %r254, 4;
	add.s64 	%rd49, %rd1, %rd48;
	ld.global.u32 	%r255, [%rd49];
	add.s32 	%r256, %r255, %r253;
	add.s32 	%r257, %r242, 1280;
	mul.wide.u32 	%rd50, %r257, 4;
	add.s64 	%rd51, %rd1, %rd50;
	ld.global.u32 	%r258, [%rd51];
	add.s32 	%r259, %r258, %r256;
	add.s32 	%r260, %r242, 1536;
	mul.wide.u32 	%rd52, %r260, 4;
	add.s64 	%rd53, %rd1, %rd52;
	ld.global.u32 	%r261, [%rd53];
	add.s32 	%r262, %r261, %r259;
	add.s32 	%r263, %r242, 1792;
	mul.wide.u32 	%rd54, %r263, 4;
	add.s64 	%rd55, %rd1, %rd54;
	ld.global.u32 	%r264, [%rd55];
	add.s32 	%r573, %r264, %r262;
	add.s32 	%r565, %r565, 2048;
$L__BB4_38:
	setp.eq.s32 	%p12, %r87, 0;
	@%p12 bra 	$L__BB4_44;
	setp.lt.u32 	%p13, %r87, 4;
	@%p13 bra 	$L__BB4_41;
	add.s32 	%r266, %r565, %r556;
	mul.wide.u32 	%rd56, %r266, 4;
	add.s64 	%rd57, %rd1, %rd56;
	ld.global.u32 	%r267, [%rd57];
	add.s32 	%r268, %r267, %r573;
	add.s32 	%r269, %r266, 256;
	mul.wide.u32 	%rd58, %r269, 4;
	add.s64 	%rd59, %rd1, %rd58;
	ld.global.u32 	%r270, [%rd59];
	add.s32 	%r271, %r270, %r268;
	add.s32 	%r272, %r266, 512;
	mul.wide.u32 	%rd60, %r272, 4;
	add.s64 	%rd61, %rd1, %rd60;
	ld.global.u32 	%r273, [%rd61];
	add.s32 	%r274, %r273, %r271;
	add.s32 	%r275, %r266, 768;
	mul.wide.u32 	%rd62, %r275, 4;
	add.s64 	%rd63, %rd1, %rd62;
	ld.global.u32 	%r276, [%rd63];
	add.s32 	%r573, %r276, %r274;
	add.s32 	%r565, %r565, 1024;
$L__BB4_41:
	and.b32  	%r277, %r71, 3;
	setp.eq.s32 	%p14, %r277, 0;
	@%p14 bra 	$L__BB4_44;
	add.s32 	%r571, %r565, %r553;
	cvt.u16.u32 	%rs1, %r552;
	shr.u16 	%rs2, %rs1, 8;
	add.s16 	%rs3, %rs2, 1;
	cvt.u32.u16 	%r278, %rs3;
	and.b32  	%r279, %r278, 3;
	neg.s32 	%r570, %r279;
$L__BB4_43:
	.pragma "nounroll";
	mul.wide.u32 	%rd64, %r571, 4;
	add.s64 	%rd65, %rd1, %rd64;
	ld.global.u32 	%r280, [%rd65];
	add.s32 	%r573, %r280, %r573;
	add.s32 	%r571, %r571, 256;
	add.s32 	%r570, %r570, 1;
	setp.ne.s32 	%p15, %r570, 0;
	@%p15 bra 	$L__BB4_43;
$L__BB4_44:
	// begin inline asm
	mov.u32 %r281, %laneid;
	// end inline asm
	mov.b32 	%r284, 1;
	mov.b32 	%r305, 31;
	mov.b32 	%r306, -1;
	// begin inline asm
	shfl.sync.down.b32 %r282, %r573, %r284, %r305, %r306;
	// end inline asm
	setp.gt.s32 	%p16, %r281, 30;
	selp.b32 	%r307, 0, %r282, %p16;
	add.s32 	%r288, %r307, %r573;
	mov.b32 	%r289, 2;
	// begin inline asm
	shfl.sync.down.b32 %r287, %r288, %r289, %r305, %r306;
	// end inline asm
	setp.gt.s32 	%p17, %r281, 29;
	selp.b32 	%r308, 0, %r287, %p17;
	add.s32 	%r293, %r288, %r308;
	mov.b32 	%r294, 4;
	// begin inline asm
	shfl.sync.down.b32 %r292, %r293, %r294, %r305, %r306;
	// end inline asm
	setp.gt.s32 	%p18, %r281, 27;
	selp.b32 	%r309, 0, %r292, %p18;
	add.s32 	%r298, %r293, %r309;
	mov.b32 	%r299, 8;
	// begin inline asm
	shfl.sync.down.b32 %r297, %r298, %r299, %r305, %r306;
	// end inline asm
	setp.gt.s32 	%p19, %r281, 23;
	selp.b32 	%r310, 0, %r297, %p19;
	add.s32 	%r303, %r298, %r310;
	mov.b32 	%r304, 16;
	// begin inline asm
	shfl.sync.down.b32 %r302, %r303, %r304, %r305, %r306;
	// end inline asm
	setp.gt.s32 	%p20, %r281, 15;
	selp.b32 	%r311, 0, %r302, %p20;
	add.s32 	%r574, %r303, %r311;
	setp.ne.s32 	%p21, %r281, 0;
	@%p21 bra 	$L__BB4_46;
	shr.u32 	%r312, %r54, 3;
	and.b32  	%r313, %r312, 124;
	mov.u32 	%r314, _ZZN3cub18CUB_300001_SM_10006detail6reduce18DeviceReduceKernelINS2_10policy_hubIijN4cuda3std3__44plusIiEEE10Policy1000EN6thrust24THRUST_300001_SM_1000_NS6detail15normal_iteratorINSD_10device_ptrIiEEEEjS9_iNS7_10__identityEEEvT0_PT3_T1_NS0_13GridEvenShareISN_EET2_T4_E12temp_storage;
	add.s32 	%r315, %r314, %r313;
	st.shared.u32 	[%r315+8], %r574;
$L__BB4_46:
	bar.sync 	0;
	setp.ne.s32 	%p22, %r54, 0;
	@%p22 bra 	$L__BB4_48;
	ld.shared.u32 	%r316, [_ZZN3cub18CUB_300001_SM_10006detail6reduce18DeviceReduceKernelINS2_10policy_hubIijN4cuda3std3__44plusIiEEE10Policy1000EN6thrust24THRUST_300001_SM_1000_NS6detail15normal_iteratorINSD_10device_ptrIiEEEEjS9_iNS7_10__identityEEEvT0_PT3_T1_NS0_13GridEvenShareISN_EET2_T4_E12temp_storage+12];
	add.s32 	%r317, %r316, %r574;
	ld.shared.u32 	%r318, [_ZZN3cub18CUB_300001_SM_10006detail6reduce18DeviceReduceKernelINS2_10policy_hubIijN4cuda3std3__44plusIiEEE10Policy1000EN6thrust24THRUST_300001_SM_1000_NS6detail15normal_iteratorINSD_10device_ptrIiEEEEjS9_iNS7_10__identityEEEvT0_PT3_T1_NS0_13GridEvenShareISN_EET2_T4_E12temp_storage+16];
	add.s32 	%r319, %r317, %r318;
	ld.shared.u32 	%r320, [_ZZN3cub18CUB_300001_SM_10006detail6reduce18DeviceReduceKernelINS2_10policy_hubIijN4cuda3std3__44plusIiEEE10Policy1000EN6thrust24THRUST_300001_SM_1000_NS6detail15normal_iteratorINSD_10device_ptrIiEEEEjS9_iNS7_10__identityEEEvT0_PT3_T1_NS0_13GridEvenShareISN_EET2_T4_E12temp_storage+20];
	add.s32 	%r321, %r319, %r320;
	ld.shared.u32 	%r322, [_ZZN3cub18CUB_300001_SM_10006detail6reduce18DeviceReduceKernelINS2_10policy_hubIijN4cuda3std3__44plusIiEEE10Policy1000EN6thrust24THRUST_300001_SM_1000_NS6detail15normal_iteratorINSD_10device_ptrIiEEEEjS9_iNS7_10__identityEEEvT0_PT3_T1_NS0_13GridEvenShareISN_EET2_T4_E12temp_storage+24];
	add.s32 	%r323, %r321, %r322;
	ld.shared.u32 	%r324, [_ZZN3cub18CUB_300001_SM_10006detail6reduce18DeviceReduceKernelINS2_10policy_hubIijN4cuda3std3__44plusIiEEE10Policy1000EN6thrust24THRUST_300001_SM_1000_NS6detail15normal_iteratorINSD_10device_ptrIiEEEEjS9_iNS7_10__identityEEEvT0_PT3_T1_NS0_13GridEvenShareISN_EET2_T4_E12temp_storage+28];
	add.s32 	%r325, %r323, %r324;
	ld.shared.u32 	%r326, [_ZZN3cub18CUB_300001_SM_10006detail6reduce18DeviceReduceKernelINS2_10policy_hubIijN4cuda3std3__44plusIiEEE10Policy1000EN6thrust24THRUST_300001_SM_1000_NS6detail15normal_iteratorINSD_10device_ptrIiEEEEjS9_iNS7_10__identityEEEvT0_PT3_T1_NS0_13GridEvenShareISN_EET2_T4_E12temp_storage+32];
	add.s32 	%r327, %r325, %r326;
	ld.shared.u32 	%r328, [_ZZN3cub18CUB_300001_SM_10006detail6reduce18DeviceReduceKernelINS2_10policy_hubIijN4cuda3std3__44plusIiEEE10Policy1000EN6thrust24THRUST_300001_SM_1000_NS6detail15normal_iteratorINSD_10device_ptrIiEEEEjS9_iNS7_10__identityEEEvT0_PT3_T1_NS0_13GridEvenShareISN_EET2_T4_E12temp_storage+36];
	add.s32 	%r574, %r327, %r328;
$L__BB4_48:
	mov.u32 	%r531, %tid.x;
	setp.ne.s32 	%p56, %r531, 0;
	@%p56 bra 	$L__BB4_50;
	ld.param.u64 	%rd129, [_ZN3cub18CUB_300001_SM_10006detail6reduce18DeviceReduceKernelINS2_10policy_hubIijN4cuda3std3__44plusIiEEE10Policy1000EN6thrust24THRUST_300001_SM_1000_NS6detail15normal_iteratorINSD_10device_ptrIiEEEEjS9_iNS7_10__identityEEEvT0_PT3_T1_NS0_13GridEvenShareISN_EET2_T4__param_1];
	cvta.to.global.u64 	%rd126, %rd129;
	mul.wide.u32 	%rd127, %r3, 4;
	add.s64 	%rd128, %rd126, %rd127;
	st.global.u32 	[%rd128], %r574;
$L__BB4_50:
	ret;

}
	// .globl	_ZN3cub18CUB_300001_SM_10006detail6reduce28DeviceReduceSingleTileKernelINS2_10policy_hubIijN4cuda3std3__44plusIiEEE10Policy1000EPiSC_iS9_iiNS7_10__identityEEEvT0_T1_T2_T3_T4_T6_
.visible .entry _ZN3cub18CUB_300001_SM_10006detail6reduce28DeviceReduceSingleTileKernelINS2_10policy_hubIijN4cuda3std3__44plusIiEEE10Policy1000EPiSC_iS9_iiNS7_10__identityEEEvT0_T1_T2_T3_T4_T6_(
	.param .u64 .ptr .align 1 _ZN3cub18CUB_300001_SM_10006detail6reduce28DeviceReduceSingleTileKernelINS2_10policy_hubIijN4cuda3std3__44plusIiEEE10Policy1000EPiSC_iS9_iiNS7_10__identityEEEvT0_T1_T2_T3_T4_T6__param_0,
	.param .u64 .ptr .align 1 _ZN3cub18CUB_300001_SM_10006detail6reduce28DeviceReduceSingleTileKernelINS2_10policy_hubIijN4cuda3std3__44plusIiEEE10Policy1000EPiSC_iS9_iiNS7_10__identityEEEvT0_T1_T2_T3_T4_T6__param_1,
	.param .u32 _ZN3cub18CUB_300001_SM_10006detail6reduce28DeviceReduceSingleTileKernelINS2_10policy_hubIijN4cuda3std3__44plusIiEEE10Policy1000EPiSC_iS9_iiNS7_10__identityEEEvT0_T1_T2_T3_T4_T6__param_2,
	.param .align 1 .b8 _ZN3cub18CUB_300001_SM_10006detail6reduce28DeviceReduceSingleTileKernelINS2_10policy_hubIijN4cuda3std3__44plusIiEEE10Policy1000EPiSC_iS9_iiNS7_10__identityEEEvT0_T1_T2_T3_T4_T6__param_3[1],
	.param .u32 _ZN3cub18CUB_300001_SM_10006detail6reduce28DeviceReduceSingleTileKernelINS2_10policy_hubIijN4cuda3std3__44plusIiEEE10Policy1000EPiSC_iS9_iiNS7_10__identityEEEvT0_T1_T2_T3_T4_T6__param_4,
	.param .align 1 .b8 _ZN3cub18CUB_300001_SM_10006detail6reduce28DeviceReduceSingleTileKernelINS2_10policy_hubIijN4cuda3std3__44plusIiEEE10Policy1000EPiSC_iS9_iiNS7_10__identityEEEvT0_T1_T2_T3_T4_T6__param_5[1]
)
.maxntid 256
.minnctapersm 1
{
	.reg .pred 	%p<97>;
	.reg .b32 	%r<687>;
	.reg .b64 	%rd<125>;
	// demoted variable
	.shared .align 4 .b8 _ZZN3cub18CUB_300001_SM_10006detail6reduce28DeviceReduceSingleTileKernelINS2_10policy_hubIijN4cuda3std3__44plusIiEEE10Policy1000EPiSC_iS9_iiNS7_10__identityEEEvT0_T1_T2_T3_T4_T6_E12temp_storage[44];
	ld.param.u64 	%rd16, [_ZN3cub18CUB_300001_SM_10006detail6reduce28DeviceReduceSingleTileKernelINS2_10policy_hubIijN4cuda3std3__44plusIiEEE10Policy1000EPiSC_iS9_iiNS7_10__identityEEEvT0_T1_T2_T3_T4_T6__param_0];
	ld.param.u64 	%rd17, [_ZN3cub18CUB_300001_SM_10006detail6reduce28DeviceReduceSingleTileKernelINS2_10policy_hubIijN4cuda3std3__44plusIiEEE10Policy1000EPiSC_iS9_iiNS7_10__identityEEEvT0_T1_T2_T3_T4_T6__param_1];
	ld.param.u32 	%r120, [_ZN3cub18CUB_300001_SM_10006detail6reduce28DeviceReduceSingleTileKernelINS2_10policy_hubIijN4cuda3std3__44plusIiEEE10Policy1000EPiSC_iS9_iiNS7_10__identityEEEvT0_T1_T2_T3_T4_T6__param_2];
	ld.param.u32 	%r121, [_ZN3cub18CUB_300001_SM_10006detail6reduce28DeviceReduceSingleTileKernelINS2_10policy_hubIijN4cuda3std3__44plusIiEEE10Policy1000EPiSC_iS9_iiNS7_10__identityEEEvT0_T1_T2_T3_T4_T6__param_4];
	cvta.to.global.u64 	%rd1, %rd17;
	setp.ne.s32 	%p1, %r120, 0;
	@%p1 bra 	$L__BB5_3;
	mov.u32 	%r633, %tid.x;
	setp.ne.s32 	%p96, %r633, 0;
	@%p96 bra 	$L__BB5_74;
	st.global.u32 	[%rd1], %r121;
	bra.uni 	$L__BB5_74;
$L__BB5_3:
	and.b64  	%rd18, %rd16, 15;
	setp.ne.s64 	%p2, %rd18, 0;
	@%p2 bra 	$L__BB5_38;
	setp.gt.s32 	%p49, %r120, 4095;
	@%p49 bra 	$L__BB5_22;
	mov.u32 	%r1, %tid.x;
	setp.ge.s32 	%p66, %r1, %r120;
	mov.b32 	%r644, 0;
	mov.u32 	%r639, %r1;
	@%p66 bra 	$L__BB5_7;
	mul.wide.u32 	%rd113, %r1, 4;
	add.s64 	%rd112, %rd16, %rd113;
	// begin inline asm
	ld.global.nc.u32 %r644, [%rd112];
	// end inline asm
	add.s32 	%r639, %r1, 256;
$L__BB5_7:
	setp.ge.s32 	%p67, %r639, %r120;
	@%p67 bra 	$L__BB5_13;
	not.b32 	%r507, %r639;
	add.s32 	%r6, %r120, %r507;
	and.b32  	%r508, %r6, 768;
	setp.eq.s32 	%p68, %r508, 768;
	@%p68 bra 	$L__BB5_11;
	mul.wide.u32 	%rd114, %r639, 4;
	add.s64 	%rd121, %rd16, %rd114;
	shr.u32 	%r509, %r6, 8;
	add.s32 	%r510, %r509, 1;
	and.b32  	%r511, %r510, 3;
	neg.s32 	%r636, %r511;
$L__BB5_10:
	.pragma "nounroll";
	// begin inline asm
	ld.global.nc.u32 %r512, [%rd121];
	// end inline asm
	add.s32 	%r644, %r512, %r644;
	add.s32 	%r639, %r639, 256;
	add.s64 	%rd121, %rd121, 1024;
	add.s32 	%r636, %r636, 1;
	setp.ne.s32 	%p69, %r636, 0;
	@%p69 bra 	$L__BB5_10;
$L__BB5_11:
	setp.lt.u32 	%p70, %r6, 768;
	@%p70 bra 	$L__BB5_13;
$L__BB5_12:
	mul.wide.s32 	%rd120, %r639, 4;
	add.s64 	%rd116, %rd16, %rd120;
	// begin inline asm
	ld.global.nc.u32 %r513, [%rd116];
	// end inline asm
	add.s32 	%r517, %r513, %r644;
	add.s64 	%rd117, %rd116, 1024;
	// begin inline asm
	ld.global.nc.u32 %r514, [%rd117];
	// end inline asm
	add.s32 	%r518, %r514, %r517;
	add.s64 	%rd118, %rd116, 2048;
	// begin inline asm
	ld.global.nc.u32 %r515, [%rd118];
	// end inline asm
	add.s32 	%r519, %r515, %r518;
	add.s64 	%rd119, %rd116, 3072;
	// begin inline asm
	ld.global.nc.u32 %r516, [%rd119];
	// end inline asm
	add.s32 	%r644, %r516, %r519;
	add.s32 	%r639, %r639, 1024;
	setp.lt.s32 	%p71, %r639, %r120;
	@%p71 bra 	$L__BB5_12;
$L__BB5_13:
	setp.lt.s32 	%p72, %r120, 256;
	@%p72 bra 	$L__BB5_18;
	// begin inline asm
	mov.u32 %r583, %laneid;
	// end inline asm
	mov.b32 	%r586, 1;
	mov.b32 	%r607, 31;
	mov.b32 	%r608, -1;
	// begin inline asm
	shfl.sync.down.b32 %r584, %r644, %r586, %r607, %r608;
	// end inline asm
	setp.gt.s32 	%p88, %r583, 30;
	selp.b32 	%r609, 0, %r584, %p88;
	add.s32 	%r590, %r609, %r644;
	mov.b32 	%r591, 2;
	// begin inline asm
	shfl.sync.down.b32 %r589, %r590, %r591, %r607, %r608;
	// end inline asm
	setp.gt.s32 	%p89, %r583, 29;
	selp.b32 	%r610, 0, %r589, %p89;
	add.s32 	%r595, %r590, %r610;
	mov.b32 	%r596, 4;
	// begin inline asm
	shfl.sync.down.b32 %r594, %r595, %r596, %r607, %r608;
	// end inline asm
	setp.gt.s32 	%p90, %r583, 27;
	selp.b32 	%r611, 0, %r594, %p90;
	add.s32 	%r600, %r595, %r611;
	mov.b32 	%r601, 8;
	// begin inline asm
	shfl.sync.down.b32 %r599, %r600, %r601, %r607, %r608;
	// end inline asm
	setp.gt.s32 	%p91, %r583, 23;
	selp.b32 	%r612, 0, %r599, %p91;
	add.s32 	%r605, %r600, %r612;
	mov.b32 	%r606, 16;
	// begin inline asm
	shfl.sync.down.b32 %r604, %r605, %r606, %r607, %r608;
	// end inline asm
	setp.gt.s32 	%p92, %r583, 15;
	selp.b32 	%r613, 0, %r604, %p92;
	add.s32 	%r686, %r605, %r613;
	setp.ne.s32 	%p93, %r583, 0;
	@%p93 bra 	$L__BB5_16;
	shr.u32 	%r614, %r1, 3;
	and.b32  	%r615, %r614, 124;
	mov.u32 	%r616, _ZZN3cub18CUB_300001_SM_10006detail6reduce28DeviceReduceSingleTileKernelINS2_10policy_hubIijN4cuda3std3__44plusIiEEE10Policy1000EPiSC_iS9_iiNS7_10__identityEEEvT0_T1_T2_T3_T4_T6_E12temp_storage;
	add.s32 	%r617, %r616, %r615;
	st.shared.u32 	[%r617+8], %r686;
$L__BB5_16:
	bar.sync 	0;
	setp.ne.s32 	%p94, %r1, 0;
	@%p94 bra 	$L__BB5_72;
	ld.shared.u32 	%r618, [_ZZN3cub18CUB_300001_SM_10006detail6reduce28DeviceReduceSingleTileKernelINS2_10policy_hubIijN4cuda3std3__44plusIiEEE10Policy1000EPiSC_iS9_iiNS7_10__identityEEEvT0_T1_T2_T3_T4_T6_E12temp_storage+12];
	add.s32 	%r619, %r618, %r686;
	ld.shared.u32 	%r620, [_ZZN3cub18CUB_300001_SM_10006detail6reduce28DeviceReduceSingleTileKernelINS2_10policy_hubIijN4cuda3std3__44plusIiEEE10Policy1000EPiSC_iS9_iiNS7_10__identityEEEvT0_T1_T2_T3_T4_T6_E12temp_storage+16];
	add.s32 	%r621, %r619, %r620;
	ld.shared.u32 	%r622, [_ZZN3cub18CUB_300001_SM_10006detail6reduce28DeviceReduceSingleTileKernelINS2_10policy_hubIijN4cuda3std3__44plusIiEEE10Policy1000EPiSC_iS9_iiNS7_10__identityEEEvT0_T1_T2_T3_T4_T6_E12temp_storage+20];
	add.s32 	%r623, %r621, %r622;
	ld.shared.u32 	%r624, [_ZZN3cub18CUB_300001_SM_10006detail6reduce28DeviceReduceSingleTileKernelINS2_10policy_hubIijN4cuda3std3__44plusIiEEE10Policy1000EPiSC_iS9_iiNS7_10__identityEEEvT0_T1_T2_T3_T4_T6_E12temp_storage+24];
	add.s32 	%r625, %r623, %r624;
	ld.shared.u32 	%r626, [_ZZN3cub18CUB_300001_SM_10006detail6reduce28DeviceReduceSingleTileKernelINS2_10policy_hubIijN4cuda3std3__44plusIiEEE10Policy1000EPiSC_iS9_iiNS7_10__identityEEEvT0_T1_T2_T3_T4_T6_E12temp_storage+28];
	add.s32 	%r627, %r625, %r626;
	ld.shared.u32 	%r628, [_ZZN3cub18CUB_300001_SM_10006detail6reduce28DeviceReduceSingleTileKernelINS2_10policy_hubIijN4cuda3std3__44plusIiEEE10Policy1000EPiSC_iS9_iiNS7_10__identityEEEvT0_T1_T2_T3_T4_T6_E12temp_storage+32];
	add.s32 	%r629, %r627, %r628;
	ld.shared.u32 	%r630, [_ZZN3cub18CUB_300001_SM_10006detail6reduce28DeviceReduceSingleTileKernelINS2_10policy_hubIijN4cuda3std3__44plusIiEEE10Policy1000EPiSC_iS9_iiNS7_10__identityEEEvT0_T1_T2_T3_T4_T6_E12temp_storage+36];
	add.s32 	%r686, %r629, %r630;
	bra.uni 	$L__BB5_72;
$L__BB5_18:
	// begin inline asm
	mov.u32 %r520, %laneid;
	// end inline asm
	and.b32  	%r546, %r1, 992;
	add.s32 	%r547, %r546, 32;
	setp.gt.s32 	%p73, %r547, %r120;
	not.b32 	%r548, %r546;
	add.s32 	%r549, %r120, %r548;
	selp.b32 	%r544, %r549, 31, %p73;
	mov.b32 	%r523, 1;
	mov.b32 	%r545, -1;
	// begin inline asm
	shfl.sync.down.b32 %r521, %r644, %r523, %r544, %r545;
	// end inline asm
	setp.lt.s32 	%p74, %r520, %r544;
	selp.b32 	%r550, %r521, 0, %p74;
	add.s32 	%r527, %r550, %r644;
	mov.b32 	%r528, 2;
	// begin inline asm
	shfl.sync.down.b32 %r526, %r527, %r528, %r544, %r545;
	// end inline asm
	add.s32 	%r551, %r520, 2;
	setp.gt.s32 	%p75, %r551, %r544;
	selp.b32 	%r552, 0, %r526, %p75;
	add.s32 	%r532, %r527, %r552;
	mov.b32 	%r533, 4;
	// begin inline asm
	shfl.sync.down.b32 %r531, %r532, %r533, %r544, %r545;
	// end inline asm
	add.s32 	%r553, %r520, 4;
	setp.gt.s32 	%p76, %r553, %r544;
	selp.b32 	%r554, 0, %r531, %p76;
	add.s32 	%r537, %r532, %r554;
	mov.b32 	%r538, 8;
	// begin inline asm
	shfl.sync.down.b32 %r536, %r537, %r538, %r544, %r545;
	// end inline asm
	add.s32 	%r555, %r520, 8;
	setp.gt.s32 	%p77, %r555, %r544;
	selp.b32 	%r556, 0, %r536, %p77;
	add.s32 	%r542, %r537, %r556;
	mov.b32 	%r543, 16;
	// begin inline asm
	shfl.sync.down.b32 %r541, %r542, %r543, %r544, %r545;
	// end inline asm
	add.s32 	%r557, %r520, 16;
	setp.gt.s32 	%p78, %r557, %r544;
	selp.b32 	%r558, 0, %r541, %p78;
	add.s32 	%r686, %r542, %r558;
	setp.ne.s32 	%p79, %r520, 0;
	@%p79 bra 	$L__BB5_20;
	shr.u32 	%r559, %r1, 3;
	and.b32  	%r560, %r559, 124;
	mov.u32 	%r561, _ZZN3cub18CUB_300001_SM_10006detail6reduce28DeviceReduceSingleTileKernelINS2_10policy_hubIijN4cuda3std3__44plusIiEEE10Policy1000EPiSC_iS9_iiNS7_10__identityEEEvT0_T1_T2_T3_T4_T6_E12temp_storage;
	add.s32 	%r562, %r561, %r560;
	st.shared.u32 	[%r562+8], %r686;
$L__BB5_20:
	bar.sync 	0;
	setp.ne.s32 	%p80, %r1, 0;
	@%p80 bra 	$L__BB5_72;
	setp.gt.s32 	%p81, %r120, 32;
	ld.shared.u32 	%r563, [_ZZN3cub18CUB_300001_SM_10006detail6reduce28DeviceReduceSingleTileKernelINS2_10policy_hubIijN4cuda3std3__44plusIiEEE10Policy1000EPiSC_iS9_iiNS7_10__identityEEEvT0_T1_T2_T3_T4_T6_E12temp_storage+12];
	selp.b32 	%r564, %r563, 0, %p81;
	add.s32 	%r565, %r564, %r686;
	setp.gt.s32 	%p82, %r120, 64;
	ld.shared.u32 	%r566, [_ZZN3cub18CUB_300001_SM_10006detail6reduce28DeviceReduceSingleTileKernelINS2_10policy_hubIijN4cuda3std3__44plusIiEEE10Policy1000EPiSC_iS9_iiNS7_10__identityEEEvT0_T1_T2_T3_T4_T6_E12temp_storage+16];
	selp.b32 	%r567, %r566, 0, %p82;
	add.s32 	%r568, %r565, %r567;
	setp.gt.s32 	%p83, %r120, 96;
	ld.shared.u32 	%r569, [_ZZN3cub18CUB_300001_SM_10006detail6reduce28DeviceReduceSingleTileKernelINS2_10policy_hubIijN4cuda3std3__44plusIiEEE10Policy1000EPiSC_iS9_iiNS7_10__identityEEEvT0_T1_T2_T3_T4_T6_E12temp_storage+20];
	selp.b32 	%r570, %r569, 0, %p83;
	add.s32 	%r571, %r568, %r570;
	setp.gt.s32 	%p84, %r120, 128;
	ld.shared.u32 	%r572, [_ZZN3cub18CUB_300001_SM_10006detail6reduce28DeviceReduceSingleTileKernelINS2_10policy_hubIijN4cuda3std3__44plusIiEEE10Policy1000EPiSC_iS9_iiNS7_10__identityEEEvT0_T1_T2_T3_T4_T6_E12temp_storage+24];
	selp.b32 	%r573, %r572, 0, %p84;
	add.s32 	%r574, %r571, %r573;
	setp.gt.s32 	%p85, %r120, 160;
	ld.shared.u32 	%r575, [_ZZN3cub18CUB_300001_SM_10006detail6reduce28DeviceReduceSingleTileKernelINS2_10policy_hubIijN4cuda3std3__44plusIiEEE10Policy1000EPiSC_iS9_iiNS7_10__identityEEEvT0_T1_T2_T3_T4_T6_E12temp_storage+28];
	selp.b32 	%r576, %r575, 0, %p85;
	add.s32 	%r577, %r574, %r576;
	setp.gt.s32 	%p86, %r120, 192;
	ld.shared.u32 	%r578, [_ZZN3cub18CUB_300001_SM_10006detail6reduce28DeviceReduceSingleTileKernelINS2_10policy_hubIijN4cuda3std3__44plusIiEEE10Policy1000EPiSC_iS9_iiNS7_10__identityEEEvT0_T1_T2_T3_T4_T6_E12temp_storage+32];
	selp.b32 	%r579, %r578, 0, %p86;
	add.s32 	%r580, %r577, %r579;
	setp.gt.s32 	%p87, %r120, 224;
	ld.shared.u32 	%r581, [_ZZN3cub18CUB_300001_SM_10006detail6reduce28DeviceReduceSingleTileKernelINS2_10policy_hubIijN4cuda3std3__44plusIiEEE10Policy1000EPiSC_iS9_iiNS7_10__identityEEEvT0_T1_T2_T3_T4_T6_E12temp_storage+36];
	selp.b32 	%r582, %r581, 0, %p87;
	add.s32 	%r686, %r580, %r582;
	bra.uni 	$L__BB5_72;
$L__BB5_22:
	mov.u32 	%r26, %tid.x;
	shl.b32 	%r377, %r26, 2;
	mul.wide.u32 	%rd86, %r377, 4;
	add.s64 	%rd76, %rd16, %rd86;
	// begin inline asm
	ld.global.nc.v2.u64 {%rd74, %rd75}, [%rd76];
	// end inline asm
	mov.b64 	{%r378, %r379}, %rd75;
	mov.b64 	{%r380, %r381}, %rd74;
	add.s64 	%rd79, %rd76, 4096;
	// begin inline asm
	ld.global.nc.v2.u64 {%rd77, %rd78}, [%rd79];
	// end inline asm
	mov.b64 	{%r382, %r383}, %rd78;
	mov.b64 	{%r384, %r385}, %rd77;
	add.s64 	%rd82, %rd76, 8192;
	// begin inline asm
	ld.global.nc.v2.u64 {%rd80, %rd81}, [%rd82];
	// end inline asm
	mov.b64 	{%r386, %r387}, %rd81;
	mov.b64 	{%r388, %r389}, %rd80;
	add.s64 	%rd85, %rd76, 12288;
	// begin inline asm
	ld.global.nc.v2.u64 {%rd83, %rd84}, [%rd85];
	// end inline asm
	mov.b64 	{%r390, %r391}, %rd84;
	mov.b64 	{%r392, %r393}, %rd83;
	add.s32 	%r394, %r381, %r380;
	add.s32 	%r395, %r378, %r394;
	add.s32 	%r396, %r379, %r395;
	add.s32 	%r397, %r384, %r396;
	add.s32 	%r398, %r385, %r397;
	add.s32 	%r399, %r382, %r398;
	add.s32 	%r400, %r383, %r399;
	add.s32 	%r401, %r388, %r400;
	add.s32 	%r402, %r389, %r401;
	add.s32 	%r403, %r386, %r402;
	add.s32 	%r404, %r387, %r403;
	add.s32 	%r405, %r392, %r404;
	add.s32 	%r406, %r393, %r405;
	add.s32 	%r407, %r390, %r406;
	add.s32 	%r659, %r391, %r407;
	setp.lt.u32 	%p50, %r120, 8192;
	mov.b32 	%r648, 4096;
	@%p50 bra 	$L__BB5_26;
	add.s32 	%r28, %r120, -4096;
	mov.b32 	%r648, 4096;
$L__BB5_24:
	mul.wide.s32 	%rd99, %r648, 4;
	add.s64 	%rd89, %rd76, %rd99;
	// begin inline asm
	ld.global.nc.v2.u64 {%rd87, %rd88}, [%rd89];
	// end inline asm
	mov.b64 	{%r409, %r410}, %rd88;
	mov.b64 	{%r411, %r412}, %rd87;
	add.s64 	%rd92, %rd89, 4096;
	// begin inline asm
	ld.global.nc.v2.u64 {%rd90, %rd91}, [%rd92];
	// end inline asm
	mov.b64 	{%r413, %r414}, %rd91;
	mov.b64 	{%r415, %r416}, %rd90;
	add.s64 	%rd95, %rd89, 8192;
	// begin inline asm
	ld.global.nc.v2.u64 {%rd93, %rd94}, [%rd95];
	// end inline asm
	mov.b64 	{%r417, %r418}, %rd94;
	mov.b64 	{%r419, %r420}, %rd93;
	add.s64 	%rd98, %rd89, 12288;
	// begin inline asm
	ld.global.nc.v2.u64 {%rd96, %rd97}, [%rd98];
	// end inline asm
	mov.b64 	{%r421, %r422}, %rd97;
	mov.b64 	{%r423, %r424}, %rd96;
	add.s32 	%r425, %r411, %r659;
	add.s32 	%r426, %r412, %r425;
	add.s32 	%r427, %r409, %r426;
	add.s32 	%r428, %r410, %r427;
	add.s32 	%r429, %r415, %r428;
	add.s32 	%r430, %r416, %r429;
	add.s32 	%r431, %r413, %r430;
	add.s32 	%r432, %r414, %r431;
	add.s32 	%r433, %r419, %r432;
	add.s32 	%r434, %r420, %r433;
	add.s32 	%r435, %r417, %r434;
	add.s32 	%r436, %r418, %r435;
	add.s32 	%r437, %r423, %r436;
	add.s32 	%r438, %r424, %r437;
	add.s32 	%r439, %r421, %r438;
	add.s32 	%r659, %r422, %r439;
	sub.s32 	%r440, %r120, %r648;
	setp.lt.s32 	%p51, %r440, 4096;
	@%p51 bra 	$L__BB5_34;
	add.s32 	%r648, %r648, 4096;
	setp.le.s32 	%p52, %r648, %r28;
	@%p52 bra 	$L__BB5_24;
$L__BB5_26:
	setp.le.s32 	%p53, %r120, %r648;
	@%p53 bra 	$L__BB5_34;
	sub.s32 	%r35, %r120, %r648;
	setp.ge.s32 	%p54, %r26, %r35;
	@%p54 bra 	$L__BB5_34;
	not.b32 	%r442, %r26;
	add.s32 	%r443, %r120, %r442;
	sub.s32 	%r36, %r443, %r648;
	and.b32  	%r444, %r36, 768;
	setp.eq.s32 	%p55, %r444, 768;
	mov.u32 	%r653, %r26;
	@%p55 bra 	$L__BB5_31;
	add.s32 	%r650, %r26, %r648;
	shr.u32 	%r445, %r36, 8;
	add.s32 	%r446, %r445, 1;
	and.b32  	%r447, %r446, 3;
	neg.s32 	%r649, %r447;
	mov.u32 	%r653, %r26;
$L__BB5_30:
	.pragma "nounroll";
	mul.wide.u32 	%rd101, %r650, 4;
	add.s64 	%rd100, %rd16, %rd101;
	// begin inline asm
	ld.global.nc.u32 %r448, [%rd100];
	// end inline asm
	add.s32 	%r659, %r448, %r659;
	add.s32 	%r653, %r653, 256;
	add.s32 	%r650, %r650, 256;
	add.s32 	%r649, %r649, 1;
	setp.ne.s32 	%p56, %r649, 0;
	@%p56 bra 	$L__BB5_30;
$L__BB5_31:
	setp.lt.u32 	%p57, %r36, 768;
	@%p57 bra 	$L__BB5_34;
	cvt.u64.u32 	%rd102, %r653;
	cvt.u64.u32 	%rd103, %r648;
	add.s64 	%rd104, %rd102, %rd103;
	shl.b64 	%rd105, %rd104, 2;
	add.s64 	%rd106, %rd105, %rd16;
	add.s64 	%rd122, %rd106, 2048;
	add.s32 	%r656, %r653, %r648;
$L__BB5_33:
	mul.wide.u32 	%rd111, %r656, 4;
	add.s64 	%rd107, %rd16, %rd111;
	// begin inline asm
	ld.global.nc.u32 %r449, [%rd107];
	// end inline asm
	add.s32 	%r453, %r449, %r659;
	add.s64 	%rd108, %rd122, -1024;
	// begin inline asm
	ld.global.nc.u32 %r450, [%rd108];
	// end inline asm
	add.s32 	%r454, %r450, %r453;
	// begin inline asm
	ld.global.nc.u32 %r451, [%rd122];
	// end inline asm
	add.s32 	%r455, %r451, %r454;
	add.s64 	%rd110, %rd122, 1024;
	// begin inline asm
	ld.global.nc.u32 %r452, [%rd110];
	// end inline asm
	add.s32 	%r659, %r452, %r455;
	add.s32 	%r653, %r653, 1024;
	add.s64 	%rd122, %rd122, 4096;
	add.s32 	%r656, %r656, 1024;
	setp.lt.s32 	%p58, %r653, %r35;
	@%p58 bra 	$L__BB5_33;
$L__BB5_34:
	// begin inline asm
	mov.u32 %r456, %laneid;
	// end inline asm
	mov.b32 	%r459, 1;
	mov.b32 	%r480, 31;
	mov.b32 	%r481, -1;
	// begin inline asm
	shfl.sync.down.b32 %r457, %r659, %r459, %r480, %r481;
	// end inline asm
	setp.gt.s32 	%p59, %r456, 30;
	selp.b32 	%r482, 0, %r457, %p59;
	add.s32 	%r463, %r482, %r659;
	mov.b32 	%r464, 2;
	// begin inline asm
	shfl.sync.down.b32 %r462, %r463, %r464, %r480, %r481;
	// end inline asm
	setp.gt.s32 	%p60, %r456, 29;
	selp.b32 	%r483, 0, %r462, %p60;
	add.s32 	%r468, %r463, %r483;
	mov.b32 	%r469, 4;
	// begin inline asm
	shfl.sync.down.b32 %r467, %r468, %r469, %r480, %r481;
	// end inline asm
	setp.gt.s32 	%p61, %r456, 27;
	selp.b32 	%r484, 0, %r467, %p61;
	add.s32 	%r473, %r468, %r484;
	mov.b32 	%r474, 8;
	// begin inline asm
	shfl.sync.down.b32 %r472, %r473, %r474, %r480, %r481;
	// end inline asm
	setp.gt.s32 	%p62, %r456, 23;
	selp.b32 	%r485, 0, %r472, %p62;
	add.s32 	%r478, %r473, %r485;
	mov.b32 	%r479, 16;
	// begin inline asm
	shfl.sync.down.b32 %r477, %r478, %r479, %r480, %r481;
	// end inline asm
	setp.gt.s32 	%p63, %r456, 15;
	selp.b32 	%r486, 0, %r477, %p63;
	add.s32 	%r686, %r478, %r486;
	setp.ne.s32 	%p64, %r456, 0;
	@%p64 bra 	$L__BB5_36;
	shr.u32 	%r487, %r26, 3;
	and.b32  	%r488, %r487, 124;
	mov.u32 	%r489, _ZZN3cub18CUB_300001_SM_10006detail6reduce28DeviceReduceSingleTileKernelINS2_10policy_hubIijN4cuda3std3__44plusIiEEE10Policy1000EPiSC_iS9_iiNS7_10__identityEEEvT0_T1_T2_T3_T4_T6_E12temp_storage;
	add.s32 	%r490, %r489, %r488;
	st.shared.u32 	[%r490+8], %r686;
$L__BB5_36:
	bar.sync 	0;
	setp.ne.s32 	%p65, %r26, 0;
	@%p65 bra 	$L__BB5_72;
	ld.shared.u32 	%r491, [_ZZN3cub18CUB_300001_SM_10006detail6reduce28DeviceReduceSingleTileKernelINS2_10policy_hubIijN4cuda3std3__44plusIiEEE10Policy1000EPiSC_iS9_iiNS7_10__identityEEEvT0_T1_T2_T3_T4_T6_E12temp_storage+12];
	add.s32 	%r492, %r491, %r686;
	ld.shared.u32 	%r493, [_ZZN3cub18CUB_300001_SM_10006detail6reduce28DeviceReduceSingleTileKernelINS2_10policy_hubIijN4cuda3std3__44plusIiEEE10Policy1000EPiSC_iS9_iiNS7_10__identityEEEvT0_T1_T2_T3_T4_T6_E12temp_storage+16];
	add.s32 	%r494, %r492, %r493;
	ld.shared.u32 	%r495, [_ZZN3cub18CUB_300001_SM_10006detail6reduce28DeviceReduceSingleTileKernelINS2_10policy_hubIijN4cuda3std3__44plusIiEEE10Policy1000EPiSC_iS9_iiNS7_10__identityEEEvT0_T1_T2_T3_T4_T6_E12temp_storage+20];
	add.s32 	%r496, %r494, %r495;
	ld.shared.u32 	%r497, [_ZZN3cub18CUB_300001_SM_10006detail6reduce28DeviceReduceSingleTileKernelINS2_10policy_hubIijN4cuda3std3__44plusIiEEE10Policy1000EPiSC_iS9_iiNS7_10__identityEEEvT0_T1_T2_T3_T4_T6_E12temp_storage+24];
	add.s32 	%r498, %r496, %r497;
	ld.shared.u32 	%r499, [_ZZN3cub18CUB_300001_SM_10006detail6reduce28DeviceReduceSingleTileKernelINS2_10policy_hubIijN4cuda3std3__44plusIiEEE10Policy1000EPiSC_iS9_iiNS7_10__identityEEEvT0_T1_T2_T3_T4_T6_E12temp_storage+28];
	add.s32 	%r500, %r498, %r499;
	ld.shared.u32 	%r501, [_ZZN3cub18CUB_300001_SM_10006detail6reduce28DeviceReduceSingleTileKernelINS2_10policy_hubIijN4cuda3std3__44plusIiEEE10Policy1000EPiSC_iS9_iiNS7_10__identityEEEvT0_T1_T2_T3_T4_T6_E12temp_storage+32];
	add.s32 	%r502, %r500, %r501;
	ld.shared.u32 	%r503, [_ZZN3cub18CUB_300001_SM_10006detail6reduce28DeviceReduceSingleTileKernelINS2_10policy_hubIijN4cuda3std3__44plusIiEEE10Policy1000EPiSC_iS9_iiNS7_10__identityEEEvT0_T1_T2_T3_T4_T6_E12temp_storage+36];
	add.s32 	%r686, %r502, %r503;
	bra.uni 	$L__BB5_72;
$L__BB5_38:
	setp.gt.s32 	%p3, %r120, 4095;
	@%p3 bra 	$L__BB5_56;
	mov.u32 	%r60, %tid.x;
	setp.ge.s32 	%p20, %r60, %r120;
	mov.b32 	%r670, 0;
	mov.u32 	%r665, %r60;
	@%p20 bra 	$L__BB5_41;
	mul.wide.u32 	%rd66, %r60, 4;
	add.s64 	%rd65, %rd16, %rd66;
	// begin inline asm
	ld.global.nc.u32 %r670, [%rd65];
	// end inline asm
	add.s32 	%r665, %r60, 256;
$L__BB5_41:
	setp.ge.s32 	%p21, %r665, %r120;
	@%p21 bra 	$L__BB5_47;
	not.b32 	%r252, %r665;
	add.s32 	%r65, %r120, %r252;
	and.b32  	%r253, %r65, 768;
	setp.eq.s32 	%p22, %r253, 768;
	@%p22 bra 	$L__BB5_45;
	mul.wide.u32 	%rd67, %r665, 4;
	add.s64 	%rd123, %rd16, %rd67;
	shr.u32 	%r254, %r65, 8;
	add.s32 	%r255, %r254, 1;
	and.b32  	%r256, %r255, 3;
	neg.s32 	%r662, %r256;
$L__BB5_44:
	.pragma "nounroll";
	// begin inline asm
	ld.global.nc.u32 %r257, [%rd123];
	// end inline asm
	add.s32 	%r670, %r257, %r670;
	add.s32 	%r665, %r665, 256;
	add.s64 	%rd123, %rd123, 1024;
	add.s32 	%r662, %r662, 1;
	setp.ne.s32 	%p23, %r662, 0;
	@%p23 bra 	$L__BB5_44;
$L__BB5_45:
	setp.lt.u32 	%p24, %r65, 768;
	@%p24 bra 	$L__BB5_47;
$L__BB5_46:
	mul.wide.s32 	%rd73, %r665, 4;
	add.s64 	%rd69, %rd16, %rd73;
	// begin inline asm
	ld.global.nc.u32 %r258, [%rd69];
	// end inline asm
	add.s32 	%r262, %r258, %r670;
	add.s64 	%rd70, %rd69, 1024;
	// begin inline asm
	ld.global.nc.u32 %r259, [%rd70];
	// end inline asm
	add.s32 	%r263, %r259, %r262;
	add.s64 	%rd71, %rd69, 2048;
	// begin inline asm
	ld.global.nc.u32 %r260, [%rd71];
	// end inline asm
	add.s32 	%r264, %r260, %r263;
	add.s64 	%rd72, %rd69, 3072;
	// begin inline asm
	ld.global.nc.u32 %r261, [%rd72];
	// end inline asm
	add.s32 	%r670, %r261, %r264;
	add.s32 	%r665, %r665, 1024;
	setp.lt.s32 	%p25, %r665, %r120;
	@%p25 bra 	$L__BB5_46;
$L__BB5_47:
	setp.lt.s32 	%p26, %r120, 256;
	@%p26 bra 	$L__BB5_52;
	// begin inline asm
	mov.u32 %r328, %laneid;
	// end inline asm
	mov.b32 	%r331, 1;
	mov.b32 	%r352, 31;
	mov.b32 	%r353, -1;
	// begin inline asm
	shfl.sync.down.b32 %r329, %r670, %r331, %r352, %r353;
	// end inline asm
	setp.gt.s32 	%p42, %r328, 30;
	selp.b32 	%r354, 0, %r329, %p42;
	add.s32 	%r335, %r354, %r670;
	mov.b32 	%r336, 2;
	// begin inline asm
	shfl.sync.down.b32 %r334, %r335, %r336, %r352, %r353;
	// end inline asm
	setp.gt.s32 	%p43, %r328, 29;
	selp.b32 	%r355, 0, %r334, %p43;
	add.s32 	%r340, %r335, %r355;
	mov.b32 	%r341, 4;
	// begin inline asm
	shfl.sync.down.b32 %r339, %r340, %r341, %r352, %r353;
	// end inline asm
	setp.gt.s32 	%p44, %r328, 27;
	selp.b32 	%r356, 0, %r339, %p44;
	add.s32 	%r345, %r340, %r356;
	mov.b32 	%r346, 8;
	// begin inline asm
	shfl.sync.down.b32 %r344, %r345, %r346, %r352, %r353;
	// end inline asm
	setp.gt.s32 	%p45, %r328, 23;
	selp.b32 	%r357, 0, %r344, %p45;
	add.s32 	%r350, %r345, %r357;
	mov.b32 	%r351, 16;
	// begin inline asm
	shfl.sync.down.b32 %r349, %r350, %r351, %r352, %r353;
	// end inline asm
	setp.gt.s32 	%p46, %r328, 15;
	selp.b32 	%r358, 0, %r349, %p46;
	add.s32 	%r686, %r350, %r358;
	setp.ne.s32 	%p47, %r328, 0;
	@%p47 bra 	$L__BB5_50;
	shr.u32 	%r359, %r60, 3;
	and.b32  	%r360, %r359, 124;
	mov.u32 	%r361, _ZZN3cub18CUB_300001_SM_10006detail6reduce28DeviceReduceSingleTileKernelINS2_10policy_hubIijN4cuda3std3__44plusIiEEE10Policy1000EPiSC_iS9_iiNS7_10__identityEEEvT0_T1_T2_T3_T4_T6_E12temp_storage;
	add.s32 	%r362, %r361, %r360;
	st.shared.u32 	[%r362+8], %r686;
$L__BB5_50:
	bar.sync 	0;
	setp.ne.s32 	%p48, %r60, 0;
	@%p48 bra 	$L__BB5_72;
	ld.shared.u32 	%r363, [_ZZN3cub18CUB_300001_SM_10006detail6reduce28DeviceReduceSingleTileKernelINS2_10policy_hubIijN4cuda3std3__44plusIiEEE10Policy1000EPiSC_iS9_iiNS7_10__identityEEEvT0_T1_T2_T3_T4_T6_E12temp_storage+12];
	add.s32 	%r364, %r363, %r686;
	ld.shared.u32 	%r365, [_ZZN3cub18CUB_300001_SM_10006detail6reduce28DeviceReduceSingleTileKernelINS2_10policy_hubIijN4cuda3std3__44plusIiEEE10Policy1000EPiSC_iS9_iiNS7_10__identityEEEvT0_T1_T2_T3_T4_T6_E12temp_storage+16];
	add.s32 	%r366, %r364, %r365;
	ld.shared.u32 	%r367, [_ZZN3cub18CUB_300001_SM_10006detail6reduce28DeviceReduceSingleTileKernelINS2_10policy_hubIijN4cuda3std3__44plusIiEEE10Policy1000EPiSC_iS9_iiNS7_10__identityEEEvT0_T1_T2_T3_T4_T6_E12temp_storage+20];
	add.s32 	%r368, %r366, %r367;
	ld.shared.u32 	%r369, [_ZZN3cub18CUB_300001_SM_10006detail6reduce28DeviceReduceSingleTileKernelINS2_10policy_hubIijN4cuda3std3__44plusIiEEE10Policy1000EPiSC_iS9_iiNS7_10__identityEEEvT0_T1_T2_T3_T4_T6_E12temp_storage+24];
	add.s32 	%r370, %r368, %r369;
	ld.shared.u32 	%r371, [_ZZN3cub18CUB_300001_SM_10006detail6reduce28DeviceReduceSingleTileKernelINS2_10policy_hubIijN4cuda3std3__44plusIiEEE10Policy1000EPiSC_iS9_iiNS7_10__identityEEEvT0_T1_T2_T3_T4_T6_E12temp_storage+28];
	add.s32 	%r372, %r370, %r371;
	ld.shared.u32 	%r373, [_ZZN3cub18CUB_300001_SM_10006detail6reduce28DeviceReduceSingleTileKernelINS2_10policy_hubIijN4cuda3std3__44plusIiEEE10Policy1000EPiSC_iS9_iiNS7_10__identityEEEvT0_T1_T2_T3_T4_T6_E12temp_storage+32];
	add.s32 	%r374, %r372, %r373;
	ld.shared.u32 	%r375, [_ZZN3cub18CUB_300001_SM_10006detail6reduce28DeviceReduceSingleTileKernelINS2_10policy_hubIijN4cuda3std3__44plusIiEEE10Policy1000EPiSC_iS9_iiNS7_10__identityEEEvT0_T1_T2_T3_T4_T6_E12temp_storage+36];
	add.s32 	%r686, %r374, %r375;
	bra.uni 	$L__BB5_72;
$L__BB5_52:
	// begin inline asm
	mov.u32 %r265, %laneid;
	// end inline asm
	and.b32  	%r291, %r60, 992;
	add.s32 	%r292, %r291, 32;
	setp.gt.s32 	%p27, %r292, %r120;
	not.b32 	%r293, %r291;
	add.s32 	%r294, %r120, %r293;
	selp.b32 	%r289, %r294, 31, %p27;
	mov.b32 	%r268, 1;
	mov.b32 	%r290, -1;
	// begin inline asm
	shfl.sync.down.b32 %r266, %r670, %r268, %r289, %r290;
	// end inline asm
	setp.lt.s32 	%p28, %r265, %r289;
	selp.b32 	%r295, %r266, 0, %p28;
	add.s32 	%r272, %r295, %r670;
	mov.b32 	%r273, 2;
	// begin inline asm
	shfl.sync.down.b32 %r271, %r272, %r273, %r289, %r290;
	// end inline asm
	add.s32 	%r296, %r265, 2;
	setp.gt.s32 	%p29, %r296, %r289;
	selp.b32 	%r297, 0, %r271, %p29;
	add.s32 	%r277, %r272, %r297;
	mov.b32 	%r278, 4;
	// begin inline asm
	shfl.sync.down.b32 %r276, %r277, %r278, %r289, %r290;
	// end inline asm
	add.s32 	%r298, %r265, 4;
	setp.gt.s32 	%p30, %r298, %r289;
	selp.b32 	%r299, 0, %r276, %p30;
	add.s32 	%r282, %r277, %r299;
	mov.b32 	%r283, 8;
	// begin inline asm
	shfl.sync.down.b32 %r281, %r282, %r283, %r289, %r290;
	// end inline asm
	add.s32 	%r300, %r265, 8;
	setp.gt.s32 	%p31, %r300, %r289;
	selp.b32 	%r301, 0, %r281, %p31;
	add.s32 	%r287, %r282, %r301;
	mov.b32 	%r288, 16;
	// begin inline asm
	shfl.sync.down.b32 %r286, %r287, %r288, %r289, %r290;
	// end inline asm
	add.s32 	%r302, %r265, 16;
	setp.gt.s32 	%p32, %r302, %r289;
	selp.b32 	%r303, 0, %r286, %p32;
	add.s32 	%r686, %r287, %r303;
	setp.ne.s32 	%p33, %r265, 0;
	@%p33 bra 	$L__BB5_54;
	shr.u32 	%r304, %r60, 3;
	and.b32  	%r305, %r304, 124;
	mov.u32 	%r306, _ZZN3cub18CUB_300001_SM_10006detail6reduce28DeviceReduceSingleTileKernelINS2_10policy_hubIijN4cuda3std3__44plusIiEEE10Policy1000EPiSC_iS9_iiNS7_10__identityEEEvT0_T1_T2_T3_T4_T6_E12temp_storage;
	add.s32 	%r307, %r306, %r305;
	st.shared.u32 	[%r307+8], %r686;
$L__BB5_54:
	bar.sync 	0;
	setp.ne.s32 	%p34, %r60, 0;
	@%p34 bra 	$L__BB5_72;
	setp.gt.s32 	%p35, %r120, 32;
	ld.shared.u32 	%r308, [_ZZN3cub18CUB_300001_SM_10006detail6reduce28DeviceReduceSingleTileKernelINS2_10policy_hubIijN4cuda3std3__44plusIiEEE10Policy1000EPiSC_iS9_iiNS7_10__identityEEEvT0_T1_T2_T3_T4_T6_E12temp_storage+12];
	selp.b32 	%r309, %r308, 0, %p35;
	add.s32 	%r310, %r309, %r686;
	setp.gt.s32 	%p36, %r120, 64;
	ld.shared.u32 	%r311, [_ZZN3cub18CUB_300001_SM_10006detail6reduce28DeviceReduceSingleTileKernelINS2_10policy_hubIijN4cuda3std3__44plusIiEEE10Policy1000EPiSC_iS9_iiNS7_10__identityEEEvT0_T1_T2_T3_T4_T6_E12temp_storage+16];
	selp.b32 	%r312, %r311, 0, %p36;
	add.s32 	%r313, %r310, %r312;
	setp.gt.s32 	%p37, %r120, 96;
	ld.shared.u32 	%r314, [_ZZN3cub18CUB_300001_SM_10006detail6reduce28DeviceReduceSingleTileKernelINS2_10policy_hubIijN4cuda3std3__44plusIiEEE10Policy1000EPiSC_iS9_iiNS7_10__identityEEEvT0_T1_T2_T3_T4_T6_E12temp_storage+20];
	selp.b32 	%r315, %r314, 0, %p37;
	add.s32 	%r316, %r313, %r315;
	setp.gt.s32 	%p38, %r120, 128;
	ld.shared.u32 	%r317, [_ZZN3cub18CUB_300001_SM_10006detail6reduce28DeviceReduceSingleTileKernelINS2_10policy_hubIijN4cuda3std3__44plusIiEEE10Policy1000EPiSC_iS9_iiNS7_10__identityEEEvT0_T1_T2_T3_T4_T6_E12temp_storage+24];
	selp.b32 	%r318, %r317, 0, %p38;
	add.s32 	%r319, %r316, %r318;
	setp.gt.s32 	%p39, %r120, 160;
	ld.shared.u32 	%r320, [_ZZN3cub18CUB_300001_SM_10006detail6reduce28DeviceReduceSingleTileKernelINS2_10policy_hubIijN4cuda3std3__44plusIiEEE10Policy1000EPiSC_iS9_iiNS7_10__identityEEEvT0_T1_T2_T3_T4_T6_E12temp_storage+28];
	selp.b32 	%r321, %r320, 0, %p39;
	add.s32 	%r322, %r319, %r321;
	setp.gt.s32 	%p40, %r120, 192;
	ld.shared.u32 	%r323, [_ZZN3cub18CUB_300001_SM_10006detail6reduce28DeviceReduceSingleTileKernelINS2_10policy_hubIijN4cuda3std3__44plusIiEEE10Policy1000EPiSC_iS9_iiNS7_10__identityEEEvT0_T1_T2_T3_T4_T6_E12temp_storage+32];
	selp.b32 	%r324, %r323, 0, %p40;
	add.s32 	%r325, %r322, %r324;
	setp.gt.s32 	%p41, %r120, 224;
	ld.shared.u32 	%r326, [_ZZN3cub18CUB_300001_SM_10006detail6reduce28DeviceReduceSingleTileKernelINS2_10policy_hubIijN4cuda3std3__44plusIiEEE10Policy1000EPiSC_iS9_iiNS7_10__identityEEEvT0_T1_T2_T3_T4_T6_E12temp_storage+36];
	selp.b32 	%r327, %r326, 0, %p41;
	add.s32 	%r686, %r325, %r327;
	bra.uni 	$L__BB5_72;
$L__BB5_56:
	mov.u32 	%r85, %tid.x;
	mul.wide.u32 	%rd35, %r85, 4;
	add.s64 	%rd19, %rd16, %rd35;
	// begin inline asm
	ld.global.nc.u32 %r122, [%rd19];
	// end inline asm
	add.s64 	%rd20, %rd19, 1024;
	// begin inline asm
	ld.global.nc.u32 %r123, [%rd20];
	// end inline asm
	add.s64 	%rd21, %rd19, 2048;
	// begin inline asm
	ld.global.nc.u32 %r124, [%rd21];
	// end inline asm
	add.s64 	%rd22, %rd19, 3072;
	// begin inline asm
	ld.global.nc.u32 %r125, [%rd22];
	// end inline asm
	add.s64 	%rd23, %rd19, 4096;
	// begin inline asm
	ld.global.nc.u32 %r126, [%rd23];
	// end inline asm
	add.s64 	%rd24, %rd19, 5120;
	// begin inline asm
	ld.global.nc.u32 %r127, [%rd24];
	// end inline asm
	add.s64 	%rd25, %rd19, 6144;
	// begin inline asm
	ld.global.nc.u32 %r128, [%rd25];
	// end inline asm
	add.s64 	%rd26, %rd19, 7168;
	// begin inline asm
	ld.global.nc.u32 %r129, [%rd26];
	// end inline asm
	add.s64 	%rd27, %rd19, 8192;
	// begin inline asm
	ld.global.nc.u32 %r130, [%rd27];
	// end inline asm
	add.s64 	%rd28, %rd19, 9216;
	// begin inline asm
	ld.global.nc.u32 %r131, [%rd28];
	// end inline asm
	add.s64 	%rd29, %rd19, 10240;
	// begin inline asm
	ld.global.nc.u32 %r132, [%rd29];
	// end inline asm
	add.s64 	%rd30, %rd19, 11264;
	// begin inline asm
	ld.global.nc.u32 %r133, [%rd30];
	// end inline asm
	add.s64 	%rd31, %rd19, 12288;
	// begin inline asm
	ld.global.nc.u32 %r134, [%rd31];
	// end inline asm
	add.s64 	%rd32, %rd19, 13312;
	// begin inline asm
	ld.global.nc.u32 %r135, [%rd32];
	// end inline asm
	add.s64 	%rd33, %rd19, 14336;
	// begin inline asm
	ld.global.nc.u32 %r136, [%rd33];
	// end inline asm
	add.s64 	%rd34, %rd19, 15360;
	// begin inline asm
	ld.global.nc.u32 %r137, [%rd34];
	// end inline asm
	add.s32 	%r139, %r123, %r122;
	add.s32 	%r140, %r124, %r139;
	add.s32 	%r141, %r125, %r140;
	add.s32 	%r142, %r126, %r141;
	add.s32 	%r143, %r127, %r142;
	add.s32 	%r144, %r128, %r143;
	add.s32 	%r145, %r129, %r144;
	add.s32 	%r146, %r130, %r145;
	add.s32 	%r147, %r131, %r146;
	add.s32 	%r148, %r132, %r147;
	add.s32 	%r149, %r133, %r148;
	add.s32 	%r150, %r134, %r149;
	add.s32 	%r151, %r135, %r150;
	add.s32 	%r152, %r136, %r151;
	add.s32 	%r685, %r137, %r152;
	setp.lt.u32 	%p4, %r120, 8192;
	mov.b32 	%r674, 4096;
	@%p4 bra 	$L__BB5_60;
	add.s32 	%r87, %r120, -4096;
	mov.b32 	%r674, 4096;
$L__BB5_58:
	mul.wide.s32 	%rd52, %r674, 4;
	add.s64 	%rd36, %rd19, %rd52;
	// begin inline asm
	ld.global.nc.u32 %r154, [%rd36];
	// end inline asm
	add.s64 	%rd37, %rd36, 1024;
	// begin inline asm
	ld.global.nc.u32 %r155, [%rd37];
	// end inline asm
	add.s64 	%rd38, %rd36, 2048;
	// begin inline asm
	ld.global.nc.u32 %r156, [%rd38];
	// end inline asm
	add.s64 	%rd39, %rd36, 3072;
	// begin inline asm
	ld.global.nc.u32 %r157, [%rd39];
	// end inline asm
	add.s64 	%rd40, %rd36, 4096;
	// begin inline asm
	ld.global.nc.u32 %r158, [%rd40];
	// end inline asm
	add.s64 	%rd41, %rd36, 5120;
	// begin inline asm
	ld.global.nc.u32 %r159, [%rd41];
	// end inline asm
	add.s64 	%rd42, %rd36, 6144;
	// begin inline asm
	ld.global.nc.u32 %r160, [%rd42];
	// end inline asm
	add.s64 	%rd43, %rd36, 7168;
	// begin inline asm
	ld.global.nc.u32 %r161, [%rd43];
	// end inline asm
	add.s64 	%rd44, %rd36, 8192;
	// begin inline asm
	ld.global.nc.u32 %r162, [%rd44];
	// end inline asm
	add.s64 	%rd45, %rd36, 9216;
	// begin inline asm
	ld.global.nc.u32 %r163, [%rd45];
	// end inline asm
	add.s64 	%rd46, %rd36, 10240;
	// begin inline asm
	ld.global.nc.u32 %r164, [%rd46];
	// end inline asm
	add.s64 	%rd47, %rd36, 11264;
	// begin inline asm
	ld.global.nc.u32 %r165, [%rd47];
	// end inline asm
	add.s64 	%rd48, %rd36, 12288;
	// begin inline asm
	ld.global.nc.u32 %r166, [%rd48];
	// end inline asm
	add.s64 	%rd49, %rd36, 13312;
	// begin inline asm
	ld.global.nc.u32 %r167, [%rd49];
	// end inline asm
	add.s64 	%rd50, %rd36, 14336;
	// begin inline asm
	ld.global.nc.u32 %r168, [%rd50];
	// end inline asm
	add.s64 	%rd51, %rd36, 15360;
	// begin inline asm
	ld.global.nc.u32 %r169, [%rd51];
	// end inline asm
	add.s32 	%r170, %r154, %r685;
	add.s32 	%r171, %r155, %r170;
	add.s32 	%r172, %r156, %r171;
	add.s32 	%r173, %r157, %r172;
	add.s32 	%r174, %r158, %r173;
	add.s32 	%r175, %r159, %r174;
	add.s32 	%r176, %r160, %r175;
	add.s32 	%r177, %r161, %r176;
	add.s32 	%r178, %r162, %r177;
	add.s32 	%r179, %r163, %r178;
	add.s32 	%r180, %r164, %r179;
	add.s32 	%r181, %r165, %r180;
	add.s32 	%r182, %r166, %r181;
	add.s32 	%r183, %r167, %r182;
	add.s32 	%r184, %r168, %r183;
	add.s32 	%r685, %r169, %r184;
	sub.s32 	%r185, %r120, %r674;
	setp.lt.s32 	%p5, %r185, 4096;
	@%p5 bra 	$L__BB5_68;
	add.s32 	%r674, %r674, 4096;
	setp.le.s32 	%p6, %r674, %r87;
	@%p6 bra 	$L__BB5_58;
$L__BB5_60:
	setp.le.s32 	%p7, %r120, %r674;
	@%p7 bra 	$L__BB5_68;
	sub.s32 	%r94, %r120, %r674;
	setp.ge.s32 	%p8, %r85, %r94;
	@%p8 bra 	$L__BB5_68;
	not.b32 	%r187, %r85;
	add.s32 	%r188, %r120, %r187;
	sub.s32 	%r95, %r188, %r674;
	and.b32  	%r189, %r95, 768;
	setp.eq.s32 	%p9, %r189, 768;
	mov.u32 	%r679, %r85;
	@%p9 bra 	$L__BB5_65;
	add.s32 	%r676, %r85, %r674;
	shr.u32 	%r190, %r95, 8;
	add.s32 	%r191, %r190, 1;
	and.b32  	%r192, %r191, 3;
	neg.s32 	%r675, %r192;
	mov.u32 	%r679, %r85;
$L__BB5_64:
	.pragma "nounroll";
	mul.wide.u32 	%rd54, %r676, 4;
	add.s64 	%rd53, %rd16, %rd54;
	// begin inline asm
	ld.global.nc.u32 %r193, [%rd53];
	// end inline asm
	add.s32 	%r685, %r193, %r685;
	add.s32 	%r679, %r679, 256;
	add.s32 	%r676, %r676, 256;
	add.s32 	%r675, %r675, 1;
	setp.ne.s32 	%p10, %r675, 0;
	@%p10 bra 	$L__BB5_64;
$L__BB5_65:
	setp.lt.u32 	%p11, %r95, 768;
	@%p11 bra 	$L__BB5_68;
	cvt.u64.u32 	%rd55, %r679;
	cvt.u64.u32 	%rd56, %r674;
	add.s64 	%rd57, %rd55, %rd56;
	shl.b64 	%rd58, %rd57, 2;
	add.s64 	%rd59, %rd58, %rd16;
	add.s64 	%rd124, %rd59, 2048;
	add.s32 	%r682, %r679, %r674;
$L__BB5_67:
	mul.wide.u32 	%rd64, %r682, 4;
	add.s64 	%rd60, %rd16, %rd64;
	// begin inline asm
	ld.global.nc.u32 %r194, [%rd60];
	// end inline asm
	add.s32 	%r198, %r194, %r685;
	add.s64 	%rd61, %rd124, -1024;
	// begin inline asm
	ld.global.nc.u32 %r195, [%rd61];
	// end inline asm
	add.s32 	%r199, %r195, %r198;
	// begin inline asm
	ld.global.nc.u32 %r196, [%rd124];
	// end inline asm
	add.s32 	%r200, %r196, %r199;
	add.s64 	%rd63, %rd124, 1024;
	// begin inline asm
	ld.global.nc.u32 %r197, [%rd63];
	// end inline asm
	add.s32 	%r685, %r197, %r200;
	add.s32 	%r679, %r679, 1024;
	add.s64 	%rd124, %rd124, 4096;
	add.s32 	%r682, %r682, 1024;
	setp.lt.s32 	%p12, %r679, %r94;
	@%p12 bra 	$L__BB5_67;
$L__BB5_68:
	// begin inline asm
	mov.u32 %r201, %laneid;
	// end inline asm
	mov.b32 	%r204, 1;
	mov.b32 	%r225, 31;
	mov.b32 	%r226, -1;
	// begin inline asm
	shfl.sync.down.b32 %r202, %r685, %r204, %r225, %r226;
	// end inline asm
	setp.gt.s32 	%p13, %r201, 30;
	selp.b32 	%r227, 0, %r202, %p13;
	add.s32 	%r208, %r227, %r685;
	mov.b32 	%r209, 2;
	// begin inline asm
	shfl.sync.down.b32 %r207, %r208, %r209, %r225, %r226;
	// end inline asm
	setp.gt.s32 	%p14, %r201, 29;
	selp.b32 	%r228, 0, %r207, %p14;
	add.s32 	%r213, %r208, %r228;
	mov.b32 	%r214, 4;
	// begin inline asm
	shfl.sync.down.b32 %r212, %r213, %r214, %r225, %r226;
	// end inline asm
	setp.gt.s32 	%p15, %r201, 27;
	selp.b32 	%r229, 0, %r212, %p15;
	add.s32 	%r218, %r213, %r229;
	mov.b32 	%r219, 8;
	// begin inline asm
	shfl.sync.down.b32 %r217, %r218, %r219, %r225, %r226;
	// end inline asm
	setp.gt.s32 	%p16, %r201, 23;
	selp.b32 	%r230, 0, %r217, %p16;
	add.s32 	%r223, %r218, %r230;
	mov.b32 	%r224, 16;
	// begin inline asm
	shfl.sync.down.b32 %r222, %r223, %r224, %r225, %r226;
	// end inline asm
	setp.gt.s32 	%p17, %r201, 15;
	selp.b32 	%r231, 0, %r222, %p17;
	add.s32 	%r686, %r223, %r231;
	setp.ne.s32 	%p18, %r201, 0;
	@%p18 bra 	$L__BB5_70;
	shr.u32 	%r232, %r85, 3;
	and.b32  	%r233, %r232, 124;
	mov.u32 	%r234, _ZZN3cub18CUB_300001_SM_10006detail6reduce28DeviceReduceSingleTileKernelINS2_10policy_hubIijN4cuda3std3__44plusIiEEE10Policy1000EPiSC_iS9_iiNS7_10__identityEEEvT0_T1_T2_T3_T4_T6_E12temp_storage;
	add.s32 	%r235, %r234, %r233;
	st.shared.u32 	[%r235+8], %r686;
$L__BB5_70:
	bar.sync 	0;
	setp.ne.s32 	%p19, %r85, 0;
	@%p19 bra 	$L__BB5_72;
	ld.shared.u32 	%r236, [_ZZN3cub18CUB_300001_SM_10006detail6reduce28DeviceReduceSingleTileKernelINS2_10policy_hubIijN4cuda3std3__44plusIiEEE10Policy1000EPiSC_iS9_iiNS7_10__identityEEEvT0_T1_T2_T3_T4_T6_E12temp_storage+12];
	add.s32 	%r237, %r236, %r686;
	ld.shared.u32 	%r238, [_ZZN3cub18CUB_300001_SM_10006detail6reduce28DeviceReduceSingleTileKernelINS2_10policy_hubIijN4cuda3std3__44plusIiEEE10Policy1000EPiSC_iS9_iiNS7_10__identityEEEvT0_T1_T2_T3_T4_T6_E12temp_storage+16];
	add.s32 	%r239, %r237, %r238;
	ld.shared.u32 	%r240, [_ZZN3cub18CUB_300001_SM_10006detail6reduce28DeviceReduceSingleTileKernelINS2_10policy_hubIijN4cuda3std3__44plusIiEEE10Policy1000EPiSC_iS9_iiNS7_10__identityEEEvT0_T1_T2_T3_T4_T6_E12temp_storage+20];
	add.s32 	%r241, %r239, %r240;
	ld.shared.u32 	%r242, [_ZZN3cub18CUB_300001_SM_10006detail6reduce28DeviceReduceSingleTileKernelINS2_10policy_hubIijN4cuda3std3__44plusIiEEE10Policy1000EPiSC_iS9_iiNS7_10__identityEEEvT0_T1_T2_T3_T4_T6_E12temp_storage+24];
	add.s32 	%r243, %r241, %r242;
	ld.shared.u32 	%r244, [_ZZN3cub18CUB_300001_SM_10006detail6reduce28DeviceReduceSingleTileKernelINS2_10policy_hubIijN4cuda3std3__44plusIiEEE10Policy1000EPiSC_iS9_iiNS7_10__identityEEEvT0_T1_T2_T3_T4_T6_E12temp_storage+28];
	add.s32 	%r245, %r243, %r244;
	ld.shared.u32 	%r246, [_ZZN3cub18CUB_300001_SM_10006detail6reduce28DeviceReduceSingleTileKernelINS2_10policy_hubIijN4cuda3std3__44plusIiEEE10Policy1000EPiSC_iS9_iiNS7_10__identityEEEvT0_T1_T2_T3_T4_T6_E12temp_storage+32];
	add.s32 	%r247, %r245, %r246;
	ld.shared.u32 	%r248, [_ZZN3cub18CUB_300001_SM_10006detail6reduce28DeviceReduceSingleTileKernelINS2_10policy_hubIijN4cuda3std3__44plusIiEEE10Policy1000EPiSC_iS9_iiNS7_10__identityEEEvT0_T1_T2_T3_T4_T6_E12temp_storage+36];
	add.s32 	%r686, %r247, %r248;
$L__BB5_72:
	mov.u32 	%r631, %tid.x;
	setp.ne.s32 	%p95, %r631, 0;
	@%p95 bra 	$L__BB5_74;
	add.s32 	%r632, %r686, %r121;
	st.global.u32 	[%rd1], %r632;
$L__BB5_74:
	ret;

}
	// .globl	_ZN3cub18CUB_300001_SM_10006detail6reduce28DeviceReduceSingleTileKernelINS2_10policy_hubIiyN4cuda3std3__44plusIiEEE10Policy1000EN6thrust24THRUST_300001_SM_1000_NS6detail15normal_iteratorINSD_10device_ptrIiEEEEPiyS9_iiNS7_10__identityEEEvT0_T1_T2_T3_T4_T6_
.visible .entry _ZN3cub18CUB_300001_SM_10006detail6reduce28DeviceReduceSingleTileKernelINS2_10policy_hubIiyN4cuda3std3__44plusIiEEE10Policy1000EN6thrust24THRUST_300001_SM_1000_NS6detail15normal_iteratorINSD_10device_ptrIiEEEEPiyS9_iiNS7_10__identityEEEvT0_T1_T2_T3_T4_T6_(
	.param .align 8 .b8 _ZN3cub18CUB_300001_SM_10006detail6reduce28DeviceReduceSingleTileKernelINS2_10policy_hubIiyN4cuda3std3__44plusIiEEE10Policy1000EN6thrust24THRUST_300001_SM_1000_NS6detail15normal_iteratorINSD_10device_ptrIiEEEEPiyS9_iiNS7_10__identityEEEvT0_T1_T2_T3_T4_T6__param_0[8],
	.param .u64 .ptr .align 1 _ZN3cub18CUB_300001_SM_10006detail6reduce28DeviceReduceSingleTileKernelINS2_10policy_hubIiyN4cuda3std3__44plusIiEEE10Policy1000EN6thrust24THRUST_300001_SM_1000_NS6detail15normal_iteratorINSD_10device_ptrIiEEEEPiyS9_iiNS7_10__identityEEEvT0_T1_T2_T3_T4_T6__param_1,
	.param .u64 _ZN3cub18CUB_300001_SM_10006detail6reduce28DeviceReduceSingleTileKernelINS2_10policy_hubIiyN4cuda3std3__44plusIiEEE10Policy1000EN6thrust24THRUST_300001_SM_1000_NS6detail15normal_iteratorINSD_10device_ptrIiEEEEPiyS9_iiNS7_10__identityEEEvT0_T1_T2_T3_T4_T6__param_2,
	.param .align 1 .b8 _ZN3cub18CUB_300001_SM_10006detail6reduce28DeviceReduceSingleTileKernelINS2_10policy_hubIiyN4cuda3std3__44plusIiEEE10Policy1000EN6thrust24THRUST_300001_SM_1000_NS6detail15normal_iteratorINSD_10device_ptrIiEEEEPiyS9_iiNS7_10__identityEEEvT0_T1_T2_T3_T4_T6__param_3[1],
	.param .u32 _ZN3cub18CUB_300001_SM_10006detail6reduce28DeviceReduceSingleTileKernelINS2_10policy_hubIiyN4cuda3std3__44plusIiEEE10Policy1000EN6thrust24THRUST_300001_SM_1000_NS6detail15normal_iteratorINSD_10device_ptrIiEEEEPiyS9_iiNS7_10__identityEEEvT0_T1_T2_T3_T4_T6__param_4,
	.param .align 1 .b8 _ZN3cub18CUB_300001_SM_10006detail6reduce28DeviceReduceSingleTileKernelINS2_10policy_hubIiyN4cuda3std3__44plusIiEEE10Policy1000EN6thrust24THRUST_300001_SM_1000_NS6detail15normal_iteratorINSD_10device_ptrIiEEEEPiyS9_iiNS7_10__identityEEEvT0_T1_T2_T3_T4_T6__param_5[1]
)
.maxntid 256
.minnctapersm 1
{
	.reg .pred 	%p<59>;
	.reg .b32 	%r<471>;
	.reg .b64 	%rd<56>;
	// demoted variable
	.shared .align 4 .b8 _ZZN3cub18CUB_300001_SM_10006detail6reduce28DeviceReduceSingleTileKernelINS2_10policy_hubIiyN4cuda3std3__44plusIiEEE10Policy1000EN6thrust24THRUST_300001_SM_1000_NS6detail15normal_iteratorINSD_10device_ptrIiEEEEPiyS9_iiNS7_10__identityEEEvT0_T1_T2_T3_T4_T6_E12temp_storage[44];
	ld.param.u64 	%rd18, [_ZN3cub18CUB_300001_SM_10006detail6reduce28DeviceReduceSingleTileKernelINS2_10policy_hubIiyN4cuda3std3__44plusIiEEE10Policy1000EN6thrust24THRUST_300001_SM_1000_NS6detail15normal_iteratorINSD_10device_ptrIiEEEEPiyS9_iiNS7_10__identityEEEvT0_T1_T2_T3_T4_T6__param_0];
	ld.param.u64 	%rd20, [_ZN3cub18CUB_300001_SM_10006detail6reduce28DeviceReduceSingleTileKernelINS2_10policy_hubIiyN4cuda3std3__44plusIiEEE10Policy1000EN6thrust24THRUST_300001_SM_1000_NS6detail15normal_iteratorINSD_10device_ptrIiEEEEPiyS9_iiNS7_10__identityEEEvT0_T1_T2_T3_T4_T6__param_1];
	ld.param.u64 	%rd19, [_ZN3cub18CUB_300001_SM_10006detail6reduce28DeviceReduceSingleTileKernelINS2_10policy_hubIiyN4cuda3std3__44plusIiEEE10Policy1000EN6thrust24THRUST_300001_SM_1000_NS6detail15normal_iteratorINSD_10device_ptrIiEEEEPiyS9_iiNS7_10__identityEEEvT0_T1_T2_T3_T4_T6__param_2];
	ld.param.u32 	%r81, [_ZN3cub18CUB_300001_SM_10006detail6reduce28DeviceReduceSingleTileKernelINS2_10policy_hubIiyN4cuda3std3__44plusIiEEE10Policy1000EN6thrust24THRUST_300001_SM_1000_NS6detail15normal_iteratorINSD_10device_ptrIiEEEEPiyS9_iiNS7_10__identityEEEvT0_T1_T2_T3_T4_T6__param_4];
	cvta.to.global.u64 	%rd1, %rd20;
	setp.ne.s64 	%p1, %rd19, 0;
	@%p1 bra 	$L__BB6_3;
	mov.u32 	%r434, %tid.x;
	setp.ne.s32 	%p58, %r434, 0;
	@%p58 bra 	$L__BB6_51;
	st.global.u32 	[%rd1], %r81;
	bra.uni 	$L__BB6_51;
$L__BB6_3:
	cvta.to.global.u64 	%rd2, %rd18;
	setp.gt.u64 	%p2, %rd19, 4095;
	@%p2 bra 	$L__BB6_28;
	cvt.u32.u64 	%r1, %rd19;
	mov.u32 	%r2, %tid.x;
	setp.ge.u32 	%p24, %r2, %r1;
	mov.b32 	%r452, 0;
	mov.u32 	%r441, %r2;
	@%p24 bra 	$L__BB6_6;
	mul.wide.u32 	%rd41, %r2, 4;
	add.s64 	%rd42, %rd2, %rd41;
	ld.global.u32 	%r452, [%rd42];
	add.s32 	%r441, %r2, 256;
$L__BB6_6:
	setp.ge.u32 	%p25, %r441, %r1;
	@%p25 bra 	$L__BB6_19;
	not.b32 	%r261, %r441;
	add.s32 	%r262, %r261, %r1;
	shr.u32 	%r263, %r262, 8;
	add.s32 	%r7, %r263, 1;
	and.b32  	%r8, %r7, 15;
	setp.lt.u32 	%p26, %r262, 3840;
	@%p26 bra 	$L__BB6_10;
	and.b32  	%r264, %r7, 33554416;
	neg.s32 	%r437, %r264;
	mul.wide.u32 	%rd43, %r441, 4;
	add.s64 	%rd44, %rd43, %rd2;
	add.s64 	%rd51, %rd44, 8192;
$L__BB6_9:
	.pragma "nounroll";
	ld.global.u32 	%r265, [%rd51+-8192];
	add.s32 	%r266, %r265, %r452;
	ld.global.u32 	%r267, [%rd51+-7168];
	add.s32 	%r268, %r267, %r266;
	ld.global.u32 	%r269, [%rd51+-6144];
	add.s32 	%r270, %r269, %r268;
	ld.global.u32 	%r271, [%rd51+-5120];
	add.s32 	%r272, %r271, %r270;
	ld.global.u32 	%r273, [%rd51+-4096];
	add.s32 	%r274, %r273, %r272;
	ld.global.u32 	%r275, [%rd51+-3072];
	add.s32 	%r276, %r275, %r274;
	ld.global.u32 	%r277, [%rd51+-2048];
	add.s32 	%r278, %r277, %r276;
	ld.global.u32 	%r279, [%rd51+-1024];
	add.s32 	%r280, %r279, %r278;
	ld.global.u32 	%r281, [%rd51];
	add.s32 	%r282, %r281, %r280;
	ld.global.u32 	%r283, [%rd51+1024];
	add.s32 	%r284, %r283, %r282;
	ld.global.u32 	%r285, [%rd51+2048];
	add.s32 	%r286, %r285, %r284;
	ld.global.u32 	%r287, [%rd51+3072];
	add.s32 	%r288, %r287, %r286;
	ld.global.u32 	%r289, [%rd51+4096];
	add.s32 	%r290, %r289, %r288;
	ld.global.u32 	%r291, [%rd51+5120];
	add.s32 	%r292, %r291, %r290;
	ld.global.u32 	%r293, [%rd51+6144];
	add.s32 	%r294, %r293, %r292;
	ld.global.u32 	%r295, [%rd51+7168];
	add.s32 	%r452, %r295, %r294;
	add.s32 	%r441, %r441, 4096;
	add.s32 	%r437, %r437, 16;
	add.s64 	%rd51, %rd51, 16384;
	setp.ne.s32 	%p27, %r437, 0;
	@%p27 bra 	$L__BB6_9;
$L__BB6_10:
	setp.eq.s32 	%p28, %r8, 0;
	@%p28 bra 	$L__BB6_19;
	and.b32  	%r19, %r7, 7;
	setp.lt.u32 	%p29, %r8, 8;
	@%p29 bra 	$L__BB6_13;
	mul.wide.s32 	%rd45, %r441, 4;
	add.s64 	%rd46, %rd2, %rd45;
	ld.global.u32 	%r297, [%rd46];
	add.s32 	%r298, %r297, %r452;
	ld.global.u32 	%r299, [%rd46+1024];
	add.s32 	%r300, %r299, %r298;
	ld.global.u32 	%r301, [%rd46+2048];
	add.s32 	%r302, %r301, %r300;
	ld.global.u32 	%r303, [%rd46+3072];
	add.s32 	%r304, %r303, %r302;
	ld.global.u32 	%r305, [%rd46+4096];
	add.s32 	%r306, %r305, %r304;
	ld.global.u32 	%r307, [%rd46+5120];
	add.s32 	%r308, %r307, %r306;
	ld.global.u32 	%r309, [%rd46+6144];
	add.s32 	%r310, %r309, %r308;
	ld.global.u32 	%r311, [%rd46+7168];
	add.s32 	%r452, %r311, %r310;
	add.s32 	%r441, %r441, 2048;
$L__BB6_13:
	setp.eq.s32 	%p30, %r19, 0;
	@%p30 bra 	$L__BB6_19;
	and.b32  	%r25, %r7, 3;
	setp.lt.u32 	%p31, %r19, 4;
	@%p31 bra 	$L__BB6_16;
	mul.wide.s32 	%rd47, %r441, 4;
	add.s64 	%rd48, %rd2, %rd47;
	ld.global.u32 	%r313, [%rd48];
	add.s32 	%r314, %r313, %r452;
	ld.global.u32 	%r315, [%rd48+1024];
	add.s32 	%r316, %r315, %r314;
	ld.global.u32 	%r317, [%rd48+2048];
	add.s32 	%r318, %r317, %r316;
	ld.global.u32 	%r319, [%rd48+3072];
	add.s32 	%r452, %r319, %r318;
	add.s32 	%r441, %r441, 1024;
$L__BB6_16:
	setp.eq.s32 	%p32, %r25, 0;
	@%p32 bra 	$L__BB6_19;
	neg.s32 	%r449, %r25;
$L__BB6_18:
	.pragma "nounroll";
	mul.wide.s32 	%rd49, %r441, 4;
	add.s64 	%rd50, %rd2, %rd49;
	ld.global.u32 	%r320, [%rd50];
	add.s32 	%r452, %r320, %r452;
	add.s32 	%r441, %r441, 256;
	add.s32 	%r449, %r449, 1;
	setp.ne.s32 	%p33, %r449, 0;
	@%p33 bra 	$L__BB6_18;
$L__BB6_19:
	setp.lt.u64 	%p34, %rd19, 256;
	@%p34 bra 	$L__BB6_24;
	// begin inline asm
	mov.u32 %r384, %laneid;
	// end inline asm
	mov.b32 	%r387, 1;
	mov.b32 	%r408, 31;
	mov.b32 	%r409, -1;
	// begin inline asm
	shfl.sync.down.b32 %r385, %r452, %r387, %r408, %r409;
	// end inline asm
	setp.gt.s32 	%p50, %r384, 30;
	selp.b32 	%r410, 0, %r385, %p50;
	add.s32 	%r391, %r410, %r452;
	mov.b32 	%r392, 2;
	// begin inline asm
	shfl.sync.down.b32 %r390, %r391, %r392, %r408, %r409;
	// end inline asm
	setp.gt.s32 	%p51, %r384, 29;
	selp.b32 	%r411, 0, %r390, %p51;
	add.s32 	%r396, %r391, %r411;
	mov.b32 	%r397, 4;
	// begin inline asm
	shfl.sync.down.b32 %r395, %r396, %r397, %r408, %r409;
	// end inline asm
	setp.gt.s32 	%p52, %r384, 27;
	selp.b32 	%r412, 0, %r395, %p52;
	add.s32 	%r401, %r396, %r412;
	mov.b32 	%r402, 8;
	// begin inline asm
	shfl.sync.down.b32 %r400, %r401, %r402, %r408, %r409;
	// end inline asm
	setp.gt.s32 	%p53, %r384, 23;
	selp.b32 	%r413, 0, %r400, %p53;
	add.s32 	%r406, %r401, %r413;
	mov.b32 	%r407, 16;
	// begin inline asm
	shfl.sync.down.b32 %r405, %r406, %r407, %r408, %r409;
	// end inline asm
	setp.gt.s32 	%p54, %r384, 15;
	selp.b32 	%r414, 0, %r405, %p54;
	add.s32 	%r470, %r406, %r414;
	setp.ne.s32 	%p55, %r384, 0;
	@%p55 bra 	$L__BB6_22;
	shr.u32 	%r415, %r2, 3;
	and.b32  	%r416, %r415, 124;
	mov.u32 	%r417, _ZZN3cub18CUB_300001_SM_10006detail6reduce28DeviceReduceSingleTileKernelINS2_10policy_hubIiyN4cuda3std3__44plusIiEEE10Policy1000EN6thrust24THRUST_300001_SM_1000_NS6detail15normal_iteratorINSD_10device_ptrIiEEEEPiyS9_iiNS7_10__identityEEEvT0_T1_T2_T3_T4_T6_E12temp_storage;
	add.s32 	%r418, %r417, %r416;
	st.shared.u32 	[%r418+8], %r470;
$L__BB6_22:
	bar.sync 	0;
	setp.ne.s32 	%p56, %r2, 0;
	@%p56 bra 	$L__BB6_49;
	ld.shared.u32 	%r419, [_ZZN3cub18CUB_300001_SM_10006detail6reduce28DeviceReduceSingleTileKernelINS2_10policy_hubIiyN4cuda3std3__44plusIiEEE10Policy1000EN6thrust24THRUST_300001_SM_1000_NS6detail15normal_iteratorINSD_10device_ptrIiEEEEPiyS9_iiNS7_10__identityEEEvT0_T1_T2_T3_T4_T6_E12temp_storage+12];
	add.s32 	%r420, %r419, %r470;
	ld.shared.u32 	%r421, [_ZZN3cub18CUB_300001_SM_10006detail6reduce28DeviceReduceSingleTileKernelINS2_10policy_hubIiyN4cuda3std3__44plusIiEEE10Policy1000EN6thrust24THRUST_300001_SM_1000_NS6detail15normal_iteratorINSD_10device_ptrIiEEEEPiyS9_iiNS7_10__identityEEEvT0_T1_T2_T3_T4_T6_E12temp_storage+16];
	add.s32 	%r422, %r420, %r421;
	ld.shared.u32 	%r423, [_ZZN3cub18CUB_300001_SM_10006detail6reduce28DeviceReduceSingleTileKernelINS2_10policy_hubIiyN4cuda3std3__44plusIiEEE10Policy1000EN6thrust24THRUST_300001_SM_1000_NS6detail15normal_iteratorINSD_10device_ptrIiEEEEPiyS9_iiNS7_10__identityEEEvT0_T1_T2_T3_T4_T6_E12temp_storage+20];
	add.s32 	%r424, %r422, %r423;
	ld.shared.u32 	%r425, [_ZZN3cub18CUB_300001_SM_10006detail6reduce28DeviceReduceSingleTileKernelINS2_10policy_hubIiyN4cuda3std3__44plusIiEEE10Policy1000EN6thrust24THRUST_300001_SM_1000_NS6detail15normal_iteratorINSD_10device_ptrIiEEEEPiyS9_iiNS7_10__identityEEEvT0_T1_T2_T3_T4_T6_E12temp_storage+24];
	add.s32 	%r426, %r424, %r425;
	ld.shared.u32 	%r427, [_ZZN3cub18CUB_300001_SM_10006detail6reduce28DeviceReduceSingleTileKernelINS2_10policy_hubIiyN4cuda3std3__44plusIiEEE10Policy1000EN6thrust24THRUST_300001_SM_1000_NS6detail15normal_iteratorINSD_10device_ptrIiEEEEPiyS9_iiNS7_10__identityEEEvT0_T1_T2_T3_T4_T6_E12temp_storage+28];
	add.s32 	%r428, %r426, %r427;
	ld.shared.u32 	%r429, [_ZZN3cub18CUB_300001_SM_10006detail6reduce28DeviceReduceSingleTileKernelINS2_10policy_hubIiyN4cuda3std3__44plusIiEEE10Policy1000EN6thrust24THRUST_300001_SM_1000_NS6detail15normal_iteratorINSD_10device_ptrIiEEEEPiyS9_iiNS7_10__identityEEEvT0_T1_T2_T3_T4_T6_E12temp_storage+32];
	add.s32 	%r430, %r428, %r429;
	ld.shared.u32 	%r431, [_ZZN3cub18CUB_300001_SM_10006detail6reduce28DeviceReduceSingleTileKernelINS2_10policy_hubIiyN4cuda3std3__44plusIiEEE10Policy1000EN6thrust24THRUST_300001_SM_1000_NS6detail15normal_iteratorINSD_10device_ptrIiEEEEPiyS9_iiNS7_10__identityEEEvT0_T1_T2_T3_T4_T6_E12temp_storage+36];
	add.s32 	%r470, %r430, %r431;
	bra.uni 	$L__BB6_49;
$L__BB6_24:
	// begin inline asm
	mov.u32 %r321, %laneid;
	// end inline asm
	and.b32  	%r347, %r2, 992;
	add.s32 	%r348, %r347, 32;
	setp.gt.u32 	%p35, %r348, %r1;
	not.b32 	%r349, %r347;
	add.s32 	%r350, %r1, %r349;
	selp.b32 	%r345, %r350, 31, %p35;
	mov.b32 	%r324, 1;
	mov.b32 	%r346, -1;
	// begin inline asm
	shfl.sync.down.b32 %r322, %r452, %r324, %r345, %r346;
	// end inline asm
	setp.lt.s32 	%p36, %r321, %r345;
	selp.b32 	%r351, %r322, 0, %p36;
	add.s32 	%r328, %r351, %r452;
	mov.b32 	%r329, 2;
	// begin inline asm
	shfl.sync.down.b32 %r327, %r328, %r329, %r345, %r346;
	// end inline asm
	add.s32 	%r352, %r321, 2;
	setp.gt.s32 	%p37, %r352, %r345;
	selp.b32 	%r353, 0, %r327, %p37;
	add.s32 	%r333, %r328, %r353;
	mov.b32 	%r334, 4;
	// begin inline asm
	shfl.sync.down.b32 %r332, %r333, %r334, %r345, %r346;
	// end inline asm
	add.s32 	%r354, %r321, 4;
	setp.gt.s32 	%p38, %r354, %r345;
	selp.b32 	%r355, 0, %r332, %p38;
	add.s32 	%r338, %r333, %r355;
	mov.b32 	%r339, 8;
	// begin inline asm
	shfl.sync.down.b32 %r337, %r338, %r339, %r345, %r346;
	// end inline asm
	add.s32 	%r356, %r321, 8;
	setp.gt.s32 	%p39, %r356, %r345;
	selp.b32 	%r357, 0, %r337, %p39;
	add.s32 	%r343, %r338, %r357;
	mov.b32 	%r344, 16;
	// begin inline asm
	shfl.sync.down.b32 %r342, %r343, %r344, %r345, %r346;
	// end inline asm
	add.s32 	%r358, %r321, 16;
	setp.gt.s32 	%p40, %r358, %r345;
	selp.b32 	%r359, 0, %r342, %p40;
	add.s32 	%r470, %r343, %r359;
	setp.ne.s32 	%p41, %r321, 0;
	@%p41 bra 	$L__BB6_26;
	shr.u32 	%r360, %r2, 3;
	and.b32  	%r361, %r360, 124;
	mov.u32 	%r362, _ZZN3cub18CUB_300001_SM_10006detail6reduce28DeviceReduceSingleTileKernelINS2_10policy_hubIiyN4cuda3std3__44plusIiEEE10Policy1000EN6thrust24THRUST_300001_SM_1000_NS6detail15normal_iteratorINSD_10device_ptrIiEEEEPiyS9_iiNS7_10__identityEEEvT0_T1_T2_T3_T4_T6_E12temp_storage;
	add.s32 	%r363, %r362, %r361;
	st.shared.u32 	[%r363+8], %r470;
$L__BB6_26:
	bar.sync 	0;
	setp.ne.s32 	%p42, %r2, 0;
	@%p42 bra 	$L__BB6_49;
	setp.gt.u64 	%p43, %rd19, 32;
	ld.shared.u32 	%r364, [_ZZN3cub18CUB_300001_SM_10006detail6reduce28DeviceReduceSingleTileKernelINS2_10policy_hubIiyN4cuda3std3__44plusIiEEE10Policy1000EN6thrust24THRUST_300001_SM_1000_NS6detail15normal_iteratorINSD_10device_ptrIiEEEEPiyS9_iiNS7_10__identityEEEvT0_T1_T2_T3_T4_T6_E12temp_storage+12];
	selp.b32 	%r365, %r364, 0, %p43;
	add.s32 	%r366, %r365, %r470;
	setp.gt.u64 	%p44, %rd19, 64;
	ld.shared.u32 	%r367, [_ZZN3cub18CUB_300001_SM_10006detail6reduce28DeviceReduceSingleTileKernelINS2_10policy_hubIiyN4cuda3std3__44plusIiEEE10Policy1000EN6thrust24THRUST_300001_SM_1000_NS6detail15normal_iteratorINSD_10device_ptrIiEEEEPiyS9_iiNS7_10__identityEEEvT0_T1_T2_T3_T4_T6_E12temp_storage+16];
	selp.b32 	%r368, %r367, 0, %p44;
	add.s32 	%r369, %r366, %r368;
	setp.gt.u64 	%p45, %rd19, 96;
	ld.shared.u32 	%r370, [_ZZN3cub18CUB_300001_SM_10006detail6reduce28DeviceReduceSingleTileKernelINS2_10policy_hubIiyN4cuda3std3__44plusIiEEE10Policy1000EN6thrust24THRUST_300001_SM_1000_NS6detail15normal_iteratorINSD_10device_ptrIiEEEEPiyS9_iiNS7_10__identityEEEvT0_T1_T2_T3_T4_T6_E12temp_storage+20];
	selp.b32 	%r371, %r370, 0, %p45;
	add.s32 	%r372, %r369, %r371;
	setp.gt.u64 	%p46, %rd19, 128;
	ld.shared.u32 	%r373, [_ZZN3cub18CUB_300001_SM_10006detail6reduce28DeviceReduceSingleTileKernelINS2_10policy_hubIiyN4cuda3std3__44plusIiEEE10Policy1000EN6thrust24THRUST_300001_SM_1000_NS6detail15normal_iteratorINSD_10device_ptrIiEEEEPiyS9_iiNS7_10__identityEEEvT0_T1_T2_T3_T4_T6_E12temp_storage+24];
	selp.b32 	%r374, %r373, 0, %p46;
	add.s32 	%r375, %r372, %r374;
	setp.gt.u64 	%p47, %rd19, 160;
	ld.shared.u32 	%r376, [_ZZN3cub18CUB_300001_SM_10006detail6reduce28DeviceReduceSingleTileKernelINS2_10policy_hubIiyN4cuda3std3__44plusIiEEE10Policy1000EN6thrust24THRUST_300001_SM_1000_NS6detail15normal_iteratorINSD_10device_ptrIiEEEEPiyS9_iiNS7_10__identityEEEvT0_T1_T2_T3_T4_T6_E12temp_storage+28];
	selp.b32 	%r377, %r376, 0, %p47;
	add.s32 	%r378, %r375, %r377;
	setp.gt.u64 	%p48, %rd19, 192;
	ld.shared.u32 	%r379, [_ZZN3cub18CUB_300001_SM_10006detail6reduce28DeviceReduceSingleTileKernelINS2_10policy_hubIiyN4cuda3std3__44plusIiEEE10Policy1000EN6thrust24THRUST_300001_SM_1000_NS6detail15normal_iteratorINSD_10device_ptrIiEEEEPiyS9_iiNS7_10__identityEEEvT0_T1_T2_T3_T4_T6_E12temp_storage+32];
	selp.b32 	%r380, %r379, 0, %p48;
	add.s32 	%r381, %r378, %r380;
	setp.gt.u64 	%p49, %rd19, 224;
	ld.shared.u32 	%r382, [_ZZN3cub18CUB_300001_SM_10006detail6reduce28DeviceReduceSingleTileKernelINS2_10policy_hubIiyN4cuda3std3__44plusIiEEE10Policy1000EN6thrust24THRUST_300001_SM_1000_NS6detail15normal_iteratorINSD_10device_ptrIiEEEEPiyS9_iiNS7_10__identityEEEvT0_T1_T2_T3_T4_T6_E12temp_storage+36];
	selp.b32 	%r383, %r382, 0, %p49;
	add.s32 	%r470, %r381, %r383;
	bra.uni 	$L__BB6_49;
$L__BB6_28:
	mov.u32 	%r43, %tid.x;
	cvt.u64.u32 	%rd6, %r43;
	mul.wide.u32 	%rd22, %r43, 4;
	add.s64 	%rd7, %rd2, %rd22;
	ld.global.u32 	%r82, [%rd7];
	ld.global.u32 	%r83, [%rd7+1024];
	ld.global.u32 	%r84, [%rd7+2048];
	ld.global.u32 	%r85, [%rd7+3072];
	ld.global.u32 	%r86, [%rd7+4096];
	ld.global.u32 	%r87, [%rd7+5120];
	ld.global.u32 	%r88, [%rd7+6144];
	ld.global.u32 	%r89, [%rd7+7168];
	ld.global.u32 	%r90, [%rd7+8192];
	ld.global.u32 	%r91, [%rd7+9216];
	ld.global.u32 	%r92, [%rd7+10240];
	ld.global.u32 	%r93, [%rd7+11264];
	ld.global.u32 	%r94, [%rd7+12288];
	ld.global.u32 	%r95, [%rd7+13312];
	ld.global.u32 	%r96, [%rd7+14336];
	ld.global.u32 	%r97, [%rd7+15360];
	add.s32 	%r98, %r83, %r82;
	add.s32 	%r99, %r84, %r98;
	add.s32 	%r100, %r85, %r99;
	add.s32 	%r101, %r86, %r100;
	add.s32 	%r102, %r87, %r101;
	add.s32 	%r103, %r88, %r102;
	add.s32 	%r104, %r89, %r103;
	add.s32 	%r105, %r90, %r104;
	add.s32 	%r106, %r91, %r105;
	add.s32 	%r107, %r92, %r106;
	add.s32 	%r108, %r93, %r107;
	add.s32 	%r109, %r94, %r108;
	add.s32 	%r110, %r95, %r109;
	add.s32 	%r111, %r96, %r110;
	add.s32 	%r469, %r97, %r111;
	add.s64 	%rd8, %rd19, -4096;
	setp.lt.u64 	%p3, %rd8, 4096;
	mov.b64 	%rd53, 4096;
	@%p3 bra 	$L__BB6_32;
	mov.b64 	%rd53, 4096;
$L__BB6_30:
	shl.b64 	%rd24, %rd53, 2;
	add.s64 	%rd25, %rd7, %rd24;
	ld.global.u32 	%r112, [%rd25];
	ld.global.u32 	%r113, [%rd25+1024];
	ld.global.u32 	%r114, [%rd25+2048];
	ld.global.u32 	%r115, [%rd25+3072];
	ld.global.u32 	%r116, [%rd25+4096];
	ld.global.u32 	%r117, [%rd25+5120];
	ld.global.u32 	%r118, [%rd25+6144];
	ld.global.u32 	%r119, [%rd25+7168];
	ld.global.u32 	%r120, [%rd25+8192];
	ld.global.u32 	%r121, [%rd25+9216];
	ld.global.u32 	%r122, [%rd25+10240];
	ld.global.u32 	%r123, [%rd25+11264];
	ld.global.u32 	%r124, [%rd25+12288];
	ld.global.u32 	%r125, [%rd25+13312];
	ld.global.u32 	%r126, [%rd25+14336];
	ld.global.u32 	%r127, [%rd25+15360];
	add.s32 	%r128, %r112, %r469;
	add.s32 	%r129, %r113, %r128;
	add.s32 	%r130, %r114, %r129;
	add.s32 	%r131, %r115, %r130;
	add.s32 	%r132, %r116, %r131;
	add.s32 	%r133, %r117, %r132;
	add.s32 	%r134, %r118, %r133;
	add.s32 	%r135, %r119, %r134;
	add.s32 	%r136, %r120, %r135;
	add.s32 	%r137, %r121, %r136;
	add.s32 	%r138, %r122, %r137;
	add.s32 	%r139, %r123, %r138;
	add.s32 	%r140, %r124, %r139;
	add.s32 	%r141, %r125, %r140;
	add.s32 	%r142, %r126, %r141;
	add.s32 	%r469, %r127, %r142;
	sub.s64 	%rd26, %rd19, %rd53;
	setp.lt.u64 	%p4, %rd26, 4096;
	@%p4 bra 	$L__BB6_45;
	add.s64 	%rd53, %rd53, 4096;
	setp.le.u64 	%p5, %rd53, %rd8;
	@%p5 bra 	$L__BB6_30;
$L__BB6_32:
	setp.le.u64 	%p6, %rd19, %rd53;
	cvt.u32.u64 	%r143, %rd53;
	cvt.u32.u64 	%r144, %rd19;
	sub.s32 	%r145, %r144, %r143;
	setp.ge.s32 	%p7, %r43, %r145;
	or.pred  	%p8, %p6, %p7;
	@%p8 bra 	$L__BB6_45;
	not.b32 	%r149, %r43;
	add.s32 	%r150, %r149, %r144;
	sub.s32 	%r152, %r150, %r143;
	shr.u32 	%r153, %r152, 8;
	add.s32 	%r48, %r153, 1;
	and.b32  	%r49, %r48, 15;
	setp.lt.u32 	%p9, %r152, 3840;
	mov.u32 	%r459, %r43;
	@%p9 bra 	$L__BB6_36;
	and.b32  	%r154, %r48, 33554416;
	neg.s32 	%r455, %r154;
	add.s64 	%rd27, %rd53, %rd6;
	shl.b64 	%rd28, %rd27, 2;
	add.s64 	%rd29, %rd28, %rd2;
	add.s64 	%rd54, %rd29, 8192;
	mov.u32 	%r459, %r43;
$L__BB6_35:
	.pragma "nounroll";
	ld.global.u32 	%r155, [%rd54+-8192];
	add.s32 	%r156, %r155, %r469;
	ld.global.u32 	%r157, [%rd54+-7168];
	add.s32 	%r158, %r157, %r156;
	ld.global.u32 	%r159, [%rd54+-6144];
	add.s32 	%r160, %r159, %r158;
	ld.global.u32 	%r161, [%rd54+-5120];
	add.s32 	%r162, %r161, %r160;
	ld.global.u32 	%r163, [%rd54+-4096];
	add.s32 	%r164, %r163, %r162;
	ld.global.u32 	%r165, [%rd54+-3072];
	add.s32 	%r166, %r165, %r164;
	ld.global.u32 	%r167, [%rd54+-2048];
	add.s32 	%r168, %r167, %r166;
	ld.global.u32 	%r169, [%rd54+-1024];
	add.s32 	%r170, %r169, %r168;
	ld.global.u32 	%r171, [%rd54];
	add.s32 	%r172, %r171, %r170;
	ld.global.u32 	%r173, [%rd54+1024];
	add.s32 	%r174, %r173, %r172;
	ld.global.u32 	%r175, [%rd54+2048];
	add.s32 	%r176, %r175, %r174;
	ld.global.u32 	%r177, [%rd54+3072];
	add.s32 	%r178, %r177, %r176;
	ld.global.u32 	%r179, [%rd54+4096];
	add.s32 	%r180, %r179, %r178;
	ld.global.u32 	%r181, [%rd54+5120];
	add.s32 	%r182, %r181, %r180;
	ld.global.u32 	%r183, [%rd54+6144];
	add.s32 	%r184, %r183, %r182;
	ld.global.u32 	%r185, [%rd54+7168];
	add.s32 	%r469, %r185, %r184;
	add.s32 	%r459, %r459, 4096;
	add.s32 	%r455, %r455, 16;
	add.s64 	%rd54, %rd54, 16384;
	setp.ne.s32 	%p10, %r455, 0;
	@%p10 bra 	$L__BB6_35;
$L__BB6_36:
	setp.eq.s32 	%p11, %r49, 0;
	@%p11 bra 	$L__BB6_45;
	and.b32  	%r60, %r48, 7;
	setp.lt.u32 	%p12, %r49, 8;
	@%p12 bra 	$L__BB6_39;
	cvt.u64.u32 	%rd30, %r459;
	add.s64 	%rd31, %rd53, %rd30;
	shl.b64 	%rd32, %rd31, 2;
	add.s64 	%rd33, %rd2, %rd32;
	ld.global.u32 	%r187, [%rd33];
	add.s32 	%r188, %r187, %r469;
	ld.global.u32 	%r189, [%rd33+1024];
	add.s32 	%r190, %r189, %r188;
	ld.global.u32 	%r191, [%rd33+2048];
	add.s32 	%r192, %r191, %r190;
	ld.global.u32 	%r193, [%rd33+3072];
	add.s32 	%r194, %r193, %r192;
	ld.global.u32 	%r195, [%rd33+4096];
	add.s32 	%r196, %r195, %r194;
	ld.global.u32 	%r197, [%rd33+5120];
	add.s32 	%r198, %r197, %r196;
	ld.global.u32 	%r199, [%rd33+6144];
	add.s32 	%r200, %r199, %r198;
	ld.global.u32 	%r201, [%rd33+7168];
	add.s32 	%r469, %r201, %r200;
	add.s32 	%r459, %r459, 2048;
$L__BB6_39:
	setp.eq.s32 	%p13, %r60, 0;
	@%p13 bra 	$L__BB6_45;
	and.b32  	%r66, %r48, 3;
	setp.lt.u32 	%p14, %r60, 4;
	@%p14 bra 	$L__BB6_42;
	cvt.u64.u32 	%rd34, %r459;
	add.s64 	%rd35, %rd53, %rd34;
	shl.b64 	%rd36, %rd35, 2;
	add.s64 	%rd37, %rd2, %rd36;
	ld.global.u32 	%r203, [%rd37];
	add.s32 	%r204, %r203, %r469;
	ld.global.u32 	%r205, [%rd37+1024];
	add.s32 	%r206, %r205, %r204;
	ld.global.u32 	%r207, [%rd37+2048];
	add.s32 	%r208, %r207, %r206;
	ld.global.u32 	%r209, [%rd37+3072];
	add.s32 	%r469, %r209, %r208;
	add.s32 	%r459, %r459, 1024;
$L__BB6_42:
	setp.eq.s32 	%p15, %r66, 0;
	@%p15 bra 	$L__BB6_45;
	cvt.u64.u32 	%rd38, %r459;
	add.s64 	%rd39, %rd53, %rd38;
	shl.b64 	%rd40, %rd39, 2;
	add.s64 	%rd55, %rd2, %rd40;
	neg.s32 	%r467, %r66;
$L__BB6_44:
	.pragma "nounroll";
	ld.global.u32 	%r210, [%rd55];
	add.s32 	%r469, %r210, %r469;
	add.s64 	%rd55, %rd55, 1024;
	add.s32 	%r467, %r467, 1;
	setp.ne.s32 	%p16, %r467, 0;
	@%p16 bra 	$L__BB6_44;
$L__BB6_45:
	// begin inline asm
	mov.u32 %r211, %laneid;
	// end inline asm
	mov.b32 	%r214, 1;
	mov.b32 	%r235, 31;
	mov.b32 	%r236, -1;
	// begin inline asm
	shfl.sync.down.b32 %r212, %r469, %r214, %r235, %r236;
	// end inline asm
	setp.gt.s32 	%p17, %r211, 30;
	selp.b32 	%r237, 0, %r212, %p17;
	add.s32 	%r218, %r237, %r469;
	mov.b32 	%r219, 2;
	// begin inline asm
	shfl.sync.down.b32 %r217, %r218, %r219, %r235, %r236;
	// end inline asm
	setp.gt.s32 	%p18, %r211, 29;
	selp.b32 	%r238, 0, %r217, %p18;
	add.s32 	%r223, %r218, %r238;
	mov.b32 	%r224, 4;
	// begin inline asm
	shfl.sync.down.b32 %r222, %r223, %r224, %r235, %r236;
	// end inline asm
	setp.gt.s32 	%p19, %r211, 27;
	selp.b32 	%r239, 0, %r222, %p19;
	add.s32 	%r228, %r223, %r239;
	mov.b32 	%r229, 8;
	// begin inline asm
	shfl.sync.down.b32 %r227, %r228, %r229, %r235, %r236;
	// end inline asm
	setp.gt.s32 	%p20, %r211, 23;
	selp.b32 	%r240, 0, %r227, %p20;
	add.s32 	%r233, %r228, %r240;
	mov.b32 	%r234, 16;
	// begin inline asm
	shfl.sync.down.b32 %r232, %r233, %r234, %r235, %r236;
	// end inline asm
	setp.gt.s32 	%p21, %r211, 15;
	selp.b32 	%r241, 0, %r232, %p21;
	add.s32 	%r470, %r233, %r241;
	setp.ne.s32 	%p22, %r211, 0;
	@%p22 bra 	$L__BB6_47;
	shr.u32 	%r242, %r43, 3;
	and.b32  	%r243, %r242, 124;
	mov.u32 	%r244, _ZZN3cub18CUB_300001_SM_10006detail6reduce28DeviceReduceSingleTileKernelINS2_10policy_hubIiyN4cuda3std3__44plusIiEEE10Policy1000EN6thrust24THRUST_300001_SM_1000_NS6detail15normal_iteratorINSD_10device_ptrIiEEEEPiyS9_iiNS7_10__identityEEEvT0_T1_T2_T3_T4_T6_E12temp_storage;
	add.s32 	%r245, %r244, %r243;
	st.shared.u32 	[%r245+8], %r470;
$L__BB6_47:
	bar.sync 	0;
	setp.ne.s32 	%p23, %r43, 0;
	@%p23 bra 	$L__BB6_49;
	ld.shared.u32 	%r246, [_ZZN3cub18CUB_300001_SM_10006detail6reduce28DeviceReduceSingleTileKernelINS2_10policy_hubIiyN4cuda3std3__44plusIiEEE10Policy1000EN6thrust24THRUST_300001_SM_1000_NS6detail15normal_iteratorINSD_10device_ptrIiEEEEPiyS9_iiNS7_10__identityEEEvT0_T1_T2_T3_T4_T6_E12temp_storage+12];
	add.s32 	%r247, %r246, %r470;
	ld.shared.u32 	%r248, [_ZZN3cub18CUB_300001_SM_10006detail6reduce28DeviceReduceSingleTileKernelINS2_10policy_hubIiyN4cuda3std3__44plusIiEEE10Policy1000EN6thrust24THRUST_300001_SM_1000_NS6detail15normal_iteratorINSD_10device_ptrIiEEEEPiyS9_iiNS7_10__identityEEEvT0_T1_T2_T3_T4_T6_E12temp_storage+16];
	add.s32 	%r249, %r247, %r248;
	ld.shared.u32 	%r250, [_ZZN3cub18CUB_300001_SM_10006detail6reduce28DeviceReduceSingleTileKernelINS2_10policy_hubIiyN4cuda3std3__44plusIiEEE10Policy1000EN6thrust24THRUST_300001_SM_1000_NS6detail15normal_iteratorINSD_10device_ptrIiEEEEPiyS9_iiNS7_10__identityEEEvT0_T1_T2_T3_T4_T6_E12temp_storage+20];
	add.s32 	%r251, %r249, %r250;
	ld.shared.u32 	%r252, [_ZZN3cub18CUB_300001_SM_10006detail6reduce28DeviceReduceSingleTileKernelINS2_10policy_hubIiyN4cuda3std3__44plusIiEEE10Policy1000EN6thrust24THRUST_300001_SM_1000_NS6detail15normal_iteratorINSD_10device_ptrIiEEEEPiyS9_iiNS7_10__identityEEEvT0_T1_T2_T3_T4_T6_E12temp_storage+24];
	add.s32 	%r253, %r251, %r252;
	ld.shared.u32 	%r254, [_ZZN3cub18CUB_300001_SM_10006detail6reduce28DeviceReduceSingleTileKernelINS2_10policy_hubIiyN4cuda3std3__44plusIiEEE10Policy1000EN6thrust24THRUST_300001_SM_1000_NS6detail15normal_iteratorINSD_10device_ptrIiEEEEPiyS9_iiNS7_10__identityEEEvT0_T1_T2_T3_T4_T6_E12temp_storage+28];
	add.s32 	%r255, %r253, %r254;
	ld.shared.u32 	%r256, [_ZZN3cub18CUB_300001_SM_10006detail6reduce28DeviceReduceSingleTileKernelINS2_10policy_hubIiyN4cuda3std3__44plusIiEEE10Policy1000EN6thrust24THRUST_300001_SM_1000_NS6detail15normal_iteratorINSD_10device_ptrIiEEEEPiyS9_iiNS7_10__identityEEEvT0_T1_T2_T3_T4_T6_E12temp_storage+32];
	add.s32 	%r257, %r255, %r256;
	ld.shared.u32 	%r258, [_ZZN3cub18CUB_300001_SM_10006detail6reduce28DeviceReduceSingleTileKernelINS2_10policy_hubIiyN4cuda3std3__44plusIiEEE10Policy1000EN6thrust24THRUST_300001_SM_1000_NS6detail15normal_iteratorINSD_10device_ptrIiEEEEPiyS9_iiNS7_10__identityEEEvT0_T1_T2_T3_T4_T6_E12temp_storage+36];
	add.s32 	%r470, %r257, %r258;
$L__BB6_49:
	mov.u32 	%r432, %tid.x;
	setp.ne.s32 	%p57, %r432, 0;
	@%p57 bra 	$L__BB6_51;
	add.s32 	%r433, %r470, %r81;
	st.global.u32 	[%rd1], %r433;
$L__BB6_51:
	ret;

}
	// .globl	_ZN3cub18CUB_300001_SM_10006detail6reduce18DeviceReduceKernelINS2_10policy_hubIiyN4cuda3std3__44plusIiEEE10Policy1000EN6thrust24THRUST_300001_SM_1000_NS6detail15normal_iteratorINSD_10device_ptrIiEEEEyS9_iNS7_10__identityEEEvT0_PT3_T1_NS0_13GridEvenShareISN_EET2_T4_
.visible .entry _ZN3cub18CUB_300001_SM_10006detail6reduce18DeviceReduceKernelINS2_10policy_hubIiyN4cuda3std3__44plusIiEEE10Policy1000EN6thrust24THRUST_300001_SM_1000_NS6detail15normal_iteratorINSD_10device_ptrIiEEEEyS9_iNS7_10__identityEEEvT0_PT3_T1_NS0_13GridEvenShareISN_EET2_T4_(
	.param .align 8 .b8 _ZN3cub18CUB_300001_SM_10006detail6reduce18DeviceReduceKernelINS2_10policy_hubIiyN4cuda3std3__44plusIiEEE10Policy1000EN6thrust24THRUST_300001_SM_1000_NS6detail15normal_iteratorINSD_10device_ptrIiEEEEyS9_iNS7_10__identityEEEvT0_PT3_T1_NS0_13GridEvenShareISN_EET2_T4__param_0[8],
	.param .u64 .ptr .align 1 _ZN3cub18CUB_300001_SM_10006detail6reduce18DeviceReduceKernelINS2_10policy_hubIiyN4cuda3std3__44plusIiEEE10Policy1000EN6thrust24THRUST_300001_SM_1000_NS6detail15normal_iteratorINSD_10device_ptrIiEEEEyS9_iNS7_10__identityEEEvT0_PT3_T1_NS0_13GridEvenShareISN_EET2_T4__param_1,
	.param .u64 _ZN3cub18CUB_300001_SM_10006detail6reduce18DeviceReduceKernelINS2_10policy_hubIiyN4cuda3std3__44plusIiEEE10Policy1000EN6thrust24THRUST_300001_SM_1000_NS6detail15normal_iteratorINSD_10device_ptrIiEEEEyS9_iNS7_10__identityEEEvT0_PT3_T1_NS0_13GridEvenShareISN_EET2_T4__param_2,
	.param .align 8 .b8 _ZN3cub18CUB_300001_SM_10006detail6reduce18DeviceReduceKernelINS2_10policy_hubIiyN4cuda3std3__44plusIiEEE10Policy1000EN6thrust24THRUST_300001_SM_1000_NS6detail15normal_iteratorINSD_10device_ptrIiEEEEyS9_iNS7_10__identityEEEvT0_PT3_T1_NS0_13GridEvenShareISN_EET2_T4__param_3[72],
	.param .align 1 .b8 _ZN3cub18CUB_300001_SM_10006detail6reduce18DeviceReduceKernelINS2_10policy_hubIiyN4cuda3std3__44plusIiEEE10Policy1000EN6thrust24THRUST_300001_SM_1000_NS6detail15normal_iteratorINSD_10device_ptrIiEEEEyS9_iNS7_10__identityEEEvT0_PT3_T1_NS0_13GridEvenShareISN_EET2_T4__param_4[1],
	.param .align 1 .b8 _ZN3cub18CUB_300001_SM_10006detail6reduce18DeviceReduceKernelINS2_10policy_hubIiyN4cuda3std3__44plusIiEEE10Policy1000EN6thrust24THRUST_300001_SM_1000_NS6detail15normal_iteratorINSD_10device_ptrIiEEEEyS9_iNS7_10__identityEEEvT0_PT3_T1_NS0_13GridEvenShareISN_EET2_T4__param_5[1]
)
.maxntid 256
{
	.reg .pred 	%p<57>;
	.reg .b16 	%rs<4>;
	.reg .b32 	%r<502>;
	.reg .b64 	%rd<78>;
	// demoted variable
	.shared .align 4 .b8 _ZZN3cub18CUB_300001_SM_10006detail6reduce18DeviceReduceKernelINS2_10policy_hubIiyN4cuda3std3__44plusIiEEE10Policy1000EN6thrust24THRUST_300001_SM_1000_NS6detail15normal_iteratorINSD_10device_ptrIiEEEEyS9_iNS7_10__identityEEEvT0_PT3_T1_NS0_13GridEvenShareISN_EET2_T4_E12temp_storage[44];
	ld.param.u64 	%rd1, [_ZN3cub18CUB_300001_SM_10006detail6reduce18DeviceReduceKernelINS2_10policy_hubIiyN4cuda3std3__44plusIiEEE10Policy1000EN6thrust24THRUST_300001_SM_1000_NS6detail15normal_iteratorINSD_10device_ptrIiEEEEyS9_iNS7_10__identityEEEvT0_PT3_T1_NS0_13GridEvenShareISN_EET2_T4__param_3+32];
	ld.param.u32 	%r1, [_ZN3cub18CUB_300001_SM_10006detail6reduce18DeviceReduceKernelINS2_10policy_hubIiyN4cuda3std3__44plusIiEEE10Policy1000EN6thrust24THRUST_300001_SM_1000_NS6detail15normal_iteratorINSD_10device_ptrIiEEEEyS9_iNS7_10__identityEEEvT0_PT3_T1_NS0_13GridEvenShareISN_EET2_T4__param_3+40];
	ld.param.u64 	%rd25, [_ZN3cub18CUB_300001_SM_10006detail6reduce18DeviceReduceKernelINS2_10policy_hubIiyN4cuda3std3__44plusIiEEE10Policy1000EN6thrust24THRUST_300001_SM_1000_NS6detail15normal_iteratorINSD_10device_ptrIiEEEEyS9_iNS7_10__identityEEEvT0_PT3_T1_NS0_13GridEvenShareISN_EET2_T4__param_0];
	cvta.to.global.u64 	%rd2, %rd25;
	mov.u32 	%r2, %ctaid.x;
	shl.b32 	%r88, %r1, 12;
	cvt.s64.s32 	%rd3, %r88;
	shl.b32 	%r89, %r2, 12;
	cvt.u64.u32 	%rd4, %r89;
	sub.s64 	%rd5, %rd1, %rd4;
	setp.gt.u64 	%p1, %rd5, 4095;
	@%p1 bra 	$L__BB7_25;
	cvt.u32.u64 	%r287, %rd4;
	cvt.u32.u64 	%r3, %rd1;
	sub.s32 	%r4, %r3, %r287;
	mov.u32 	%r5, %tid.x;
	setp.ge.s32 	%p23, %r5, %r4;
	mov.b32 	%r482, 0;
	mov.u32 	%r471, %r5;
	@%p23 bra 	$L__BB7_3;
	add.s32 	%r289, %r287, %r5;
	mul.wide.u32 	%rd51, %r289, 4;
	add.s64 	%rd52, %rd2, %rd51;
	ld.global.u32 	%r482, [%rd52];
	add.s32 	%r471, %r5, 256;
$L__BB7_3:
	setp.ge.s32 	%p24, %r471, %r4;
	@%p24 bra 	$L__BB7_16;
	not.b32 	%r292, %r471;
	add.s32 	%r293, %r292, %r3;
	sub.s32 	%r294, %r293, %r287;
	shr.u32 	%r295, %r294, 8;
	add.s32 	%r10, %r295, 1;
	and.b32  	%r11, %r10, 15;
	setp.lt.u32 	%p25, %r294, 3840;
	@%p25 bra 	$L__BB7_7;
	and.b32  	%r296, %r10, 33554416;
	neg.s32 	%r467, %r296;
	mul.wide.u32 	%rd53, %r2, 16384;
	mul.wide.u32 	%rd54, %r471, 4;
	or.b64  	%rd55, %rd53, %rd54;
	add.s64 	%rd56, %rd55, %rd2;
	add.s64 	%rd72, %rd56, 8192;
$L__BB7_6:
	.pragma "nounroll";
	ld.global.u32 	%r297, [%rd72+-8192];
	add.s32 	%r298, %r297, %r482;
	ld.global.u32 	%r299, [%rd72+-7168];
	add.s32 	%r300, %r299, %r298;
	ld.global.u32 	%r301, [%rd72+-6144];
	add.s32 	%r302, %r301, %r300;
	ld.global.u32 	%r303, [%rd72+-5120];
	add.s32 	%r304, %r303, %r302;
	ld.global.u32 	%r305, [%rd72+-4096];
	add.s32 	%r306, %r305, %r304;
	ld.global.u32 	%r307, [%rd72+-3072];
	add.s32 	%r308, %r307, %r306;
	ld.global.u32 	%r309, [%rd72+-2048];
	add.s32 	%r310, %r309, %r308;
	ld.global.u32 	%r311, [%rd72+-1024];
	add.s32 	%r312, %r311, %r310;
	ld.global.u32 	%r313, [%rd72];
	add.s32 	%r314, %r313, %r312;
	ld.global.u32 	%r315, [%rd72+1024];
	add.s32 	%r316, %r315, %r314;
	ld.global.u32 	%r317, [%rd72+2048];
	add.s32 	%r318, %r317, %r316;
	ld.global.u32 	%r319, [%rd72+3072];
	add.s32 	%r320, %r319, %r318;
	ld.global.u32 	%r321, [%rd72+4096];
	add.s32 	%r322, %r321, %r320;
	ld.global.u32 	%r323, [%rd72+5120];
	add.s32 	%r324, %r323, %r322;
	ld.global.u32 	%r325, [%rd72+6144];
	add.s32 	%r326, %r325, %r324;
	ld.global.u32 	%r327, [%rd72+7168];
	add.s32 	%r482, %r327, %r326;
	add.s32 	%r471, %r471, 4096;
	add.s32 	%r467, %r467, 16;
	add.s64 	%rd72, %rd72, 16384;
	setp.ne.s32 	%p26, %r467, 0;
	@%p26 bra 	$L__BB7_6;
$L__BB7_7:
	setp.eq.s32 	%p27, %r11, 0;
	@%p27 bra 	$L__BB7_16;
	and.b32  	%r22, %r10, 7;
	setp.lt.u32 	%p28, %r11, 8;
	@%p28 bra 	$L__BB7_10;
	cvt.s64.s32 	%rd57, %r471;
	add.s64 	%rd58, %rd57, %rd4;
	shl.b64 	%rd59, %rd58, 2;
	add.s64 	%rd60, %rd2, %rd59;
	ld.global.u32 	%r329, [%rd60];
	add.s32 	%r330, %r329, %r482;
	ld.global.u32 	%r331, [%rd60+1024];
	add.s32 	%r332, %r331, %r330;
	ld.global.u32 	%r333, [%rd60+2048];
	add.s32 	%r334, %r333, %r332;
	ld.global.u32 	%r335, [%rd60+3072];
	add.s32 	%r336, %r335, %r334;
	ld.global.u32 	%r337, [%rd60+4096];
	add.s32 	%r338, %r337, %r336;
	ld.global.u32 	%r339, [%rd60+5120];
	add.s32 	%r340, %r339, %r338;
	ld.global.u32 	%r341, [%rd60+6144];
	add.s32 	%r342, %r341, %r340;
	ld.global.u32 	%r343, [%rd60+7168];
	add.s32 	%r482, %r343, %r342;
	add.s32 	%r471, %r471, 2048;
$L__BB7_10:
	setp.eq.s32 	%p29, %r22, 0;
	@%p29 bra 	$L__BB7_16;
	and.b32  	%r28, %r10, 3;
	setp.lt.u32 	%p30, %r22, 4;
	@%p30 bra 	$L__BB7_13;
	cvt.s64.s32 	%rd61, %r471;
	add.s64 	%rd62, %rd61, %rd4;
	shl.b64 	%rd63, %rd62, 2;
	add.s64 	%rd64, %rd2, %rd63;
	ld.global.u32 	%r345, [%rd64];
	add.s32 	%r346, %r345, %r482;
	ld.global.u32 	%r347, [%rd64+1024];
	add.s32 	%r348, %r347, %r346;
	ld.global.u32 	%r349, [%rd64+2048];
	add.s32 	%r350, %r349, %r348;
	ld.global.u32 	%r351, [%rd64+3072];
	add.s32 	%r482, %r351, %r350;
	add.s32 	%r471, %r471, 1024;
$L__BB7_13:
	setp.eq.s32 	%p31, %r28, 0;
	@%p31 bra 	$L__BB7_16;
	mul.wide.u32 	%rd65, %r2, 16384;
	add.s64 	%rd9, %rd2, %rd65;
	neg.s32 	%r479, %r28;
$L__BB7_15:
	.pragma "nounroll";
	mul.wide.s32 	%rd66, %r471, 4;
	add.s64 	%rd67, %rd9, %rd66;
	ld.global.u32 	%r352, [%rd67];
	add.s32 	%r482, %r352, %r482;
	add.s32 	%r471, %r471, 256;
	add.s32 	%r479, %r479, 1;
	setp.ne.s32 	%p32, %r479, 0;
	@%p32 bra 	$L__BB7_15;
$L__BB7_16:
	setp.lt.s32 	%p33, %r4, 256;
	@%p33 bra 	$L__BB7_21;
	// begin inline asm
	mov.u32 %r416, %laneid;
	// end inline asm
	mov.b32 	%r419, 1;
	mov.b32 	%r440, 31;
	mov.b32 	%r441, -1;
	// begin inline asm
	shfl.sync.down.b32 %r417, %r482, %r419, %r440, %r441;
	// end inline asm
	setp.gt.s32 	%p49, %r416, 30;
	selp.b32 	%r442, 0, %r417, %p49;
	add.s32 	%r423, %r442, %r482;
	mov.b32 	%r424, 2;
	// begin inline asm
	shfl.sync.down.b32 %r422, %r423, %r424, %r440, %r441;
	// end inline asm
	setp.gt.s32 	%p50, %r416, 29;
	selp.b32 	%r443, 0, %r422, %p50;
	add.s32 	%r428, %r423, %r443;
	mov.b32 	%r429, 4;
	// begin inline asm
	shfl.sync.down.b32 %r427, %r428, %r429, %r440, %r441;
	// end inline asm
	setp.gt.s32 	%p51, %r416, 27;
	selp.b32 	%r444, 0, %r427, %p51;
	add.s32 	%r433, %r428, %r444;
	mov.b32 	%r434, 8;
	// begin inline asm
	shfl.sync.down.b32 %r432, %r433, %r434, %r440, %r441;
	// end inline asm
	setp.gt.s32 	%p52, %r416, 23;
	selp.b32 	%r445, 0, %r432, %p52;
	add.s32 	%r438, %r433, %r445;
	mov.b32 	%r439, 16;
	// begin inline asm
	shfl.sync.down.b32 %r437, %r438, %r439, %r440, %r441;
	// end inline asm
	setp.gt.s32 	%p53, %r416, 15;
	selp.b32 	%r446, 0, %r437, %p53;
	add.s32 	%r501, %r438, %r446;
	setp.ne.s32 	%p54, %r416, 0;
	@%p54 bra 	$L__BB7_19;
	shr.u32 	%r447, %r5, 3;
	and.b32  	%r448, %r447, 124;
	mov.u32 	%r449, _ZZN3cub18CUB_300001_SM_10006detail6reduce18DeviceReduceKernelINS2_10policy_hubIiyN4cuda3std3__44plusIiEEE10Policy1000EN6thrust24THRUST_300001_SM_1000_NS6detail15normal_iteratorINSD_10device_ptrIiEEEEyS9_iNS7_10__identityEEEvT0_PT3_T1_NS0_13GridEvenShareISN_EET2_T4_E12temp_storage;
	add.s32 	%r450, %r449, %r448;
	st.shared.u32 	[%r450+8], %r501;
$L__BB7_19:
	bar.sync 	0;
	setp.ne.s32 	%p55, %r5, 0;
	@%p55 bra 	$L__BB7_46;
	ld.shared.u32 	%r451, [_ZZN3cub18CUB_300001_SM_10006detail6reduce18DeviceReduceKernelINS2_10policy_hubIiyN4cuda3std3__44plusIiEEE10Policy1000EN6thrust24THRUST_300001_SM_1000_NS6detail15normal_iteratorINSD_10device_ptrIiEEEEyS9_iNS7_10__identityEEEvT0_PT3_T1_NS0_13GridEvenShareISN_EET2_T4_E12temp_storage+12];
	add.s32 	%r452, %r451, %r501;
	ld.shared.u32 	%r453, [_ZZN3cub18CUB_300001_SM_10006detail6reduce18DeviceReduceKernelINS2_10policy_hubIiyN4cuda3std3__44plusIiEEE10Policy1000EN6thrust24THRUST_300001_SM_1000_NS6detail15normal_iteratorINSD_10device_ptrIiEEEEyS9_iNS7_10__identityEEEvT0_PT3_T1_NS0_13GridEvenShareISN_EET2_T4_E12temp_storage+16];
	add.s32 	%r454, %r452, %r453;
	ld.shared.u32 	%r455, [_ZZN3cub18CUB_300001_SM_10006detail6reduce18DeviceReduceKernelINS2_10policy_hubIiyN4cuda3std3__44plusIiEEE10Policy1000EN6thrust24THRUST_300001_SM_1000_NS6detail15normal_iteratorINSD_10device_ptrIiEEEEyS9_iNS7_10__identityEEEvT0_PT3_T1_NS0_13GridEvenShareISN_EET2_T4_E12temp_storage+20];
	add.s32 	%r456, %r454, %r455;
	ld.shared.u32 	%r457, [_ZZN3cub18CUB_300001_SM_10006detail6reduce18DeviceReduceKernelINS2_10policy_hubIiyN4cuda3std3__44plusIiEEE10Policy1000EN6thrust24THRUST_300001_SM_1000_NS6detail15normal_iteratorINSD_10device_ptrIiEEEEyS9_iNS7_10__identityEEEvT0_PT3_T1_NS0_13GridEvenShareISN_EET2_T4_E12temp_storage+24];
	add.s32 	%r458, %r456, %r457;
	ld.shared.u32 	%r459, [_ZZN3cub18CUB_300001_SM_10006detail6reduce18DeviceReduceKernelINS2_10policy_hubIiyN4cuda3std3__44plusIiEEE10Policy1000EN6thrust24THRUST_300001_SM_1000_NS6detail15normal_iteratorINSD_10device_ptrIiEEEEyS9_iNS7_10__identityEEEvT0_PT3_T1_NS0_13GridEvenShareISN_EET2_T4_E12temp_storage+28];
	add.s32 	%r460, %r458, %r459;
	ld.shared.u32 	%r461, [_ZZN3cub18CUB_300001_SM_10006detail6reduce18DeviceReduceKernelINS2_10policy_hubIiyN4cuda3std3__44plusIiEEE10Policy1000EN6thrust24THRUST_300001_SM_1000_NS6detail15normal_iteratorINSD_10device_ptrIiEEEEyS9_iNS7_10__identityEEEvT0_PT3_T1_NS0_13GridEvenShareISN_EET2_T4_E12temp_storage+32];
	add.s32 	%r462, %r460, %r461;
	ld.shared.u32 	%r463, [_ZZN3cub18CUB_300001_SM_10006detail6reduce18DeviceReduceKernelINS2_10policy_hubIiyN4cuda3std3__44plusIiEEE10Policy1000EN6thrust24THRUST_300001_SM_1000_NS6detail15normal_iteratorINSD_10device_ptrIiEEEEyS9_iNS7_10__identityEEEvT0_PT3_T1_NS0_13GridEvenShareISN_EET2_T4_E12temp_storage+36];
	add.s32 	%r501, %r462, %r463;
	bra.uni 	$L__BB7_46;
$L__BB7_21:
	// begin inline asm
	mov.u32 %r353, %laneid;
	// end inline asm
	and.b32  	%r379, %r5, 992;
	add.s32 	%r380, %r379, 32;
	setp.gt.s32 	%p34, %r380, %r4;
	not.b32 	%r381, %r379;
	add.s32 	%r382, %r4, %r381;
	selp.b32 	%r377, %r382, 31, %p34;
	mov.b32 	%r356, 1;
	mov.b32 	%r378, -1;
	// begin inline asm
	shfl.sync.down.b32 %r354, %r482, %r356, %r377, %r378;
	// end inline asm
	setp.lt.s32 	%p35, %r353, %r377;
	selp.b32 	%r383, %r354, 0, %p35;
	add.s32 	%r360, %r383, %r482;
	mov.b32 	%r361, 2;
	// begin inline asm
	shfl.sync.down.b32 %r359, %r360, %r361, %r377, %r378;
	// end inline asm
	add.s32 	%r384, %r353, 2;
	setp.gt.s32 	%p36, %r384, %r377;
	selp.b32 	%r385, 0, %r359, %p36;
	add.s32 	%r365, %r360, %r385;
	mov.b32 	%r366, 4;
	// begin inline asm
	shfl.sync.down.b32 %r364, %r365, %r366, %r377, %r378;
	// end inline asm
	add.s32 	%r386, %r353, 4;
	setp.gt.s32 	%p37, %r386, %r377;
	selp.b32 	%r387, 0, %r364, %p37;
	add.s32 	%r370, %r365, %r387;
	mov.b32 	%r371, 8;
	// begin inline asm
	shfl.sync.down.b32 %r369, %r370, %r371, %r377, %r378;
	// end inline asm
	add.s32 	%r388, %r353, 8;
	setp.gt.s32 	%p38, %r388, %r377;
	selp.b32 	%r389, 0, %r369, %p38;
	add.s32 	%r375, %r370, %r389;
	mov.b32 	%r376, 16;
	// begin inline asm
	shfl.sync.down.b32 %r374, %r375, %r376, %r377, %r378;
	// end inline asm
	add.s32 	%r390, %r353, 16;
	setp.gt.s32 	%p39, %r390, %r377;
	selp.b32 	%r391, 0, %r374, %p39;
	add.s32 	%r501, %r375, %r391;
	setp.ne.s32 	%p40, %r353, 0;
	@%p40 bra 	$L__BB7_23;
	shr.u32 	%r392, %r5, 3;
	and.b32  	%r393, %r392, 124;
	mov.u32 	%r394, _ZZN3cub18CUB_300001_SM_10006detail6reduce18DeviceReduceKernelINS2_10policy_hubIiyN4cuda3std3__44plusIiEEE10Policy1000EN6thrust24THRUST_300001_SM_1000_NS6detail15normal_iteratorINSD_10device_ptrIiEEEEyS9_iNS7_10__identityEEEvT0_PT3_T1_NS0_13GridEvenShareISN_EET2_T4_E12temp_storage;
	add.s32 	%r395, %r394, %r393;
	st.shared.u32 	[%r395+8], %r501;
$L__BB7_23:
	bar.sync 	0;
	setp.ne.s32 	%p41, %r5, 0;
	@%p41 bra 	$L__BB7_46;
	setp.gt.s32 	%p42, %r4, 32;
	ld.shared.u32 	%r396, [_ZZN3cub18CUB_300001_SM_10006detail6reduce18DeviceReduceKernelINS2_10policy_hubIiyN4cuda3std3__44plusIiEEE10Policy1000EN6thrust24THRUST_300001_SM_1000_NS6detail15normal_iteratorINSD_10device_ptrIiEEEEyS9_iNS7_10__identityEEEvT0_PT3_T1_NS0_13GridEvenShareISN_EET2_T4_E12temp_storage+12];
	selp.b32 	%r397, %r396, 0, %p42;
	add.s32 	%r398, %r397, %r501;
	setp.gt.s32 	%p43, %r4, 64;
	ld.shared.u32 	%r399, [_ZZN3cub18CUB_300001_SM_10006detail6reduce18DeviceReduceKernelINS2_10policy_hubIiyN4cuda3std3__44plusIiEEE10Policy1000EN6thrust24THRUST_300001_SM_1000_NS6detail15normal_iteratorINSD_10device_ptrIiEEEEyS9_iNS7_10__identityEEEvT0_PT3_T1_NS0_13GridEvenShareISN_EET2_T4_E12temp_storage+16];
	selp.b32 	%r400, %r399, 0, %p43;
	add.s32 	%r401, %r398, %r400;
	setp.gt.s32 	%p44, %r4, 96;
	ld.shared.u32 	%r402, [_ZZN3cub18CUB_300001_SM_10006detail6reduce18DeviceReduceKernelINS2_10policy_hubIiyN4cuda3std3__44plusIiEEE10Policy1000EN6thrust24THRUST_300001_SM_1000_NS6detail15normal_iteratorINSD_10device_ptrIiEEEEyS9_iNS7_10__identityEEEvT0_PT3_T1_NS0_13GridEvenShareISN_EET2_T4_E12temp_storage+20];
	selp.b32 	%r403, %r402, 0, %p44;
	add.s32 	%r404, %r401, %r403;
	setp.gt.s32 	%p45, %r4, 128;
	ld.shared.u32 	%r405, [_ZZN3cub18CUB_300001_SM_10006detail6reduce18DeviceReduceKernelINS2_10policy_hubIiyN4cuda3std3__44plusIiEEE10Policy1000EN6thrust24THRUST_300001_SM_1000_NS6detail15normal_iteratorINSD_10device_ptrIiEEEEyS9_iNS7_10__identityEEEvT0_PT3_T1_NS0_13GridEvenShareISN_EET2_T4_E12temp_storage+24];
	selp.b32 	%r406, %r405, 0, %p45;
	add.s32 	%r407, %r404, %r406;
	setp.gt.s32 	%p46, %r4, 160;
	ld.shared.u32 	%r408, [_ZZN3cub18CUB_300001_SM_10006detail6reduce18DeviceReduceKernelINS2_10policy_hubIiyN4cuda3std3__44plusIiEEE10Policy1000EN6thrust24THRUST_300001_SM_1000_NS6detail15normal_iteratorINSD_10device_ptrIiEEEEyS9_iNS7_10__identityEEEvT0_PT3_T1_NS0_13GridEvenShareISN_EET2_T4_E12temp_storage+28];
	selp.b32 	%r409, %r408, 0, %p46;
	add.s32 	%r410, %r407, %r409;
	setp.gt.s32 	%p47, %r4, 192;
	ld.shared.u32 	%r411, [_ZZN3cub18CUB_300001_SM_10006detail6reduce18DeviceReduceKernelINS2_10policy_hubIiyN4cuda3std3__44plusIiEEE10Policy1000EN6thrust24THRUST_300001_SM_1000_NS6detail15normal_iteratorINSD_10device_ptrIiEEEEyS9_iNS7_10__identityEEEvT0_PT3_T1_NS0_13GridEvenShareISN_EET2_T4_E12temp_storage+32];
	selp.b32 	%r412, %r411, 0, %p47;
	add.s32 	%r413, %r410, %r412;
	setp.gt.s32 	%p48, %r4, 224;
	ld.shared.u32 	%r414, [_ZZN3cub18CUB_300001_SM_10006detail6reduce18DeviceReduceKernelINS2_10policy_hubIiyN4cuda3std3__44plusIiEEE10Policy1000EN6thrust24THRUST_300001_SM_1000_NS6detail15normal_iteratorINSD_10device_ptrIiEEEEyS9_iNS7_10__identityEEEvT0_PT3_T1_NS0_13GridEvenShareISN_EET2_T4_E12temp_storage+36];
	selp.b32 	%r415, %r414, 0, %p48;
	add.s32 	%r501, %r413, %r415;
	bra.uni 	$L__BB7_46;
$L__BB7_25:
	cvt.u32.u64 	%r90, %rd4;
	mov.u32 	%r46, %tid.x;
	add.s32 	%r91, %r46, %r90;
	mul.wide.u32 	%rd26, %r91, 4;
	add.s64 	%rd27, %rd2, %rd26;
	ld.global.u32 	%r92, [%rd27];
	ld.global.u32 	%r93, [%rd27+1024];
	ld.global.u32 	%r94, [%rd27+2048];
	ld.global.u32 	%r95, [%rd27+3072];
	ld.global.u32 	%r96, [%rd27+4096];
	ld.global.u32 	%r97, [%rd27+5120];
	ld.global.u32 	%r98, [%rd27+6144];
	ld.global.u32 	%r99, [%rd27+7168];
	ld.global.u32 	%r100, [%rd27+8192];
	ld.global.u32 	%r101, [%rd27+9216];
	ld.global.u32 	%r102, [%rd27+10240];
	ld.global.u32 	%r103, [%rd27+11264];
	ld.global.u32 	%r104, [%rd27+12288];
	ld.global.u32 	%r105, [%rd27+13312];
	ld.global.u32 	%r106, [%rd27+14336];
	ld.global.u32 	%r107, [%rd27+15360];
	add.s32 	%r108, %r93, %r92;
	add.s32 	%r109, %r94, %r108;
	add.s32 	%r110, %r95, %r109;
	add.s32 	%r111, %r96, %r110;
	add.s32 	%r112, %r97, %r111;
	add.s32 	%r113, %r98, %r112;
	add.s32 	%r114, %r99, %r113;
	add.s32 	%r115, %r100, %r114;
	add.s32 	%r116, %r101, %r115;
	add.s32 	%r117, %r102, %r116;
	add.s32 	%r118, %r103, %r117;
	add.s32 	%r119, %r104, %r118;
	add.s32 	%r120, %r105, %r119;
	add.s32 	%r121, %r106, %r120;
	add.s32 	%r500, %r107, %r121;
	setp.lt.u64 	%p2, %rd5, %rd3;
	@%p2 bra 	$L__BB7_42;
	cvt.u32.u64 	%r123, %rd3;
	cvt.u64.u32 	%rd28, %r46;
	add.s64 	%rd74, %rd4, %rd3;
	cvt.u32.u64 	%r48, %rd1;
	not.b32 	%r125, %r46;
	add.s32 	%r126, %r125, %r48;
	sub.s32 	%r127, %r126, %r123;
	sub.s32 	%r483, %r127, %r90;
	add.s64 	%rd29, %rd74, %rd28;
	shl.b64 	%rd30, %rd29, 2;
	add.s64 	%rd31, %rd30, %rd2;
	add.s64 	%rd73, %rd31, 8192;
	mov.b32 	%r484, 0;
	shl.b32 	%r128, %r1, 12;
	mov.u64 	%rd75, %rd4;
$L__BB7_27:
	cvt.s64.s32 	%rd15, %r128;
	add.s64 	%rd75, %rd75, %rd15;
	add.s64 	%rd32, %rd1, -4096;
	setp.gt.u64 	%p3, %rd75, %rd32;
	@%p3 bra 	$L__BB7_29;
	shl.b32 	%r129, %r1, 12;
	cvt.s64.s32 	%rd33, %r129;
	cvt.u64.u32 	%rd34, %r46;
	add.s64 	%rd35, %rd75, %rd34;
	shl.b64 	%rd36, %rd35, 2;
	add.s64 	%rd37, %rd2, %rd36;
	ld.global.u32 	%r130, [%rd37];
	ld.global.u32 	%r131, [%rd37+1024];
	ld.global.u32 	%r132, [%rd37+2048];
	ld.global.u32 	%r133, [%rd37+3072];
	ld.global.u32 	%r134, [%rd37+4096];
	ld.global.u32 	%r135, [%rd37+5120];
	ld.global.u32 	%r136, [%rd37+6144];
	ld.global.u32 	%r137, [%rd37+7168];
	ld.global.u32 	%r138, [%rd37+8192];
	ld.global.u32 	%r139, [%rd37+9216];
	ld.global.u32 	%r140, [%rd37+10240];
	ld.global.u32 	%r141, [%rd37+11264];
	ld.global.u32 	%r142, [%rd37+12288];
	ld.global.u32 	%r143, [%rd37+13312];
	ld.global.u32 	%r144, [%rd37+14336];
	ld.global.u32 	%r145, [%rd37+15360];
	add.s32 	%r146, %r130, %r500;
	add.s32 	%r147, %r131, %r146;
	add.s32 	%r148, %r132, %r147;
	add.s32 	%r149, %r133, %r148;
	add.s32 	%r150, %r134, %r149;
	add.s32 	%r151, %r135, %r150;
	add.s32 	%r152, %r136, %r151;
	add.s32 	%r153, %r137, %r152;
	add.s32 	%r154, %r138, %r153;
	add.s32 	%r155, %r139, %r154;
	add.s32 	%r156, %r140, %r155;
	add.s32 	%r157, %r141, %r156;
	add.s32 	%r158, %r142, %r157;
	add.s32 	%r159, %r143, %r158;
	add.s32 	%r160, %r144, %r159;
	add.s32 	%r500, %r145, %r160;
	sub.s64 	%rd38, %rd1, %rd75;
	setp.lt.u64 	%p4, %rd38, %rd33;
	add.s32 	%r484, %r484, 1;
	add.s64 	%rd74, %rd74, %rd33;
	sub.s32 	%r483, %r483, %r129;
	mul.wide.s32 	%rd39, %r129, 4;
	add.s64 	%rd73, %rd73, %rd39;
	@%p4 bra 	$L__BB7_42;
	bra.uni 	$L__BB7_27;
$L__BB7_29:
	setp.le.u64 	%p5, %rd1, %rd75;
	cvt.u32.u64 	%r161, %rd75;
	cvt.u32.u64 	%r162, %rd1;
	sub.s32 	%r163, %r162, %r161;
	setp.ge.s32 	%p6, %r46, %r163;
	or.pred  	%p7, %p5, %p6;
	@%p7 bra 	$L__BB7_42;
	cvt.u32.u64 	%r166, %rd15;
	cvt.u32.u64 	%r167, %rd4;
	not.b32 	%r168, %r46;
	add.s32 	%r169, %r168, %r48;
	add.s32 	%r170, %r166, %r167;
	sub.s32 	%r171, %r169, %r170;
	mul.lo.s32 	%r172, %r1, %r484;
	shl.b32 	%r173, %r172, 12;
	sub.s32 	%r174, %r171, %r173;
	shr.u32 	%r175, %r174, 8;
	add.s32 	%r56, %r175, 1;
	and.b32  	%r57, %r56, 15;
	setp.lt.u32 	%p8, %r174, 3840;
	mov.u32 	%r490, %r46;
	@%p8 bra 	$L__BB7_33;
	shr.u32 	%r176, %r483, 8;
	add.s32 	%r177, %r176, 1;
	and.b32  	%r178, %r177, 33554416;
	neg.s32 	%r486, %r178;
	mov.u32 	%r490, %r46;
$L__BB7_32:
	.pragma "nounroll";
	ld.global.u32 	%r179, [%rd73+-8192];
	add.s32 	%r180, %r179, %r500;
	ld.global.u32 	%r181, [%rd73+-7168];
	add.s32 	%r182, %r181, %r180;
	ld.global.u32 	%r183, [%rd73+-6144];
	add.s32 	%r184, %r183, %r182;
	ld.global.u32 	%r185, [%rd73+-5120];
	add.s32 	%r186, %r185, %r184;
	ld.global.u32 	%r187, [%rd73+-4096];
	add.s32 	%r188, %r187, %r186;
	ld.global.u32 	%r189, [%rd73+-3072];
	add.s32 	%r190, %r189, %r188;
	ld.global.u32 	%r191, [%rd73+-2048];
	add.s32 	%r192, %r191, %r190;
	ld.global.u32 	%r193, [%rd73+-1024];
	add.s32 	%r194, %r193, %r192;
	ld.global.u32 	%r195, [%rd73];
	add.s32 	%r196, %r195, %r194;
	ld.global.u32 	%r197, [%rd73+1024];
	add.s32 	%r198, %r197, %r196;
	ld.global.u32 	%r199, [%rd73+2048];
	add.s32 	%r200, %r199, %r198;
	ld.global.u32 	%r201, [%rd73+3072];
	add.s32 	%r202, %r201, %r200;
	ld.global.u32 	%r203, [%rd73+4096];
	add.s32 	%r204, %r203, %r202;
	ld.global.u32 	%r205, [%rd73+5120];
	add.s32 	%r206, %r205, %r204;
	ld.global.u32 	%r207, [%rd73+6144];
	add.s32 	%r208, %r207, %r206;
	ld.global.u32 	%r209, [%rd73+7168];
	add.s32 	%r500, %r209, %r208;
	add.s32 	%r490, %r490, 4096;
	add.s32 	%r486, %r486, 16;
	add.s64 	%rd73, %rd73, 16384;
	setp.ne.s32 	%p9, %r486, 0;
	@%p9 bra 	$L__BB7_32;
$L__BB7_33:
	setp.eq.s32 	%p10, %r57, 0;
	@%p10 bra 	$L__BB7_42;
	and.b32  	%r68, %r56, 7;
	setp.lt.u32 	%p11, %r57, 8;
	@%p11 bra 	$L__BB7_36;
	cvt.u64.u32 	%rd40, %r490;
	add.s64 	%rd41, %rd75, %rd40;
	shl.b64 	%rd42, %rd41, 2;
	add.s64 	%rd43, %rd2, %rd42;
	ld.global.u32 	%r211, [%rd43];
	add.s32 	%r212, %r211, %r500;
	ld.global.u32 	%r213, [%rd43+1024];
	add.s32 	%r214, %r213, %r212;
	ld.global.u32 	%r215, [%rd43+2048];
	add.s32 	%r216, %r215, %r214;
	ld.global.u32 	%r217, [%rd43+3072];
	add.s32 	%r218, %r217, %r216;
	ld.global.u32 	%r219, [%rd43+4096];
	add.s32 	%r220, %r219, %r218;
	ld.global.u32 	%r221, [%rd43+5120];
	add.s32 	%r222, %r221, %r220;
	ld.global.u32 	%r223, [%rd43+6144];
	add.s32 	%r224, %r223, %r222;
	ld.global.u32 	%r225, [%rd43+7168];
	add.s32 	%r500, %r225, %r224;
	add.s32 	%r490, %r490, 2048;
$L__BB7_36:
	setp.eq.s32 	%p12, %r68, 0;
	@%p12 bra 	$L__BB7_42;
	setp.lt.u32 	%p13, %r68, 4;
	@%p13 bra 	$L__BB7_39;
	cvt.u64.u32 	%rd44, %r490;
	add.s64 	%rd45, %rd75, %rd44;
	shl.b64 	%rd46, %rd45, 2;
	add.s64 	%rd47, %rd2, %rd46;
	ld.global.u32 	%r227, [%rd47];
	add.s32 	%r228, %r227, %r500;
	ld.global.u32 	%r229, [%rd47+1024];
	add.s32 	%r230, %r229, %r228;
	ld.global.u32 	%r231, [%rd47+2048];
	add.s32 	%r232, %r231, %r230;
	ld.global.u32 	%r233, [%rd47+3072];
	add.s32 	%r500, %r233, %r232;
	add.s32 	%r490, %r490, 1024;
$L__BB7_39:
	and.b32  	%r234, %r56, 3;
	setp.eq.s32 	%p14, %r234, 0;
	@%p14 bra 	$L__BB7_42;
	cvt.u64.u32 	%rd48, %r490;
	add.s64 	%rd49, %rd48, %rd74;
	shl.b64 	%rd50, %rd49, 2;
	add.s64 	%rd77, %rd2, %rd50;
	cvt.u16.u32 	%rs1, %r483;
	shr.u16 	%rs2, %rs1, 8;
	add.s16 	%rs3, %rs2, 1;
	cvt.u32.u16 	%r235, %rs3;
	and.b32  	%r236, %r235, 3;
	neg.s32 	%r498, %r236;
$L__BB7_41:
	.pragma "nounroll";
	ld.global.u32 	%r237, [%rd77];
	add.s32 	%r500, %r237, %r500;
	add.s64 	%rd77, %rd77, 1024;
	add.s32 	%r498, %r498, 1;
	setp.ne.s32 	%p15, %r498, 0;
	@%p15 bra 	$L__BB7_41;
$L__BB7_42:
	// begin inline asm
	mov.u32 %r238, %laneid;
	// end inline asm
	mov.b32 	%r241, 1;
	mov.b32 	%r262, 31;
	mov.b32 	%r263, -1;
	// begin inline asm
	shfl.sync.down.b32 %r239, %r500, %r241, %r262, %r263;
	// end inline asm
	setp.gt.s32 	%p16, %r238, 30;
	selp.b32 	%r264, 0, %r239, %p16;
	add.s32 	%r245, %r264, %r500;
	mov.b32 	%r246, 2;
	// begin inline asm
	shfl.sync.down.b32 %r244, %r245, %r246, %r262, %r263;
	// end inline asm
	setp.gt.s32 	%p17, %r238, 29;
	selp.b32 	%r265, 0, %r244, %p17;
	add.s32 	%r250, %r245, %r265;
	mov.b32 	%r251, 4;
	// begin inline asm
	shfl.sync.down.b32 %r249, %r250, %r251, %r262, %r263;
	// end inline asm
	setp.gt.s32 	%p18, %r238, 27;
	selp.b32 	%r266, 0, %r249, %p18;
	add.s32 	%r255, %r250, %r266;
	mov.b32 	%r256, 8;
	// begin inline asm
	shfl.sync.down.b32 %r254, %r255, %r256, %r262, %r263;
	// end inline asm
	setp.gt.s32 	%p19, %r238, 23;
	selp.b32 	%r267, 0, %r254, %p19;
	add.s32 	%r260, %r255, %r267;
	mov.b32 	%r261, 16;
	// begin inline asm
	shfl.sync.down.b32 %r259, %r260, %r261, %r262, %r263;
	// end inline asm
	setp.gt.s32 	%p20, %r238, 15;
	selp.b32 	%r268, 0, %r259, %p20;
	add.s32 	%r501, %r260, %r268;
	setp.ne.s32 	%p21, %r238, 0;
	@%p21 bra 	$L__BB7_44;
	shr.u32 	%r269, %r46, 3;
	and.b32  	%r270, %r269, 124;
	mov.u32 	%r271, _ZZN3cub18CUB_300001_SM_10006detail6reduce18DeviceReduceKernelINS2_10policy_hubIiyN4cuda3std3__44plusIiEEE10Policy1000EN6thrust24THRUST_300001_SM_1000_NS6detail15normal_iteratorINSD_10device_ptrIiEEEEyS9_iNS7_10__identityEEEvT0_PT3_T1_NS0_13GridEvenShareISN_EET2_T4_E12temp_storage;
	add.s32 	%r272, %r271, %r270;
	st.shared.u32 	[%r272+8], %r501;
$L__BB7_44:
	bar.sync 	0;
	setp.ne.s32 	%p22, %r46, 0;
	@%p22 bra 	$L__BB7_46;
	ld.shared.u32 	%r273, [_ZZN3cub18CUB_300001_SM_10006detail6reduce18DeviceReduceKernelINS2_10policy_hubIiyN4cuda3std3__44plusIiEEE10Policy1000EN6thrust24THRUST_300001_SM_1000_NS6detail15normal_iteratorINSD_10device_ptrIiEEEEyS9_iNS7_10__identityEEEvT0_PT3_T1_NS0_13GridEvenShareISN_EET2_T4_E12temp_storage+12];
	add.s32 	%r274, %r273, %r501;
	ld.shared.u32 	%r275, [_ZZN3cub18CUB_300001_SM_10006detail6reduce18DeviceReduceKernelINS2_10policy_hubIiyN4cuda3std3__44plusIiEEE10Policy1000EN6thrust24THRUST_300001_SM_1000_NS6detail15normal_iteratorINSD_10device_ptrIiEEEEyS9_iNS7_10__identityEEEvT0_PT3_T1_NS0_13GridEvenShareISN_EET2_T4_E12temp_storage+16];
	add.s32 	%r276, %r274, %r275;
	ld.shared.u32 	%r277, [_ZZN3cub18CUB_300001_SM_10006detail6reduce18DeviceReduceKernelINS2_10policy_hubIiyN4cuda3std3__44plusIiEEE10Policy1000EN6thrust24THRUST_300001_SM_1000_NS6detail15normal_iteratorINSD_10device_ptrIiEEEEyS9_iNS7_10__identityEEEvT0_PT3_T1_NS0_13GridEvenShareISN_EET2_T4_E12temp_storage+20];
	add.s32 	%r278, %r276, %r277;
	ld.shared.u32 	%r279, [_ZZN3cub18CUB_300001_SM_10006detail6reduce18DeviceReduceKernelINS2_10policy_hubIiyN4cuda3std3__44plusIiEEE10Policy1000EN6thrust24THRUST_300001_SM_1000_NS6detail15normal_iteratorINSD_10device_ptrIiEEEEyS9_iNS7_10__identityEEEvT0_PT3_T1_NS0_13GridEvenShareISN_EET2_T4_E12temp_storage+24];
	add.s32 	%r280, %r278, %r279;
	ld.shared.u32 	%r281, [_ZZN3cub18CUB_300001_SM_10006detail6reduce18DeviceReduceKernelINS2_10policy_hubIiyN4cuda3std3__44plusIiEEE10Policy1000EN6thrust24THRUST_300001_SM_1000_NS6detail15normal_iteratorINSD_10device_ptrIiEEEEyS9_iNS7_10__identityEEEvT0_PT3_T1_NS0_13GridEvenShareISN_EET2_T4_E12temp_storage+28];
	add.s32 	%r282, %r280, %r281;
	ld.shared.u32 	%r283, [_ZZN3cub18CUB_300001_SM_10006detail6reduce18DeviceReduceKernelINS2_10policy_hubIiyN4cuda3std3__44plusIiEEE10Policy1000EN6thrust24THRUST_300001_SM_1000_NS6detail15normal_iteratorINSD_10device_ptrIiEEEEyS9_iNS7_10__identityEEEvT0_PT3_T1_NS0_13GridEvenShareISN_EET2_T4_E12temp_storage+32];
	add.s32 	%r284, %r282, %r283;
	ld.shared.u32 	%r285, [_ZZN3cub18CUB_300001_SM_10006detail6reduce18DeviceReduceKernelINS2_10policy_hubIiyN4cuda3std3__44plusIiEEE10Policy1000EN6thrust24THRUST_300001_SM_1000_NS6detail15normal_iteratorINSD_10device_ptrIiEEEEyS9_iNS7_10__identityEEEvT0_PT3_T1_NS0_13GridEvenShareISN_EET2_T4_E12temp_storage+36];
	add.s32 	%r501, %r284, %r285;
$L__BB7_46:
	mov.u32 	%r464, %tid.x;
	setp.ne.s32 	%p56, %r464, 0;
	@%p56 bra 	$L__BB7_48;
	ld.param.u64 	%rd71, [_ZN3cub18CUB_300001_SM_10006detail6reduce18DeviceReduceKernelINS2_10policy_hubIiyN4cuda3std3__44plusIiEEE10Policy1000EN6thrust24THRUST_300001_SM_1000_NS6detail15normal_iteratorINSD_10device_ptrIiEEEEyS9_iNS7_10__identityEEEvT0_PT3_T1_NS0_13GridEvenShareISN_EET2_T4__param_1];
	cvta.to.global.u64 	%rd68, %rd71;
	mul.wide.u32 	%rd69, %r2, 4;
	add.s64 	%rd70, %rd68, %rd69;
	st.global.u32 	[%rd70], %r501;
$L__BB7_48:
	ret;

}
	// .globl	_ZN3cub18CUB_300001_SM_10006detail6reduce28DeviceReduceSingleTileKernelINS2_10policy_hubIiyN4cuda3std3__44plusIiEEE10Policy1000EPiSC_iS9_iiNS7_10__identityEEEvT0_T1_T2_T3_T4_T6_
.visible .entry _ZN3cub18CUB_300001_SM_10006detail6reduce28DeviceReduceSingleTileKernelINS2_10policy_hubIiyN4cuda3std3__44plusIiEEE10Policy1000EPiSC_iS9_iiNS7_10__identityEEEvT0_T1_T2_T3_T4_T6_(
	.param .u64 .ptr .align 1 _ZN3cub18CUB_300001_SM_10006detail6reduce28DeviceReduceSingleTileKernelINS2_10policy_hubIiyN4cuda3std3__44plusIiEEE10Policy1000EPiSC_iS9_iiNS7_10__identityEEEvT0_T1_T2_T3_T4_T6__param_0,
	.param .u64 .ptr .align 1 _ZN3cub18CUB_300001_SM_10006detail6reduce28DeviceReduceSingleTileKernelINS2_10policy_hubIiyN4cuda3std3__44plusIiEEE10Policy1000EPiSC_iS9_iiNS7_10__identityEEEvT0_T1_T2_T3_T4_T6__param_1,
	.param .u32 _ZN3cub18CUB_300001_SM_10006detail6reduce28DeviceReduceSingleTileKernelINS2_10policy_hubIiyN4cuda3std3__44plusIiEEE10Policy1000EPiSC_iS9_iiNS7_10__identityEEEvT0_T1_T2_T3_T4_T6__param_2,
	.param .align 1 .b8 _ZN3cub18CUB_300001_SM_10006detail6reduce28DeviceReduceSingleTileKernelINS2_10policy_hubIiyN4cuda3std3__44plusIiEEE10Policy1000EPiSC_iS9_iiNS7_10__identityEEEvT0_T1_T2_T3_T4_T6__param_3[1],
	.param .u32 _ZN3cub18CUB_300001_SM_10006detail6reduce28DeviceReduceSingleTileKernelINS2_10policy_hubIiyN4cuda3std3__44plusIiEEE10Policy1000EPiSC_iS9_iiNS7_10__identityEEEvT0_T1_T2_T3_T4_T6__param_4,
	.param .align 1 .b8 _ZN3cub18CUB_300001_SM_10006detail6reduce28DeviceReduceSingleTileKernelINS2_10policy_hubIiyN4cuda3std3__44plusIiEEE10Policy1000EPiSC_iS9_iiNS7_10__identityEEEvT0_T1_T2_T3_T4_T6__param_5[1]
)
.maxntid 256
.minnctapersm 1
{
	.reg .pred 	%p<97>;
	.reg .b32 	%r<687>;
	.reg .b64 	%rd<125>;
	// demoted variable
	.shared .align 4 .b8 _ZZN3cub18CUB_300001_SM_10006detail6reduce28DeviceReduceSingleTileKernelINS2_10policy_hubIiyN4cuda3std3__44plusIiEEE10Policy1000EPiSC_iS9_iiNS7_10__identityEEEvT0_T1_T2_T3_T4_T6_E12temp_storage[44];
	ld.param.u64 	%rd16, [_ZN3cub18CUB_300001_SM_10006detail6reduce28DeviceReduceSingleTileKernelINS2_10policy_hubIiyN4cuda3std3__44plusIiEEE10Policy1000EPiSC_iS9_iiNS7_10__identityEEEvT0_T1_T2_T3_T4_T6__param_0];
	ld.param.u64 	%rd17, [_ZN3cub18CUB_300001_SM_10006detail6reduce28DeviceReduceSingleTileKernelINS2_10policy_hubIiyN4cuda3std3__44plusIiEEE10Policy1000EPiSC_iS9_iiNS7_10__identityEEEvT0_T1_T2_T3_T4_T6__param_1];
	ld.param.u32 	%r120, [_ZN3cub18CUB_300001_SM_10006detail6reduce28DeviceReduceSingleTileKernelINS2_10policy_hubIiyN4cuda3std3__44plusIiEEE10Policy1000EPiSC_iS9_iiNS7_10__identityEEEvT0_T1_T2_T3_T4_T6__param_2];
	ld.param.u32 	%r121, [_ZN3cub18CUB_300001_SM_10006detail6reduce28DeviceReduceSingleTileKernelINS2_10policy_hubIiyN4cuda3std3__44plusIiEEE10Policy1000EPiSC_iS9_iiNS7_10__identityEEEvT0_T1_T2_T3_T4_T6__param_4];
	cvta.to.global.u64 	%rd1, %rd17;
	setp.ne.s32 	%p1, %r120, 0;
	@%p1 bra 	$L__BB8_3;
	mov.u32 	%r633, %tid.x;
	setp.ne.s32 	%p96, %r633, 0;
	@%p96 bra 	$L__BB8_74;
	st.global.u32 	[%rd1], %r121;
	bra.uni 	$L__BB8_74;
$L__BB8_3:
	and.b64  	%rd18, %rd16, 15;
	setp.ne.s64 	%p2, %rd18, 0;
	@%p2 bra 	$L__BB8_38;
	setp.gt.s32 	%p49, %r120, 4095;
	@%p49 bra 	$L__BB8_22;
	mov.u32 	%r1, %tid.x;
	setp.ge.s32 	%p66, %r1, %r120;
	mov.b32 	%r644, 0;
	mov.u32 	%r639, %r1;
	@%p66 bra 	$L__BB8_7;
	mul.wide.u32 	%rd113, %r1, 4;
	add.s64 	%rd112, %rd16, %rd113;
	// begin inline asm
	ld.global.nc.u32 %r644, [%rd112];
	// end inline asm
	add.s32 	%r639, %r1, 256;
$L__BB8_7:
	setp.ge.s32 	%p67, %r639, %r120;
	@%p67 bra 	$L__BB8_13;
	not.b32 	%r507, %r639;
	add.s32 	%r6, %r120, %r507;
	and.b32  	%r508, %r6, 768;
	setp.eq.s32 	%p68, %r508, 768;
	@%p68 bra 	$L__BB8_11;
	mul.wide.u32 	%rd114, %r639, 4;
	add.s64 	%rd121, %rd16, %rd114;
	shr.u32 	%r509, %r6, 8;
	add.s32 	%r510, %r509, 1;
	and.b32  	%r511, %r510, 3;
	neg.s32 	%r636, %r511;
$L__BB8_10:
	.pragma "nounroll";
	// begin inline asm
	ld.global.nc.u32 %r512, [%rd121];
	// end inline asm
	add.s32 	%r644, %r512, %r644;
	add.s32 	%r639, %r639, 256;
	add.s64 	%rd121, %rd121, 1024;
	add.s32 	%r636, %r636, 1;
	setp.ne.s32 	%p69, %r636, 0;
	@%p69 bra 	$L__BB8_10;
$L__BB8_11:
	setp.lt.u32 	%p70, %r6, 768;
	@%p70 bra 	$L__BB8_13;
$L__BB8_12:
	mul.wide.s32 	%rd120, %r639, 4;
	add.s64 	%rd116, %rd16, %rd120;
	// begin inline asm
	ld.global.nc.u32 %r513, [%rd116];
	// end inline asm
	add.s32 	%r517, %r513, %r644;
	add.s64 	%rd117, %rd116, 1024;
	// begin inline asm
	ld.global.nc.u32 %r514, [%rd117];
	// end inline asm
	add.s32 	%r518, %r514, %r517;
	add.s64 	%rd118, %rd116, 2048;
	// begin inline asm
	ld.global.nc.u32 %r515, [%rd118];
	// end inline asm
	add.s32 	%r519, %r515, %r518;
	add.s64 	%rd119, %rd116, 3072;
	// begin inline asm
	ld.global.nc.u32 %r516, [%rd119];
	// end inline asm
	add.s32 	%r644, %r516, %r519;
	add.s32 	%r639, %r639, 1024;
	setp.lt.s32 	%p71, %r639, %r120;
	@%p71 bra 	$L__BB8_12;
$L__BB8_13:
	setp.lt.s32 	%p72, %r120, 256;
	@%p72 bra 	$L__BB8_18;
	// begin inline asm
	mov.u32 %r583, %laneid;
	// end inline asm
	mov.b32 	%r586, 1;
	mov.b32 	%r607, 31;
	mov.b32 	%r608, -1;
	// begin inline asm
	shfl.sync.down.b32 %r584, %r644, %r586, %r607, %r608;
	// end inline asm
	setp.gt.s32 	%p88, %r583, 30;
	selp.b32 	%r609, 0, %r584, %p88;
	add.s32 	%r590, %r609, %r644;
	mov.b32 	%r591, 2;
	// begin inline asm
	shfl.sync.down.b32 %r589, %r590, %r591, %r607, %r608;
	// end inline asm
	setp.gt.s32 	%p89, %r583, 29;
	selp.b32 	%r610, 0, %r589, %p89;
	add.s32 	%r595, %r590, %r610;
	mov.b32 	%r596, 4;
	// begin inline asm
	shfl.sync.down.b32 %r594, %r595, %r596, %r607, %r608;
	// end inline asm
	setp.gt.s32 	%p90, %r583, 27;
	selp.b32 	%r611, 0, %r594, %p90;
	add.s32 	%r600, %r595, %r611;
	mov.b32 	%r601, 8;
	// begin inline asm
	shfl.sync.down.b32 %r599, %r600, %r601, %r607, %r608;
	// end inline asm
	setp.gt.s32 	%p91, %r583, 23;
	selp.b32 	%r612, 0, %r599, %p91;
	add.s32 	%r605, %r600, %r612;
	mov.b32 	%r606, 16;
	// begin inline asm
	shfl.sync.down.b32 %r604, %r605, %r606, %r607, %r608;
	// end inline asm
	setp.gt.s32 	%p92, %r583, 15;
	selp.b32 	%r613, 0, %r604, %p92;
	add.s32 	%r686, %r605, %r613;
	setp.ne.s32 	%p93, %r583, 0;
	@%p93 bra 	$L__BB8_16;
	shr.u32 	%r614, %r1, 3;
	and.b32  	%r615, %r614, 124;
	mov.u32 	%r616, _ZZN3cub18CUB_300001_SM_10006detail6reduce28DeviceReduceSingleTileKernelINS2_10policy_hubIiyN4cuda3std3__44plusIiEEE10Policy1000EPiSC_iS9_iiNS7_10__identityEEEvT0_T1_T2_T3_T4_T6_E12temp_storage;
	add.s32 	%r617, %r616, %r615;
	st.shared.u32 	[%r617+8], %r686;
$L__BB8_16:
	bar.sync 	0;
	setp.ne.s32 	%p94, %r1, 0;
	@%p94 bra 	$L__BB8_72;
	ld.shared.u32 	%r618, [_ZZN3cub18CUB_300001_SM_10006detail6reduce28DeviceReduceSingleTileKernelINS2_10policy_hubIiyN4cuda3std3__44plusIiEEE10Policy1000EPiSC_iS9_iiNS7_10__identityEEEvT0_T1_T2_T3_T4_T6_E12temp_storage+12];
	add.s32 	%r619, %r618, %r686;
	ld.shared.u32 	%r620, [_ZZN3cub18CUB_300001_SM_10006detail6reduce28DeviceReduceSingleTileKernelINS2_10policy_hubIiyN4cuda3std3__44plusIiEEE10Policy1000EPiSC_iS9_iiNS7_10__identityEEEvT0_T1_T2_T3_T4_T6_E12temp_storage+16];
	add.s32 	%r621, %r619, %r620;
	ld.shared.u32 	%r622, [_ZZN3cub18CUB_300001_SM_10006detail6reduce28DeviceReduceSingleTileKernelINS2_10policy_hubIiyN4cuda3std3__44plusIiEEE10Policy1000EPiSC_iS9_iiNS7_10__identityEEEvT0_T1_T2_T3_T4_T6_E12temp_storage+20];
	add.s32 	%r623, %r621, %r622;
	ld.shared.u32 	%r624, [_ZZN3cub18CUB_300001_SM_10006detail6reduce28DeviceReduceSingleTileKernelINS2_10policy_hubIiyN4cuda3std3__44plusIiEEE10Policy1000EPiSC_iS9_iiNS7_10__identityEEEvT0_T1_T2_T3_T4_T6_E12temp_storage+24];
	add.s32 	%r625, %r623, %r624;
	ld.shared.u32 	%r626, [_ZZN3cub18CUB_300001_SM_10006detail6reduce28DeviceReduceSingleTileKernelINS2_10policy_hubIiyN4cuda3std3__44plusIiEEE10Policy1000EPiSC_iS9_iiNS7_10__identityEEEvT0_T1_T2_T3_T4_T6_E12temp_storage+28];
	add.s32 	%r627, %r625, %r626;
	ld.shared.u32 	%r628, [_ZZN3cub18CUB_300001_SM_10006detail6reduce28DeviceReduceSingleTileKernelINS2_10policy_hubIiyN4cuda3std3__44plusIiEEE10Policy1000EPiSC_iS9_iiNS7_10__identityEEEvT0_T1_T2_T3_T4_T6_E12temp_storage+32];
	add.s32 	%r629, %r627, %r628;
	ld.shared.u32 	%r630, [_ZZN3cub18CUB_300001_SM_10006detail6reduce28DeviceReduceSingleTileKernelINS2_10policy_hubIiyN4cuda3std3__44plusIiEEE10Policy1000EPiSC_iS9_iiNS7_10__identityEEEvT0_T1_T2_T3_T4_T6_E12temp_storage+36];
	add.s32 	%r686, %r629, %r630;
	bra.uni 	$L__BB8_72;
$L__BB8_18:
	// begin inline asm
	mov.u32 %r520, %laneid;
	// end inline asm
	and.b32  	%r546, %r1, 992;
	add.s32 	%r547, %r546, 32;
	setp.gt.s32 	%p73, %r547, %r120;
	not.b32 	%r548, %r546;
	add.s32 	%r549, %r120, %r548;
	selp.b32 	%r544, %r549, 31, %p73;
	mov.b32 	%r523, 1;
	mov.b32 	%r545, -1;
	// begin inline asm
	shfl.sync.down.b32 %r521, %r644, %r523, %r544, %r545;
	// end inline asm
	setp.lt.s32 	%p74, %r520, %r544;
	selp.b32 	%r550, %r521, 0, %p74;
	add.s32 	%r527, %r550, %r644;
	mov.b32 	%r528, 2;
	// begin inline asm
	shfl.sync.down.b32 %r526, %r527, %r528, %r544, %r545;
	// end inline asm
	add.s32 	%r551, %r520, 2;
	setp.gt.s32 	%p75, %r551, %r544;
	selp.b32 	%r552, 0, %r526, %p75;
	add.s32 	%r532, %r527, %r552;
	mov.b32 	%r533, 4;
	// begin inline asm
	shfl.sync.down.b32 %r531, %r532, %r533, %r544, %r545;
	// end inline asm
	add.s32 	%r553, %r520, 4;
	setp.gt.s32 	%p76, %r553, %r544;
	selp.b32 	%r554, 0, %r531, %p76;
	add.s32 	%r537, %r532, %r554;
	mov.b32 	%r538, 8;
	// begin inline asm
	shfl.sync.down.b32 %r536, %r537, %r538, %r544, %r545;
	// end inline asm
	add.s32 	%r555, %r520, 8;
	setp.gt.s32 	%p77, %r555, %r544;
	selp.b32 	%r556, 0, %r536, %p77;
	add.s32 	%r542, %r537, %r556;
	mov.b32 	%r543, 16;
	// begin inline asm
	shfl.sync.down.b32 %r541, %r542, %r543, %r544, %r545;
	// end inline asm
	add.s32 	%r557, %r520, 16;
	setp.gt.s32 	%p78, %r557, %r544;
	selp.b32 	%r558, 0, %r541, %p78;
	add.s32 	%r686, %r542, %r558;
	setp.ne.s32 	%p79, %r520, 0;
	@%p79 bra 	$L__BB8_20;
	shr.u32 	%r559, %r1, 3;
	and.b32  	%r560, %r559, 124;
	mov.u32 	%r561, _ZZN3cub18CUB_300001_SM_10006detail6reduce28DeviceReduceSingleTileKernelINS2_10policy_hubIiyN4cuda3std3__44plusIiEEE10Policy1000EPiSC_iS9_iiNS7_10__identityEEEvT0_T1_T2_T3_T4_T6_E12temp_storage;
	add.s32 	%r562, %r561, %r560;
	st.shared.u32 	[%r562+8], %r686;
$L__BB8_20:
	bar.sync 	0;
	setp.ne.s32 	%p80, %r1, 0;
	@%p80 bra 	$L__BB8_72;
	setp.gt.s32 	%p81, %r120, 32;
	ld.shared.u32 	%r563, [_ZZN3cub18CUB_300001_SM_10006detail6reduce28DeviceReduceSingleTileKernelINS2_10policy_hubIiyN4cuda3std3__44plusIiEEE10Policy1000EPiSC_iS9_iiNS7_10__identityEEEvT0_T1_T2_T3_T4_T6_E12temp_storage+12];
	selp.b32 	%r564, %r563, 0, %p81;
	add.s32 	%r565, %r564, %r686;
	setp.gt.s32 	%p82, %r120, 64;
	ld.shared.u32 	%r566, [_ZZN3cub18CUB_300001_SM_10006detail6reduce28DeviceReduceSingleTileKernelINS2_10policy_hubIiyN4cuda3std3__44plusIiEEE10Policy1000EPiSC_iS9_iiNS7_10__identityEEEvT0_T1_T2_T3_T4_T6_E12temp_storage+16];
	selp.b32 	%r567, %r566, 0, %p82;
	add.s32 	%r568, %r565, %r567;
	setp.gt.s32 	%p83, %r120, 96;
	ld.shared.u32 	%r569, [_ZZN3cub18CUB_300001_SM_10006detail6reduce28DeviceReduceSingleTileKernelINS2_10policy_hubIiyN4cuda3std3__44plusIiEEE10Policy1000EPiSC_iS9_iiNS7_10__identityEEEvT0_T1_T2_T3_T4_T6_E12temp_storage+20];
	selp.b32 	%r570, %r569, 0, %p83;
	add.s32 	%r571, %r568, %r570;
	setp.gt.s32 	%p84, %r120, 128;
	ld.shared.u32 	%r572, [_ZZN3cub18CUB_300001_SM_10006detail6reduce28DeviceReduceSingleTileKernelINS2_10policy_hubIiyN4cuda3std3__44plusIiEEE10Policy1000EPiSC_iS9_iiNS7_10__identityEEEvT0_T1_T2_T3_T4_T6_E12temp_storage+24];
	selp.b32 	%r573, %r572, 0, %p84;
	add.s32 	%r574, %r571, %r573;
	setp.gt.s32 	%p85, %r120, 160;
	ld.shared.u32 	%r575, [_ZZN3cub18CUB_300001_SM_10006detail6reduce28DeviceReduceSingleTileKernelINS2_10policy_hubIiyN4cuda3std3__44plusIiEEE10Policy1000EPiSC_iS9_iiNS7_10__identityEEEvT0_T1_T2_T3_T4_T6_E12temp_storage+28];
	selp.b32 	%r576, %r575, 0, %p85;
	add.s32 	%r577, %r574, %r576;
	setp.gt.s32 	%p86, %r120, 192;
	ld.shared.u32 	%r578, [_ZZN3cub18CUB_300001_SM_10006detail6reduce28DeviceReduceSingleTileKernelINS2_10policy_hubIiyN4cuda3std3__44plusIiEEE10Policy1000EPiSC_iS9_iiNS7_10__identityEEEvT0_T1_T2_T3_T4_T6_E12temp_storage+32];
	selp.b32 	%r579, %r578, 0, %p86;
	add.s32 	%r580, %r577, %r579;
	setp.gt.s32 	%p87, %r120, 224;
	ld.shared.u32 	%r581, [_ZZN3cub18CUB_300001_SM_10006detail6reduce28DeviceReduceSingleTileKernelINS2_10policy_hubIiyN4cuda3std3__44plusIiEEE10Policy1000EPiSC_iS9_iiNS7_10__identityEEEvT0_T1_T2_T3_T4_T6_E12temp_storage+36];
	selp.b32 	%r582, %r581, 0, %p87;
	add.s32 	%r686, %r580, %r582;
	bra.uni 	$L__BB8_72;
$L__BB8_22:
	mov.u32 	%r26, %tid.x;
	shl.b32 	%r377, %r26, 2;
	mul.wide.u32 	%rd86, %r377, 4;
	add.s64 	%rd76, %rd16, %rd86;
	// begin inline asm
	ld.global.nc.v2.u64 {%rd74, %rd75}, [%rd76];
	// end inline asm
	mov.b64 	{%r378, %r379}, %rd75;
	mov.b64 	{%r380, %r381}, %rd74;
	add.s64 	%rd79, %rd76, 4096;
	// begin inline asm
	ld.global.nc.v2.u64 {%rd77, %rd78}, [%rd79];
	// end inline asm
	mov.b64 	{%r382, %r383}, %rd78;
	mov.b64 	{%r384, %r385}, %rd77;
	add.s64 	%rd82, %rd76, 8192;
	// begin inline asm
	ld.global.nc.v2.u64 {%rd80, %rd81}, [%rd82];
	// end inline asm
	mov.b64 	{%r386, %r387}, %rd81;
	mov.b64 	{%r388, %r389}, %rd80;
	add.s64 	%rd85, %rd76, 12288;
	// begin inline asm
	ld.global.nc.v2.u64 {%rd83, %rd84}, [%rd85];
	// end inline asm
	mov.b64 	{%r390, %r391}, %rd84;
	mov.b64 	{%r392, %r393}, %rd83;
	add.s32 	%r394, %r381, %r380;
	add.s32 	%r395, %r378, %r394;
	add.s32 	%r396, %r379, %r395;
	add.s32 	%r397, %r384, %r396;
	add.s32 	%r398, %r385, %r397;
	add.s32 	%r399, %r382, %r398;
	add.s32 	%r400, %r383, %r399;
	add.s32 	%r401, %r388, %r400;
	add.s32 	%r402, %r389, %r401;
	add.s32 	%r403, %r386, %r402;
	add.s32 	%r404, %r387, %r403;
	add.s32 	%r405, %r392, %r404;
	add.s32 	%r406, %r393, %r405;
	add.s32 	%r407, %r390, %r406;
	add.s32 	%r659, %r391, %r407;
	setp.lt.u32 	%p50, %r120, 8192;
	mov.b32 	%r648, 4096;
	@%p50 bra 	$L__BB8_26;
	add.s32 	%r28, %r120, -4096;
	mov.b32 	%r648, 4096;
$L__BB8_24:
	mul.wide.s32 	%rd99, %r648, 4;
	add.s64 	%rd89, %rd76, %rd99;
	// begin inline asm
	ld.global.nc.v2.u64 {%rd87, %rd88}, [%rd89];
	// end inline asm
	mov.b64 	{%r409, %r410}, %rd88;
	mov.b64 	{%r411, %r412}, %rd87;
	add.s64 	%rd92, %rd89, 4096;
	// begin inline asm
	ld.global.nc.v2.u64 {%rd90, %rd91}, [%rd92];
	// end inline asm
	mov.b64 	{%r413, %r414}, %rd91;
	mov.b64 	{%r415, %r416}, %rd90;
	add.s64 	%rd95, %rd89, 8192;
	// begin inline asm
	ld.global.nc.v2.u64 {%rd93, %rd94}, [%rd95];
	// end inline asm
	mov.b64 	{%r417, %r418}, %rd94;
	mov.b64 	{%r419, %r420}, %rd93;
	add.s64 	%rd98, %rd89, 12288;
	// begin inline asm
	ld.global.nc.v2.u64 {%rd96, %rd97}, [%rd98];
	// end inline asm
	mov.b64 	{%r421, %r422}, %rd97;
	mov.b64 	{%r423, %r424}, %rd96;
	add.s32 	%r425, %r411, %r659;
	add.s32 	%r426, %r412, %r425;
	add.s32 	%r427, %r409, %r426;
	add.s32 	%r428, %r410, %r427;
	add.s32 	%r429, %r415, %r428;
	add.s32 	%r430, %r416, %r429;
	add.s32 	%r431, %r413, %r430;
	add.s32 	%r432, %r414, %r431;
	add.s32 	%r433, %r419, %r432;
	add.s32 	%r434, %r420, %r433;
	add.s32 	%r435, %r417, %r434;
	add.s32 	%r436, %r418, %r435;
	add.s32 	%r437, %r423, %r436;
	add.s32 	%r438, %r424, %r437;
	add.s32 	%r439, %r421, %r438;
	add.s32 	%r659, %r422, %r439;
	sub.s32 	%r440, %r120, %r648;
	setp.lt.s32 	%p51, %r440, 4096;
	@%p51 bra 	$L__BB8_34;
	add.s32 	%r648, %r648, 4096;
	setp.le.s32 	%p52, %r648, %r28;
	@%p52 bra 	$L__BB8_24;
$L__BB8_26:
	setp.le.s32 	%p53, %r120, %r648;
	@%p53 bra 	$L__BB8_34;
	sub.s32 	%r35, %r120, %r648;
	setp.ge.s32 	%p54, %r26, %r35;
	@%p54 bra 	$L__BB8_34;
	not.b32 	%r442, %r26;
	add.s32 	%r443, %r120, %r442;
	sub.s32 	%r36, %r443, %r648;
	and.b32  	%r444, %r36, 768;
	setp.eq.s32 	%p55, %r444, 768;
	mov.u32 	%r653, %r26;
	@%p55 bra 	$L__BB8_31;
	add.s32 	%r650, %r26, %r648;
	shr.u32 	%r445, %r36, 8;
	add.s32 	%r446, %r445, 1;
	and.b32  	%r447, %r446, 3;
	neg.s32 	%r649, %r447;
	mov.u32 	%r653, %r26;
$L__BB8_30:
	.pragma "nounroll";
	mul.wide.u32 	%rd101, %r650, 4;
	add.s64 	%rd100, %rd16, %rd101;
	// begin inline asm
	ld.global.nc.u32 %r448, [%rd100];
	// end inline asm
	add.s32 	%r659, %r448, %r659;
	add.s32 	%r653, %r653, 256;
	add.s32 	%r650, %r650, 256;
	add.s32 	%r649, %r649, 1;
	setp.ne.s32 	%p56, %r649, 0;
	@%p56 bra 	$L__BB8_30;
$L__BB8_31:
	setp.lt.u32 	%p57, %r36, 768;
	@%p57 bra 	$L__BB8_34;
	cvt.u64.u32 	%rd102, %r653;
	cvt.u64.u32 	%rd103, %r648;
	add.s64 	%rd104, %rd102, %rd103;
	shl.b64 	%rd105, %rd104, 2;
	add.s64 	%rd106, %rd105, %rd16;
	add.s64 	%rd122, %rd106, 2048;
	add.s32 	%r656, %r653, %r648;
$L__BB8_33:
	mul.wide.u32 	%rd111, %r656, 4;
	add.s64 	%rd107, %rd16, %rd111;
	// begin inline asm
	ld.global.nc.u32 %r449, [%rd107];
	// end inline asm
	add.s32 	%r453, %r449, %r659;
	add.s64 	%rd108, %rd122, -1024;
	// begin inline asm
	ld.global.nc.u32 %r450, [%rd108];
	// end inline asm
	add.s32 	%r454, %r450, %r453;
	// begin inline asm
	ld.global.nc.u32 %r451, [%rd122];
	// end inline asm
	add.s32 	%r455, %r451, %r454;
	add.s64 	%rd110, %rd122, 1024;
	// begin inline asm
	ld.global.nc.u32 %r452, [%rd110];
	// end inline asm
	add.s32 	%r659, %r452, %r455;
	add.s32 	%r653, %r653, 1024;
	add.s64 	%rd122, %rd122, 4096;
	add.s32 	%r656, %r656, 1024;
	setp.lt.s32 	%p58, %r653, %r35;
	@%p58 bra 	$L__BB8_33;
$L__BB8_34:
	// begin inline asm
	mov.u32 %r456, %laneid;
	// end inline asm
	mov.b32 	%r459, 1;
	mov.b32 	%r480, 31;
	mov.b32 	%r481, -1;
	// begin inline asm
	shfl.sync.down.b32 %r457, %r659, %r459, %r480, %r481;
	// end inline asm
	setp.gt.s32 	%p59, %r456, 30;
	selp.b32 	%r482, 0, %r457, %p59;
	add.s32 	%r463, %r482, %r659;
	mov.b32 	%r464, 2;
	// begin inline asm
	shfl.sync.down.b32 %r462, %r463, %r464, %r480, %r481;
	// end inline asm
	setp.gt.s32 	%p60, %r456, 29;
	selp.b32 	%r483, 0, %r462, %p60;
	add.s32 	%r468, %r463, %r483;
	mov.b32 	%r469, 4;
	// begin inline asm
	shfl.sync.down.b32 %r467, %r468, %r469, %r480, %r481;
	// end inline asm
	setp.gt.s32 	%p61, %r456, 27;
	selp.b32 	%r484, 0, %r467, %p61;
	add.s32 	%r473, %r468, %r484;
	mov.b32 	%r474, 8;
	// begin inline asm
	shfl.sync.down.b32 %r472, %r473, %r474, %r480, %r481;
	// end inline asm
	setp.gt.s32 	%p62, %r456, 23;
	selp.b32 	%r485, 0, %r472, %p62;
	add.s32 	%r478, %r473, %r485;
	mov.b32 	%r479, 16;
	// begin inline asm
	shfl.sync.down.b32 %r477, %r478, %r479, %r480, %r481;
	// end inline asm
	setp.gt.s32 	%p63, %r456, 15;
	selp.b32 	%r486, 0, %r477, %p63;
	add.s32 	%r686, %r478, %r486;
	setp.ne.s32 	%p64, %r456, 0;
	@%p64 bra 	$L__BB8_36;
	shr.u32 	%r487, %r26, 3;
	and.b32  	%r488, %r487, 124;
	mov.u32 	%r489, _ZZN3cub18CUB_300001_SM_10006detail6reduce28DeviceReduceSingleTileKernelINS2_10policy_hubIiyN4cuda3std3__44plusIiEEE10Policy1000EPiSC_iS9_iiNS7_10__identityEEEvT0_T1_T2_T3_T4_T6_E12temp_storage;
	add.s32 	%r490, %r489, %r488;
	st.shared.u32 	[%r490+8], %r686;
$L__BB8_36:
	bar.sync 	0;
	setp.ne.s32 	%p65, %r26, 0;
	@%p65 bra 	$L__BB8_72;
	ld.shared.u32 	%r491, [_ZZN3cub18CUB_300001_SM_10006detail6reduce28DeviceReduceSingleTileKernelINS2_10policy_hubIiyN4cuda3std3__44plusIiEEE10Policy1000EPiSC_iS9_iiNS7_10__identityEEEvT0_T1_T2_T3_T4_T6_E12temp_storage+12];
	add.s32 	%r492, %r491, %r686;
	ld.shared.u32 	%r493, [_ZZN3cub18CUB_300001_SM_10006detail6reduce28DeviceReduceSingleTileKernelINS2_10policy_hubIiyN4cuda3std3__44plusIiEEE10Policy1000EPiSC_iS9_iiNS7_10__identityEEEvT0_T1_T2_T3_T4_T6_E12temp_storage+16];
	add.s32 	%r494, %r492, %r493;
	ld.shared.u32 	%r495, [_ZZN3cub18CUB_300001_SM_10006detail6reduce28DeviceReduceSingleTileKernelINS2_10policy_hubIiyN4cuda3std3__44plusIiEEE10Policy1000EPiSC_iS9_iiNS7_10__identityEEEvT0_T1_T2_T3_T4_T6_E12temp_storage+20];
	add.s32 	%r496, %r494, %r495;
	ld.shared.u32 	%r497, [_ZZN3cub18CUB_300001_SM_10006detail6reduce28DeviceReduceSingleTileKernelINS2_10policy_hubIiyN4cuda3std3__44plusIiEEE10Policy1000EPiSC_iS9_iiNS7_10__identityEEEvT0_T1_T2_T3_T4_T6_E12temp_storage+24];
	add.s32 	%r498, %r496, %r497;
	ld.shared.u32 	%r499, [_ZZN3cub18CUB_300001_SM_10006detail6reduce28DeviceReduceSingleTileKernelINS2_10policy_hubIiyN4cuda3std3__44plusIiEEE10Policy1000EPiSC_iS9_iiNS7_10__identityEEEvT0_T1_T2_T3_T4_T6_E12temp_storage+28];
	add.s32 	%r500, %r498, %r499;
	ld.shared.u32 	%r501, [_ZZN3cub18CUB_300001_SM_10006detail6reduce28DeviceReduceSingleTileKernelINS2_10policy_hubIiyN4cuda3std3__44plusIiEEE10Policy1000EPiSC_iS9_iiNS7_10__identityEEEvT0_T1_T2_T3_T4_T6_E12temp_storage+32];
	add.s32 	%r502, %r500, %r501;
	ld.shared.u32 	%r503, [_ZZN3cub18CUB_300001_SM_10006detail6reduce28DeviceReduceSingleTileKernelINS2_10policy_hubIiyN4cuda3std3__44plusIiEEE10Policy1000EPiSC_iS9_iiNS7_10__identityEEEvT0_T1_T2_T3_T4_T6_E12temp_storage+36];
	add.s32 	%r686, %r502, %r503;
	bra.uni 	$L__BB8_72;
$L__BB8_38:
	setp.gt.s32 	%p3, %r120, 4095;
	@%p3 bra 	$L__BB8_56;
	mov.u32 	%r60, %tid.x;
	setp.ge.s32 	%p20, %r60, %r120;
	mov.b32 	%r670, 0;
	mov.u32 	%r665, %r60;
	@%p20 bra 	$L__BB8_41;
	mul.wide.u32 	%rd66, %r60, 4;
	add.s64 	%rd65, %rd16, %rd66;
	// begin inline asm
	ld.global.nc.u32 %r670, [%rd65];
	// end inline asm
	add.s32 	%r665, %r60, 256;
$L__BB8_41:
	setp.ge.s32 	%p21, %r665, %r120;
	@%p21 bra 	$L__BB8_47;
	not.b32 	%r252, %r665;
	add.s32 	%r65, %r120, %r252;
	and.b32  	%r253, %r65, 768;
	setp.eq.s32 	%p22, %r253, 768;
	@%p22 bra 	$L__BB8_45;
	mul.wide.u32 	%rd67, %r665, 4;
	add.s64 	%rd123, %rd16, %rd67;
	shr.u32 	%r254, %r65, 8;
	add.s32 	%r255, %r254, 1;
	and.b32  	%r256, %r255, 3;
	neg.s32 	%r662, %r256;
$L__BB8_44:
	.pragma "nounroll";
	// begin inline asm
	ld.global.nc.u32 %r257, [%rd123];
	// end inline asm
	add.s32 	%r670, %r257, %r670;
	add.s32 	%r665, %r665, 256;
	add.s64 	%rd123, %rd123, 1024;
	add.s32 	%r662, %r662, 1;
	setp.ne.s32 	%p23, %r662, 0;
	@%p23 bra 	$L__BB8_44;
$L__BB8_45:
	setp.lt.u32 	%p24, %r65, 768;
	@%p24 bra 	$L__BB8_47;
$L__BB8_46:
	mul.wide.s32 	%rd73, %r665, 4;
	add.s64 	%rd69, %rd16, %rd73;
	// begin inline asm
	ld.global.nc.u32 %r258, [%rd69];
	// end inline asm
	add.s32 	%r262, %r258, %r670;
	add.s64 	%rd70, %rd69, 1024;
	// begin inline asm
	ld.global.nc.u32 %r259, [%rd70];
	// end inline asm
	add.s32 	%r263, %r259, %r262;
	add.s64 	%rd71, %rd69, 2048;
	// begin inline asm
	ld.global.nc.u32 %r260, [%rd71];
	// end inline asm
	add.s32 	%r264, %r260, %r263;
	add.s64 	%rd72, %rd69, 3072;
	// begin inline asm
	ld.global.nc.u32 %r261, [%rd72];
	// end inline asm
	add.s32 	%r670, %r261, %r264;
	add.s32 	%r665, %r665, 1024;
	setp.lt.s32 	%p25, %r665, %r120;
	@%p25 bra 	$L__BB8_46;
$L__BB8_47:
	setp.lt.s32 	%p26, %r120, 256;
	@%p26 bra 	$L__BB8_52;
	// begin inline asm
	mov.u32 %r328, %laneid;
	// end inline asm
	mov.b32 	%r331, 1;
	mov.b32 	%r352, 31;
	mov.b32 	%r353, -1;
	// begin inline asm
	shfl.sync.down.b32 %r329, %r670, %r331, %r352, %r353;
	// end inline asm
	setp.gt.s32 	%p42, %r328, 30;
	selp.b32 	%r354, 0, %r329, %p42;
	add.s32 	%r335, %r354, %r670;
	mov.b32 	%r336, 2;
	// begin inline asm
	shfl.sync.down.b32 %r334, %r335, %r336, %r352, %r353;
	// end inline asm
	setp.gt.s32 	%p43, %r328, 29;
	selp.b32 	%r355, 0, %r334, %p43;
	add.s32 	%r340, %r335, %r355;
	mov.b32 	%r341, 4;
	// begin inline asm
	shfl.sync.down.b32 %r339, %r340, %r341, %r352, %r353;
	// end inline asm
	setp.gt.s32 	%p44, %r328, 27;
	selp.b32 	%r356, 0, %r339, %p44;
	add.s32 	%r345, %r340, %r356;
	mov.b32 	%r346, 8;
	// begin inline asm
	shfl.sync.down.b32 %r344, %r345, %r346, %r352, %r353;
	// end inline asm
	setp.gt.s32 	%p45, %r328, 23;
	selp.b32 	%r357, 0, %r344, %p45;
	add.s32 	%r350, %r345, %r357;
	mov.b32 	%r351, 16;
	// begin inline asm
	shfl.sync.down.b32 %r349, %r350, %r351, %r352, %r353;
	// end inline asm
	setp.gt.s32 	%p46, %r328, 15;
	selp.b32 	%r358, 0, %r349, %p46;
	add.s32 	%r686, %r350, %r358;
	setp.ne.s32 	%p47, %r328, 0;
	@%p47 bra 	$L__BB8_50;
	shr.u32 	%r359, %r60, 3;
	and.b32  	%r360, %r359, 124;
	mov.u32 	%r361, _ZZN3cub18CUB_300001_SM_10006detail6reduce28DeviceReduceSingleTileKernelINS2_10policy_hubIiyN4cuda3std3__44plusIiEEE10Policy1000EPiSC_iS9_iiNS7_10__identityEEEvT0_T1_T2_T3_T4_T6_E12temp_storage;
	add.s32 	%r362, %r361, %r360;
	st.shared.u32 	[%r362+8], %r686;
$L__BB8_50:
	bar.sync 	0;
	setp.ne.s32 	%p48, %r60, 0;
	@%p48 bra 	$L__BB8_72;
	ld.shared.u32 	%r363, [_ZZN3cub18CUB_300001_SM_10006detail6reduce28DeviceReduceSingleTileKernelINS2_10policy_hubIiyN4cuda3std3__44plusIiEEE10Policy1000EPiSC_iS9_iiNS7_10__identityEEEvT0_T1_T2_T3_T4_T6_E12temp_storage+12];
	add.s32 	%r364, %r363, %r686;
	ld.shared.u32 	%r365, [_ZZN3cub18CUB_300001_SM_10006detail6reduce28DeviceReduceSingleTileKernelINS2_10policy_hubIiyN4cuda3std3__44plusIiEEE10Policy1000EPiSC_iS9_iiNS7_10__identityEEEvT0_T1_T2_T3_T4_T6_E12temp_storage+16];
	add.s32 	%r366, %r364, %r365;
	ld.shared.u32 	%r367, [_ZZN3cub18CUB_300001_SM_10006detail6reduce28DeviceReduceSingleTileKernelINS2_10policy_hubIiyN4cuda3std3__44plusIiEEE10Policy1000EPiSC_iS9_iiNS7_10__identityEEEvT0_T1_T2_T3_T4_T6_E12temp_storage+20];
	add.s32 	%r368, %r366, %r367;
	ld.shared.u32 	%r369, [_ZZN3cub18CUB_300001_SM_10006detail6reduce28DeviceReduceSingleTileKernelINS2_10policy_hubIiyN4cuda3std3__44plusIiEEE10Policy1000EPiSC_iS9_iiNS7_10__identityEEEvT0_T1_T2_T3_T4_T6_E12temp_storage+24];
	add.s32 	%r370, %r368, %r369;
	ld.shared.u32 	%r371, [_ZZN3cub18CUB_300001_SM_10006detail6reduce28DeviceReduceSingleTileKernelINS2_10policy_hubIiyN4cuda3std3__44plusIiEEE10Policy1000EPiSC_iS9_iiNS7_10__identityEEEvT0_T1_T2_T3_T4_T6_E12temp_storage+28];
	add.s32 	%r372, %r370, %r371;
	ld.shared.u32 	%r373, [_ZZN3cub18CUB_300001_SM_10006detail6reduce28DeviceReduceSingleTileKernelINS2_10policy_hubIiyN4cuda3std3__44plusIiEEE10Policy1000EPiSC_iS9_iiNS7_10__identityEEEvT0_T1_T2_T3_T4_T6_E12temp_storage+32];
	add.s32 	%r374, %r372, %r373;
	ld.shared.u32 	%r375, [_ZZN3cub18CUB_300001_SM_10006detail6reduce28DeviceReduceSingleTileKernelINS2_10policy_hubIiyN4cuda3std3__44plusIiEEE10Policy1000EPiSC_iS9_iiNS7_10__identityEEEvT0_T1_T2_T3_T4_T6_E12temp_storage+36];
	add.s32 	%r686, %r374, %r375;
	bra.uni 	$L__BB8_72;
$L__BB8_52:
	// begin inline asm
	mov.u32 %r265, %laneid;
	// end inline asm
	and.b32  	%r291, %r60, 992;
	add.s32 	%r292, %r291, 32;
	setp.gt.s32 	%p27, %r292, %r120;
	not.b32 	%r293, %r291;
	add.s32 	%r294, %r120, %r293;
	selp.b32 	%r289, %r294, 31, %p27;
	mov.b32 	%r268, 1;
	mov.b32 	%r290, -1;
	// begin inline asm
	shfl.sync.down.b32 %r266, %r670, %r268, %r289, %r290;
	// end inline asm
	setp.lt.s32 	%p28, %r265, %r289;
	selp.b32 	%r295, %r266, 0, %p28;
	add.s32 	%r272, %r295, %r670;
	mov.b32 	%r273, 2;
	// begin inline asm
	shfl.sync.down.b32 %r271, %r272, %r273, %r289, %r290;
	// end inline asm
	add.s32 	%r296, %r265, 2;
	setp.gt.s32 	%p29, %r296, %r289;
	selp.b32 	%r297, 0, %r271, %p29;
	add.s32 	%r277, %r272, %r297;
	mov.b32 	%r278, 4;
	// begin inline asm
	shfl.sync.down.b32 %r276, %r277, %r278, %r289, %r290;
	// end inline asm
	add.s32 	%r298, %r265, 4;
	setp.gt.s32 	%p30, %r298, %r289;
	selp.b32 	%r299, 0, %r276, %p30;
	add.s32 	%r282, %r277, %r299;
	mov.b32 	%r283, 8;
	// begin inline asm
	shfl.sync.down.b32 %r281, %r282, %r283, %r289, %r290;
	// end inline asm
	add.s32 	%r300, %r265, 8;
	setp.gt.s32 	%p31, %r300, %r289;
	selp.b32 	%r301, 0, %r281, %p31;
	add.s32 	%r287, %r282, %r301;
	mov.b32 	%r288, 16;
	// begin inline asm
	shfl.sync.down.b32 %r286, %r287, %r288, %r289, %r290;
	// end inline asm
	add.s32 	%r302, %r265, 16;
	setp.gt.s32 	%p32, %r302, %r289;
	selp.b32 	%r303, 0, %r286, %p32;
	add.s32 	%r686, %r287, %r303;
	setp.ne.s32 	%p33, %r265, 0;
	@%p33 bra 	$L__BB8_54;
	shr.u32 	%r304, %r60, 3;
	and.b32  	%r305, %r304, 124;
	mov.u32 	%r306, _ZZN3cub18CUB_300001_SM_10006detail6reduce28DeviceReduceSingleTileKernelINS2_10policy_hubIiyN4cuda3std3__44plusIiEEE10Policy1000EPiSC_iS9_iiNS7_10__identityEEEvT0_T1_T2_T3_T4_T6_E12temp_storage;
	add.s32 	%r307, %r306, %r305;
	st.shared.u32 	[%r307+8], %r686;
$L__BB8_54:
	bar.sync 	0;
	setp.ne.s32 	%p34, %r60, 0;
	@%p34 bra 	$L__BB8_72;
	setp.gt.s32 	%p35, %r120, 32;
	ld.shared.u32 	%r308, [_ZZN3cub18CUB_300001_SM_10006detail6reduce28DeviceReduceSingleTileKernelINS2_10policy_hubIiyN4cuda3std3__44plusIiEEE10Policy1000EPiSC_iS9_iiNS7_10__identityEEEvT0_T1_T2_T3_T4_T6_E12temp_storage+12];
	selp.b32 	%r309, %r308, 0, %p35;
	add.s32 	%r310, %r309, %r686;
	setp.gt.s32 	%p36, %r120, 64;
	ld.shared.u32 	%r311, [_ZZN3cub18CUB_300001_SM_10006detail6reduce28DeviceReduceSingleTileKernelINS2_10policy_hubIiyN4cuda3std3__44plusIiEEE10Policy1000EPiSC_iS9_iiNS7_10__identityEEEvT0_T1_T2_T3_T4_T6_E12temp_storage+16];
	selp.b32 	%r312, %r311, 0, %p36;
	add.s32 	%r313, %r310, %r312;
	setp.gt.s32 	%p37, %r120, 96;
	ld.shared.u32 	%r314, [_ZZN3cub18CUB_300001_SM_10006detail6reduce28DeviceReduceSingleTileKernelINS2_10policy_hubIiyN4cuda3std3__44plusIiEEE10Policy1000EPiSC_iS9_iiNS7_10__identityEEEvT0_T1_T2_T3_T4_T6_E12temp_storage+20];
	selp.b32 	%r315, %r314, 0, %p37;
	add.s32 	%r316, %r313, %r315;
	setp.gt.s32 	%p38, %r120, 128;
	ld.shared.u32 	%r317, [_ZZN3cub18CUB_300001_SM_10006detail6reduce28DeviceReduceSingleTileKernelINS2_10policy_hubIiyN4cuda3std3__44plusIiEEE10Policy1000EPiSC_iS9_iiNS7_10__identityEEEvT0_T1_T2_T3_T4_T6_E12temp_storage+24];
	selp.b32 	%r318, %r317, 0, %p38;
	add.s32 	%r319, %r316, %r318;
	setp.gt.s32 	%p39, %r120, 160;
	ld.shared.u32 	%r320, [_ZZN3cub18CUB_300001_SM_10006detail6reduce28DeviceReduceSingleTileKernelINS2_10policy_hubIiyN4cuda3std3__44plusIiEEE10Policy1000EPiSC_iS9_iiNS7_10__identityEEEvT0_T1_T2_T3_T4_T6_E12temp_storage+28];
	selp.b32 	%r321, %r320, 0, %p39;
	add.s32 	%r322, %r319, %r321;
	setp.gt.s32 	%p40, %r120, 192;
	ld.shared.u32 	%r323, [_ZZN3cub18CUB_300001_SM_10006detail6reduce28DeviceReduceSingleTileKernelINS2_10policy_hubIiyN4cuda3std3__44plusIiEEE10Policy1000EPiSC_iS9_iiNS7_10__identityEEEvT0_T1_T2_T3_T4_T6_E12temp_storage+32];
	selp.b32 	%r324, %r323, 0, %p40;
	add.s32 	%r325, %r322, %r324;
	setp.gt.s32 	%p41, %r120, 224;
	ld.shared.u32 	%r326, [_ZZN3cub18CUB_300001_SM_10006detail6reduce28DeviceReduceSingleTileKernelINS2_10policy_hubIiyN4cuda3std3__44plusIiEEE10Policy1000EPiSC_iS9_iiNS7_10__identityEEEvT0_T1_T2_T3_T4_T6_E12temp_storage+36];
	selp.b32 	%r327, %r326, 0, %p41;
	add.s32 	%r686, %r325, %r327;
	bra.uni 	$L__BB8_72;
$L__BB8_56:
	mov.u32 	%r85, %tid.x;
	mul.wide.u32 	%rd35, %r85, 4;
	add.s64 	%rd19, %rd16, %rd35;
	// begin inline asm
	ld.global.nc.u32 %r122, [%rd19];
	// end inline asm
	add.s64 	%rd20, %rd19, 1024;
	// begin inline asm
	ld.global.nc.u32 %r123, [%rd20];
	// end inline asm
	add.s64 	%rd21, %rd19, 2048;
	// begin inline asm
	ld.global.nc.u32 %r124, [%rd21];
	// end inline asm
	add.s64 	%rd22, %rd19, 3072;
	// begin inline asm
	ld.global.nc.u32 %r125, [%rd22];
	// end inline asm
	add.s64 	%rd23, %rd19, 4096;
	// begin inline asm
	ld.global.nc.u32 %r126, [%rd23];
	// end inline asm
	add.s64 	%rd24, %rd19, 5120;
	// begin inline asm
	ld.global.nc.u32 %r127, [%rd24];
	// end inline asm
	add.s64 	%rd25, %rd19, 6144;
	// begin inline asm
	ld.global.nc.u32 %r128, [%rd25];
	// end inline asm
	add.s64 	%rd26, %rd19, 7168;
	// begin inline asm
	ld.global.nc.u32 %r129, [%rd26];
	// end inline asm
	add.s64 	%rd27, %rd19, 8192;
	// begin inline asm
	ld.global.nc.u32 %r130, [%rd27];
	// end inline asm
	add.s64 	%rd28, %rd19, 9216;
	// begin inline asm
	ld.global.nc.u32 %r131, [%rd28];
	// end inline asm
	add.s64 	%rd29, %rd19, 10240;
	// begin inline asm
	ld.global.nc.u32 %r132, [%rd29];
	// end inline asm
	add.s64 	%rd30, %rd19, 11264;
	// begin inline asm
	ld.global.nc.u32 %r133, [%rd30];
	// end inline asm
	add.s64 	%rd31, %rd19, 12288;
	// begin inline asm
	ld.global.nc.u32 %r134, [%rd31];
	// end inline asm
	add.s64 	%rd32, %rd19, 13312;
	// begin inline asm
	ld.global.nc.u32 %r135, [%rd32];
	// end inline asm
	add.s64 	%rd33, %rd19, 14336;
	// begin inline asm
	ld.global.nc.u32 %r136, [%rd33];
	// end inline asm
	add.s64 	%rd34, %rd19, 15360;
	// begin inline asm
	ld.global.nc.u32 %r137, [%rd34];
	// end inline asm
	add.s32 	%r139, %r123, %r122;
	add.s32 	%r140, %r124, %r139;
	add.s32 	%r141, %r125, %r140;
	add.s32 	%r142, %r126, %r141;
	add.s32 	%r143, %r127, %r142;
	add.s32 	%r144, %r128, %r143;
	add.s32 	%r145, %r129, %r144;
	add.s32 	%r146, %r130, %r145;
	add.s32 	%r147, %r131, %r146;
	add.s32 	%r148, %r132, %r147;
	add.s32 	%r149, %r133, %r148;
	add.s32 	%r150, %r134, %r149;
	add.s32 	%r151, %r135, %r150;
	add.s32 	%r152, %r136, %r151;
	add.s32 	%r685, %r137, %r152;
	setp.lt.u32 	%p4, %r120, 8192;
	mov.b32 	%r674, 4096;
	@%p4 bra 	$L__BB8_60;
	add.s32 	%r87, %r120, -4096;
	mov.b32 	%r674, 4096;
$L__BB8_58:
	mul.wide.s32 	%rd52, %r674, 4;
	add.s64 	%rd36, %rd19, %rd52;
	// begin inline asm
	ld.global.nc.u32 %r154, [%rd36];
	// end inline asm
	add.s64 	%rd37, %rd36, 1024;
	// begin inline asm
	ld.global.nc.u32 %r155, [%rd37];
	// end inline asm
	add.s64 	%rd38, %rd36, 2048;
	// begin inline asm
	ld.global.nc.u32 %r156, [%rd38];
	// end inline asm
	add.s64 	%rd39, %rd36, 3072;
	// begin inline asm
	ld.global.nc.u32 %r157, [%rd39];
	// end inline asm
	add.s64 	%rd40, %rd36, 4096;
	// begin inline asm
	ld.global.nc.u32 %r158, [%rd40];
	// end inline asm
	add.s64 	%rd41, %rd36, 5120;
	// begin inline asm
	ld.global.nc.u32 %r159, [%rd41];
	// end inline asm
	add.s64 	%rd42, %rd36, 6144;
	// begin inline asm
	ld.global.nc.u32 %r160, [%rd42];
	// end inline asm
	add.s64 	%rd43, %rd36, 7168;
	// begin inline asm
	ld.global.nc.u32 %r161, [%rd43];
	// end inline asm
	add.s64 	%rd44, %rd36, 8192;
	// begin inline asm
	ld.global.nc.u32 %r162, [%rd44];
	// end inline asm
	add.s64 	%rd45, %rd36, 9216;
	// begin inline asm
	ld.global.nc.u32 %r163, [%rd45];
	// end inline asm
	add.s64 	%rd46, %rd36, 10240;
	// begin inline asm
	ld.global.nc.u32 %r164, [%rd46];
	// end inline asm
	add.s64 	%rd47, %rd36, 11264;
	// begin inline asm
	ld.global.nc.u32 %r165, [%rd47];
	// end inline asm
	add.s64 	%rd48, %rd36, 12288;
	// begin inline asm
	ld.global.nc.u32 %r166, [%rd48];
	// end inline asm
	add.s64 	%rd49, %rd36, 13312;
	// begin inline asm
	ld.global.nc.u32 %r167, [%rd49];
	// end inline asm
	add.s64 	%rd50, %rd36, 14336;
	// begin inline asm
	ld.global.nc.u32 %r168, [%rd50];
	// end inline asm
	add.s64 	%rd51, %rd36, 15360;
	// begin inline asm
	ld.global.nc.u32 %r169, [%rd51];
	// end inline asm
	add.s32 	%r170, %r154, %r685;
	add.s32 	%r171, %r155, %r170;
	add.s32 	%r172, %r156, %r171;
	add.s32 	%r173, %r157, %r172;
	add.s32 	%r174, %r158, %r173;
	add.s32 	%r175, %r159, %r174;
	add.s32 	%r176, %r160, %r175;
	add.s32 	%r177, %r161, %r176;
	add.s32 	%r178, %r162, %r177;
	add.s32 	%r179, %r163, %r178;
	add.s32 	%r180, %r164, %r179;
	add.s32 	%r181, %r165, %r180;
	add.s32 	%r182, %r166, %r181;
	add.s32 	%r183, %r167, %r182;
	add.s32 	%r184, %r168, %r183;
	add.s32 	%r685, %r169, %r184;
	sub.s32 	%r185, %r120, %r674;
	setp.lt.s32 	%p5, %r185, 4096;
	@%p5 bra 	$L__BB8_68;
	add.s32 	%r674, %r674, 4096;
	setp.le.s32 	%p6, %r674, %r87;
	@%p6 bra 	$L__BB8_58;
$L__BB8_60:
	setp.le.s32 	%p7, %r120, %r674;
	@%p7 bra 	$L__BB8_68;
	sub.s32 	%r94, %r120, %r674;
	setp.ge.s32 	%p8, %r85, %r94;
	@%p8 bra 	$L__BB8_68;
	not.b32 	%r187, %r85;
	add.s32 	%r188, %r120, %r187;
	sub.s32 	%r95, %r188, %r674;
	and.b32  	%r189, %r95, 768;
	setp.eq.s32 	%p9, %r189, 768;
	mov.u32 	%r679, %r85;
	@%p9 bra 	$L__BB8_65;
	add.s32 	%r676, %r85, %r674;
	shr.u32 	%r190, %r95, 8;
	add.s32 	%r191, %r190, 1;
	and.b32  	%r192, %r191, 3;
	neg.s32 	%r675, %r192;
	mov.u32 	%r679, %r85;
$L__BB8_64:
	.pragma "nounroll";
	mul.wide.u32 	%rd54, %r676, 4;
	add.s64 	%rd53, %rd16, %rd54;
	// begin inline asm
	ld.global.nc.u32 %r193, [%rd53];
	// end inline asm
	add.s32 	%r685, %r193, %r685;
	add.s32 	%r679, %r679, 256;
	add.s32 	%r676, %r676, 256;
	add.s32 	%r675, %r675, 1;
	setp.ne.s32 	%p10, %r675, 0;
	@%p10 bra 	$L__BB8_64;
$L__BB8_65:
	setp.lt.u32 	%p11, %r95, 768;
	@%p11 bra 	$L__BB8_68;
	cvt.u64.u32 	%rd55, %r679;
	cvt.u64.u32 	%rd56, %r674;
	add.s64 	%rd57, %rd55, %rd56;
	shl.b64 	%rd58, %rd57, 2;
	add.s64 	%rd59, %rd58, %rd16;
	add.s64 	%rd124, %rd59, 2048;
	add.s32 	%r682, %r679, %r674;
$L__BB8_67:
	mul.wide.u32 	%rd64, %r682, 4;
	add.s64 	%rd60, %rd16, %rd64;
	// begin inline asm
	ld.global.nc.u32 %r194, [%rd60];
	// end inline asm
	add.s32 	%r198, %r194, %r685;
	add.s64 	%rd61, %rd124, -1024;
	// begin inline asm
	ld.global.nc.u32 %r195, [%rd61];
	// end inline asm
	add.s32 	%r199, %r195, %r198;
	// begin inline asm
	ld.global.nc.u32 %r196, [%rd124];
	// end inline asm
	add.s32 	%r200, %r196, %r199;
	add.s64 	%rd63, %rd124, 1024;
	// begin inline asm
	ld.global.nc.u32 %r197, [%rd63];
	// end inline asm
	add.s32 	%r685, %r197, %r200;
	add.s32 	%r679, %r679, 1024;
	add.s64 	%rd124, %rd124, 4096;
	add.s32 	%r682, %r682, 1024;
	setp.lt.s32 	%p12, %r679, %r94;
	@%p12 bra 	$L__BB8_67;
$L__BB8_68:
	// begin inline asm
	mov.u32 %r201, %laneid;
	// end inline asm
	mov.b32 	%r204, 1;
	mov.b32 	%r225, 31;
	mov.b32 	%r226, -1;
	// begin inline asm
	shfl.sync.down.b32 %r202, %r685, %r204, %r225, %r226;
	// end inline asm
	setp.gt.s32 	%p13, %r201, 30;
	selp.b32 	%r227, 0, %r202, %p13;
	add.s32 	%r208, %r227, %r685;
	mov.b32 	%r209, 2;
	// begin inline asm
	shfl.sync.down.b32 %r207, %r208, %r209, %r225, %r226;
	// end inline asm
	setp.gt.s32 	%p14, %r201, 29;
	selp.b32 	%r228, 0, %r207, %p14;
	add.s32 	%r213, %r208, %r228;
	mov.b32 	%r214, 4;
	// begin inline asm
	shfl.sync.down.b32 %r212, %r213, %r214, %r225, %r226;
	// end inline asm
	setp.gt.s32 	%p15, %r201, 27;
	selp.b32 	%r229, 0, %r212, %p15;
	add.s32 	%r218, %r213, %r229;
	mov.b32 	%r219, 8;
	// begin inline asm
	shfl.sync.down.b32 %r217, %r218, %r219, %r225, %r226;
	// end inline asm
	setp.gt.s32 	%p16, %r201, 23;
	selp.b32 	%r230, 0, %r217, %p16;
	add.s32 	%r223, %r218, %r230;
	mov.b32 	%r224, 16;
	// begin inline asm
	shfl.sync.down.b32 %r222, %r223, %r224, %r225, %r226;
	// end inline asm
	setp.gt.s32 	%p17, %r201, 15;
	selp.b32 	%r231, 0, %r222, %p17;
	add.s32 	%r686, %r223, %r231;
	setp.ne.s32 	%p18, %r201, 0;
	@%p18 bra 	$L__BB8_70;
	shr.u32 	%r232, %r85, 3;
	and.b32  	%r233, %r232, 124;
	mov.u32 	%r234, _ZZN3cub18CUB_300001_SM_10006detail6reduce28DeviceReduceSingleTileKernelINS2_10policy_hubIiyN4cuda3std3__44plusIiEEE10Policy1000EPiSC_iS9_iiNS7_10__identityEEEvT0_T1_T2_T3_T4_T6_E12temp_storage;
	add.s32 	%r235, %r234, %r233;
	st.shared.u32 	[%r235+8], %r686;
$L__BB8_70:
	bar.sync 	0;
	setp.ne.s32 	%p19, %r85, 0;
	@%p19 bra 	$L__BB8_72;
	ld.shared.u32 	%r236, [_ZZN3cub18CUB_300001_SM_10006detail6reduce28DeviceReduceSingleTileKernelINS2_10policy_hubIiyN4cuda3std3__44plusIiEEE10Policy1000EPiSC_iS9_iiNS7_10__identityEEEvT0_T1_T2_T3_T4_T6_E12temp_storage+12];
	add.s32 	%r237, %r236, %r686;
	ld.shared.u32 	%r238, [_ZZN3cub18CUB_300001_SM_10006detail6reduce28DeviceReduceSingleTileKernelINS2_10policy_hubIiyN4cuda3std3__44plusIiEEE10Policy1000EPiSC_iS9_iiNS7_10__identityEEEvT0_T1_T2_T3_T4_T6_E12temp_storage+16];
	add.s32 	%r239, %r237, %r238;
	ld.shared.u32 	%r240, [_ZZN3cub18CUB_300001_SM_10006detail6reduce28DeviceReduceSingleTileKernelINS2_10policy_hubIiyN4cuda3std3__44plusIiEEE10Policy1000EPiSC_iS9_iiNS7_10__identityEEEvT0_T1_T2_T3_T4_T6_E12temp_storage+20];
	add.s32 	%r241, %r239, %r240;
	ld.shared.u32 	%r242, [_ZZN3cub18CUB_300001_SM_10006detail6reduce28DeviceReduceSingleTileKernelINS2_10policy_hubIiyN4cuda3std3__44plusIiEEE10Policy1000EPiSC_iS9_iiNS7_10__identityEEEvT0_T1_T2_T3_T4_T6_E12temp_storage+24];
	add.s32 	%r243, %r241, %r242;
	ld.shared.u32 	%r244, [_ZZN3cub18CUB_300001_SM_10006detail6reduce28DeviceReduceSingleTileKernelINS2_10policy_hubIiyN4cuda3std3__44plusIiEEE10Policy1000EPiSC_iS9_iiNS7_10__identityEEEvT0_T1_T2_T3_T4_T6_E12temp_storage+28];
	add.s32 	%r245, %r243, %r244;
	ld.shared.u32 	%r246, [_ZZN3cub18CUB_300001_SM_10006detail6reduce28DeviceReduceSingleTileKernelINS2_10policy_hubIiyN4cuda3std3__44plusIiEEE10Policy1000EPiSC_iS9_iiNS7_10__identityEEEvT0_T1_T2_T3_T4_T6_E12temp_storage+32];
	add.s32 	%r247, %r245, %r246;
	ld.shared.u32 	%r248, [_ZZN3cub18CUB_300001_SM_10006detail6reduce28DeviceReduceSingleTileKernelINS2_10policy_hubIiyN4cuda3std3__44plusIiEEE10Policy1000EPiSC_iS9_iiNS7_10__identityEEEvT0_T1_T2_T3_T4_T6_E12temp_storage+36];
	add.s32 	%r686, %r247, %r248;
$L__BB8_72:
	mov.u32 	%r631, %tid.x;
	setp.ne.s32 	%p95, %r631, 0;
	@%p95 bra 	$L__BB8_74;
	add.s32 	%r632, %r686, %r121;
	st.global.u32 	[%rd1], %r632;
$L__BB8_74:
	ret;

}
.func  (.param .align 16 .b8 func_retval0[16]) __internal_trig_reduction_slowpathd(
	.param .b64 __internal_trig_reduction_slowpathd_param_0
)
{
	.local .align 8 .b8 	__local_depot9[40];
	.reg .b64 	%SP;
	.reg .b64 	%SPL;
	.reg .pred 	%p<10>;
	.reg .b32 	%r<47>;
	.reg .b64 	%rd<74>;
	.reg .b64 	%fd<5>;

	mov.u64 	%SPL, __local_depot9;
	ld.param.f64 	%fd4, [__internal_trig_reduction_slowpathd_param_0];
	add.u64 	%rd1, %SPL, 0;
	{
	.reg .b32 %temp; 
	mov.b64 	{%temp, %r1}, %fd4;
	}
	shr.u32 	%r2, %r1, 20;
	and.b32  	%r3, %r2, 2047;
	setp.eq.s32 	%p1, %r3, 2047;
	mov.b32 	%r46, 0;
	@%p1 bra 	$L__BB9_9;
	add.s32 	%r20, %r3, -1024;
	mov.b64 	%rd20, %fd4;
	shl.b64 	%rd2, %rd20, 11;
	shr.u32 	%r4, %r20, 6;
	sub.s32 	%r45, 15, %r4;
	sub.s32 	%r21, 19, %r4;
	setp.lt.u32 	%p2, %r20, 128;
	selp.b32 	%r6, 18, %r21, %p2;
	setp.ge.s32 	%p3, %r45, %r6;
	mov.b64 	%rd70, 0;
	@%p3 bra 	$L__BB9_4;
	add.s32 	%r23, %r6, %r4;
	neg.s32 	%r43, %r23;
	or.b64  	%rd3, %rd2, -9223372036854775808;
	mov.b64 	%rd70, 0;
	mov.b32 	%r42, 0;
	mov.u64 	%rd25, __cudart_i2opi_d;
	mov.u32 	%r44, %r45;
$L__BB9_3:
	.pragma "nounroll";
	mul.wide.s32 	%rd22, %r42, 8;
	add.s64 	%rd23, %rd1, %rd22;
	mul.wide.s32 	%rd24, %r44, 8;
	add.s64 	%rd26, %rd25, %rd24;
	ld.global.nc.u64 	%rd27, [%rd26];
	{
	.reg .u32 %r0, %r1, %r2, %r3, %alo, %ahi, %blo, %bhi, %clo, %chi;
	mov.b64 	{%alo,%ahi}, %rd27;
	mov.b64 	{%blo,%bhi}, %rd3;
	mov.b64 	{%clo,%chi}, %rd70;
	mad.lo.cc.u32 	%r0, %alo, %blo, %clo;
	madc.hi.cc.u32 	%r1, %alo, %blo, %chi;
	madc.hi.u32 	%r2, %alo, %bhi, 0;
	mad.lo.cc.u32 	%r1, %alo, %bhi, %r1;
	madc.hi.cc.u32 	%r2, %ahi, %blo, %r2;
	madc.hi.u32 	%r3, %ahi, %bhi, 0;
	mad.lo.cc.u32 	%r1, %ahi, %blo, %r1;
	madc.lo.cc.u32 	%r2, %ahi, %bhi, %r2;
	addc.u32 	%r3, %r3, 0;
	mov.b64 	%rd28, {%r0,%r1};
	mov.b64 	%rd70, {%r2,%r3};
	}
	st.local.u64 	[%rd23], %rd28;
	add.s32 	%r44, %r44, 1;
	add.s32 	%r43, %r43, 1;
	add.s32 	%r42, %r42, 1;
	setp.ne.s32 	%p4, %r43, -15;
	mov.u32 	%r45, %r6;
	@%p4 bra 	$L__BB9_3;
$L__BB9_4:
	cvt.s64.s32 	%rd29, %r45;
	cvt.u64.u32 	%rd30, %r4;
	add.s64 	%rd31, %rd30, %rd29;
	shl.b64 	%rd32, %rd31, 3;
	add.s64 	%rd33, %rd1, %rd32;
	st.local.u64 	[%rd33+-120], %rd70;
	and.b32  	%r15, %r2, 63;
	ld.local.u64 	%rd72, [%rd1+16];
	ld.local.u64 	%rd71, [%rd1+24];
	setp.eq.s32 	%p5, %r15, 0;
	@%p5 bra 	$L__BB9_6;
	shl.b64 	%rd34, %rd71, %r15;
	shr.u64 	%rd35, %rd72, 1;
	xor.b32  	%r24, %r15, 63;
	shr.u64 	%rd36, %rd35, %r24;
	or.b64  	%rd71, %rd34, %rd36;
	ld.local.u64 	%rd37, [%rd1+8];
	shl.b64 	%rd38, %rd72, %r15;
	shr.u64 	%rd39, %rd37, 1;
	shr.u64 	%rd40, %rd39, %r24;
	or.b64  	%rd72, %rd38, %rd40;
$L__BB9_6:
	and.b32  	%r25, %r1, -2147483648;
	shr.u64 	%rd41, %rd71, 62;
	cvt.u32.u64 	%r26, %rd41;
	mov.b64 	{%r27, %r28}, %rd71;
	mov.b64 	{%r29, %r30}, %rd72;
	shf.l.wrap.b32 	%r31, %r30, %r27, 2;
	shf.l.wrap.b32 	%r32, %r27, %r28, 2;
	mov.b64 	%rd42, {%r31, %r32};
	shl.b64 	%rd43, %rd72, 2;
	shr.u64 	%rd44, %rd42, 63;
	cvt.u32.u64 	%r33, %rd44;
	add.s32 	%r34, %r33, %r26;
	setp.eq.s32 	%p6, %r25, 0;
	neg.s32 	%r35, %r34;
	selp.b32 	%r46, %r34, %r35, %p6;
	setp.gt.s64 	%p7, %rd42, -1;
	mov.b64 	%rd45, 0;
	{
	.reg .u32 %r0, %r1, %r2, %r3, %a0, %a1, %a2, %a3, %b0, %b1, %b2, %b3;
	mov.b64 	{%a0,%a1}, %rd45;
	mov.b64 	{%a2,%a3}, %rd45;
	mov.b64 	{%b0,%b1}, %rd43;
	mov.b64 	{%b2,%b3}, %rd42;
	sub.cc.u32 	%r0, %a0, %b0;
	subc.cc.u32 	%r1, %a1, %b1;
	subc.cc.u32 	%r2, %a2, %b2;
	subc.u32 	%r3, %a3, %b3;
	mov.b64 	%rd46, {%r0,%r1};
	mov.b64 	%rd47, {%r2,%r3};
	}
	xor.b32  	%r36, %r25, -2147483648;
	selp.b64 	%rd73, %rd42, %rd47, %p7;
	selp.b64 	%rd14, %rd43, %rd46, %p7;
	selp.b32 	%r17, %r25, %r36, %p7;
	clz.b64 	%r37, %rd73;
	cvt.u64.u32 	%rd15, %r37;
	setp.eq.s32 	%p8, %r37, 0;
	@%p8 bra 	$L__BB9_8;
	cvt.u32.u64 	%r38, %rd15;
	and.b32  	%r39, %r38, 63;
	shl.b64 	%rd48, %rd73, %r39;
	shr.u64 	%rd49, %rd14, 1;
	not.b32 	%r40, %r38;
	and.b32  	%r41, %r40, 63;
	shr.u64 	%rd50, %rd49, %r41;
	or.b64  	%rd73, %rd48, %rd50;
$L__BB9_8:
	mov.b64 	%rd51, -3958705157555305931;
	{
	.reg .u32 %r0, %r1, %r2, %r3, %alo, %ahi, %blo, %bhi;
	mov.b64 	{%alo,%ahi}, %rd73;
	mov.b64 	{%blo,%bhi}, %rd51;
	mul.lo.u32 	%r0, %alo, %blo;
	mul.hi.u32 	%r1, %alo, %blo;
	mad.lo.cc.u32 	%r1, %alo, %bhi, %r1;
	madc.hi.u32 	%r2, %alo, %bhi, 0;
	mad.lo.cc.u32 	%r1, %ahi, %blo, %r1;
	madc.hi.cc.u32 	%r2, %ahi, %blo, %r2;
	madc.hi.u32 	%r3, %ahi, %bhi, 0;
	mad.lo.cc.u32 	%r2, %ahi, %bhi, %r2;
	addc.u32 	%r3, %r3, 0;
	mov.b64 	%rd52, {%r0,%r1};
	mov.b64 	%rd53, {%r2,%r3};
	}
	setp.gt.s64 	%p9, %rd53, 0;
	{
	.reg .u32 %r0, %r1, %r2, %r3, %a0, %a1, %a2, %a3, %b0, %b1, %b2, %b3;
	mov.b64 	{%a0,%a1}, %rd52;
	mov.b64 	{%a2,%a3}, %rd53;
	mov.b64 	{%b0,%b1}, %rd52;
	mov.b64 	{%b2,%b3}, %rd53;
	add.cc.u32 	%r0, %a0, %b0;
	addc.cc.u32 	%r1, %a1, %b1;
	addc.cc.u32 	%r2, %a2, %b2;
	addc.u32 	%r3, %a3, %b3;
	mov.b64 	%rd54, {%r0,%r1};
	mov.b64 	%rd55, {%r2,%r3};
	}
	selp.b64 	%rd56, %rd55, %rd53, %p9;
	selp.s64 	%rd57, -1, 0, %p9;
	sub.s64 	%rd58, %rd57, %rd15;
	cvt.u64.u32 	%rd59, %r17;
	shl.b64 	%rd60, %rd59, 32;
	add.s64 	%rd61, %rd56, 1;
	shr.u64 	%rd62, %rd61, 10;
	add.s64 	%rd63, %rd62, 1;
	shr.u64 	%rd64, %rd63, 1;
	shl.b64 	%rd65, %rd58, 52;
	add.s64 	%rd66, %rd65, %rd64;
	add.s64 	%rd67, %rd66, 4602678819172646912;
	or.b64  	%rd68, %rd67, %rd60;
	mov.b64 	%fd4, %rd68;
$L__BB9_9:
	st.param.f64 	[func_retval0], %fd4;
	st.param.b32 	[func_retval0+8], %r46;
	ret;

}


// ===== COMPILED SASS (sm_100) =====

	.target	sm_100

	.elftype	@"ET_EXEC"


//--------------------- .note.nv.tkinfo           --------------------------
	.section	.note.nv.tkinfo,"",@"SHT_NOTE"
	.sectionflags	@"SHF_NOTE_NV_TKINFO"
	.tkinfo
        /*0018*/ 	.word	0x00000002
        /*0030*/ 	.string	""
        /*0030*/ 	.string	"ptxas"
        /*0030*/ 	.string	"Cuda compilation tools, release 13.0, V13.0.88"
        /*0030*/ 	.string	"Build cuda_13.0.r13.0/compiler.36424714_0"
        /*0030*/ 	.string	"-arch sm_100 -m 64 "



//--------------------- .note.nv.cuinfo           --------------------------
	.section	.note.nv.cuinfo,"",@"SHT_NOTE"
	.sectionflags	@"SHF_NOTE_NV_CUINFO"
        /*0018*/ 	.short	0x0002
        /*001a*/ 	.short	0x0064
        /*001c*/ 	.short	0x0082
	.zero		2


//--------------------- .nv.info                  --------------------------
	.section	.nv.info,"",@"SHT_CUDA_INFO"
	.align	4


	//----- nvinfo : EIATTR_REGCOUNT
	.align		4
        /*0000*/ 	.byte	0x04, 0x2f
        /*0002*/ 	.short	(.L_55 - .L_54)
	.align		4
.L_54:
        /*0004*/ 	.word	index@(_Z8mcKerneliPidddd)
        /*0008*/ 	.word	0x00000030


	//----- nvinfo : EIATTR_FRAME_SIZE
	.align		4
.L_55:
        /*000c*/ 	.byte	0x04, 0x11
        /*000e*/ 	.short	(.L_57 - .L_56)
	.align		4
.L_56:
        /*0010*/ 	.word	index@($_Z8mcKerneliPidddd$__internal_trig_reduction_slowpathd)
        /*0014*/ 	.word	0x00000028


	//----- nvinfo : EIATTR_FRAME_SIZE
	.align		4
.L_57:
        /*0018*/ 	.byte	0x04, 0x11
        /*001a*/ 	.short	(.L_59 - .L_58)
	.align		4
.L_58:
        /*001c*/ 	.word	index@(_Z8mcKerneliPidddd)
        /*0020*/ 	.word	0x00000028


	//----- nvinfo : EIATTR_REGCOUNT
	.align		4
.L_59:
        /*0024*/ 	.byte	0x04, 0x2f
        /*0026*/ 	.short	(.L_61 - .L_60)
	.align		4
.L_60:
        /*0028*/ 	.word	index@(_ZN3cub18CUB_300001_SM_10006detail11EmptyKernelIvEEvv)
        /*002c*/ 	.word	0x00000004


	//----- nvinfo : EIATTR_FRAME_SIZE
	.align		4
.L_61:
        /*0030*/ 	.byte	0x04, 0x11
        /*0032*/ 	.short	(.L_63 - .L_62)
	.align		4
.L_62:
        /*0034*/ 	.word	index@(_ZN3cub18CUB_300001_SM_10006detail11EmptyKernelIvEEvv)
        /*0038*/ 	.word	0x00000000


	//----- nvinfo : EIATTR_REGCOUNT
	.align		4
.L_63:
        /*003c*/ 	.byte	0x04, 0x2f
        /*003e*/ 	.short	(.L_65 - .L_64)
	.align		4
.L_64:
        /*0040*/ 	.word	index@(_ZN3cub18CUB_300001_SM_10006detail8for_each13static_kernelINS2_12policy_hub_t12policy_500_tEmN6thrust24THRUST_300001_SM_1000_NS8cuda_cub20__uninitialized_fill7functorINS7_10device_ptrIiEEiEEEEvT0_T1_)
        /*0044*/ 	.word	0x00000008


	//----- nvinfo : EIATTR_FRAME_SIZE
	.align		4
.L_65:
        /*0048*/ 	.byte	0x04, 0x11
        /*004a*/ 	.short	(.L_67 - .L_66)
	.align		4
.L_66:
        /*004c*/ 	.word	index@(_ZN3cub18CUB_300001_SM_10006detail8for_each13static_kernelINS2_12policy_hub_t12policy_500_tEmN6thrust24THRUST_300001_SM_1000_NS8cuda_cub20__uninitialized_fill7functorINS7_10device_ptrIiEEiEEEEvT0_T1_)
        /*0050*/ 	.word	0x00000000


	//----- nvinfo : EIATTR_REGCOUNT
	.align		4
.L_67:
        /*0054*/ 	.byte	0x04, 0x2f
        /*0056*/ 	.short	(.L_69 - .L_68)
	.align		4
.L_68:
        /*0058*/ 	.word	index@(_ZN3cub18CUB_300001_SM_10006detail6reduce28DeviceReduceSingleTileKernelINS2_10policy_hubIijN4cuda3std3__44plusIiEEE10Policy1000EN6thrust24THRUST_300001_SM_1000_NS6detail15normal_iteratorINSD_10device_ptrIiEEEEPijS9_iiNS7_10__identityEEEvT0_T1_T2_T3_T4_T6_)
        /*005c*/ 	.word	0x00000020


	//----- nvinfo : EIATTR_FRAME_SIZE
	.align		4
.L_69:
        /*0060*/ 	.byte	0x04, 0x11
        /*0062*/ 	.short	(.L_71 - .L_70)
	.align		4
.L_70:
        /*0064*/ 	.word	index@(_ZN3cub18CUB_300001_SM_10006detail6reduce28DeviceReduceSingleTileKernelINS2_10policy_hubIijN4cuda3std3__44plusIiEEE10Policy1000EN6thrust24THRUST_300001_SM_1000_NS6detail15normal_iteratorINSD_10device_ptrIiEEEEPijS9_iiNS7_10__identityEEEvT0_T1_T2_T3_T4_T6_)
        /*0068*/ 	.word	0x00000000


	//----- nvinfo : EIATTR_REGCOUNT
	.align		4
.L_71:
        /*006c*/ 	.byte	0x04, 0x2f
        /*006e*/ 	.short	(.L_73 - .L_72)
	.align		4
.L_72:
        /*0070*/ 	.word	index@(_ZN3cub18CUB_300001_SM_10006detail6reduce18DeviceReduceKernelINS2_10policy_hubIijN4cuda3std3__44plusIiEEE10Policy1000EN6thrust24THRUST_300001_SM_1000_NS6detail15normal_iteratorINSD_10device_ptrIiEEEEjS9_iNS7_10__identityEEEvT0_PT3_T1_NS0_13GridEvenShareISN_EET2_T4_)
        /*0074*/ 	.word	0x00000020


	//----- nvinfo : EIATTR_FRAME_SIZE
	.align		4
.L_73:
        /*0078*/ 	.byte	0x04, 0x11
        /*007a*/ 	.short	(.L_75 - .L_74)
	.align		4
.L_74:
        /*007c*/ 	.word	index@(_ZN3cub18CUB_300001_SM_10006detail6reduce18DeviceReduceKernelINS2_10policy_hubIijN4cuda3std3__44plusIiEEE10Policy1000EN6thrust24THRUST_300001_SM_1000_NS6detail15normal_iteratorINSD_10device_ptrIiEEEEjS9_iNS7_10__identityEEEvT0_PT3_T1_NS0_13GridEvenShareISN_EET2_T4_)
        /*0080*/ 	.word	0x00000000


	//----- nvinfo : EIATTR_REGCOUNT
	.align		4
.L_75:
        /*0084*/ 	.byte	0x04, 0x2f
        /*0086*/ 	.short	(.L_77 - .L_76)
	.align		4
.L_76:
        /*0088*/ 	.word	index@(_ZN3cub18CUB_300001_SM_10006detail6reduce28DeviceReduceSingleTileKernelINS2_10policy_hubIijN4cuda3std3__44plusIiEEE10Policy1000EPiSC_iS9_iiNS7_10__identityEEEvT0_T1_T2_T3_T4_T6_)
        /*008c*/ 	.word	0x00000020


	//----- nvinfo : EIATTR_FRAME_SIZE
	.align		4
.L_77:
        /*0090*/ 	.byte	0x04, 0x11
        /*0092*/ 	.short	(.L_79 - .L_78)
	.align		4
.L_78:
        /*0094*/ 	.word	index@(_ZN3cub18CUB_300001_SM_10006detail6reduce28DeviceReduceSingleTileKernelINS2_10policy_hubIijN4cuda3std3__44plusIiEEE10Policy1000EPiSC_iS9_iiNS7_10__identityEEEvT0_T1_T2_T3_T4_T6_)
        /*0098*/ 	.word	0x00000000


	//----- nvinfo : EIATTR_REGCOUNT
	.align		4
.L_79:
        /*009c*/ 	.byte	0x04, 0x2f
        /*009e*/ 	.short	(.L_81 - .L_80)
	.align		4
.L_80:
        /*00a0*/ 	.word	index@(_ZN3cub18CUB_300001_SM_10006detail6reduce28DeviceReduceSingleTileKernelINS2_10policy_hubIiyN4cuda3std3__44plusIiEEE10Policy1000EN6thrust24THRUST_300001_SM_1000_NS6detail15normal_iteratorINSD_10device_ptrIiEEEEPiyS9_iiNS7_10__identityEEEvT0_T1_T2_T3_T4_T6_)
        /*00a4*/ 	.word	0x0000001f


	//----- nvinfo : EIATTR_FRAME_SIZE
	.align		4
.L_81:
        /*00a8*/ 	.byte	0x04, 0x11
        /*00aa*/ 	.short	(.L_83 - .L_82)
	.align		4
.L_82:
        /*00ac*/ 	.word	index@(_ZN3cub18CUB_300001_SM_10006detail6reduce28DeviceReduceSingleTileKernelINS2_10policy_hubIiyN4cuda3std3__44plusIiEEE10Policy1000EN6thrust24THRUST_300001_SM_1000_NS6detail15normal_iteratorINSD_10device_ptrIiEEEEPiyS9_iiNS7_10__identityEEEvT0_T1_T2_T3_T4_T6_)
        /*00b0*/ 	.word	0x00000000


	//----- nvinfo : EIATTR_REGCOUNT
	.align		4
.L_83:
        /*00b4*/ 	.byte	0x04, 0x2f
        /*00b6*/ 	.short	(.L_85 - .L_84)
	.align		4
.L_84:
        /*00b8*/ 	.word	index@(_ZN3cub18CUB_300001_SM_10006detail6reduce18DeviceReduceKernelINS2_10policy_hubIiyN4cuda3std3__44plusIiEEE10Policy1000EN6thrust24THRUST_300001_SM_1000_NS6detail15normal_iteratorINSD_10device_ptrIiEEEEyS9_iNS7_10__identityEEEvT0_PT3_T1_NS0_13GridEvenShareISN_EET2_T4_)
        /*00bc*/ 	.word	0x0000001e


	//----- nvinfo : EIATTR_FRAME_SIZE
	.align		4
.L_85:
        /*00c0*/ 	.byte	0x04, 0x11
        /*00c2*/ 	.short	(.L_87 - .L_86)
	.align		4
.L_86:
        /*00c4*/ 	.word	index@(_ZN3cub18CUB_300001_SM_10006detail6reduce18DeviceReduceKernelINS2_10policy_hubIiyN4cuda3std3__44plusIiEEE10Policy1000EN6thrust24THRUST_300001_SM_1000_NS6detail15normal_iteratorINSD_10device_ptrIiEEEEyS9_iNS7_10__identityEEEvT0_PT3_T1_NS0_13GridEvenShareISN_EET2_T4_)
        /*00c8*/ 	.word	0x00000000


	//----- nvinfo : EIATTR_REGCOUNT
	.align		4
.L_87:
        /*00cc*/ 	.byte	0x04, 0x2f
        /*00ce*/ 	.short	(.L_89 - .L_88)
	.align		4
.L_88:
        /*00d0*/ 	.word	index@(_ZN3cub18CUB_300001_SM_10006detail6reduce28DeviceReduceSingleTileKernelINS2_10policy_hubIiyN4cuda3std3__44plusIiEEE10Policy1000EPiSC_iS9_iiNS7_10__identityEEEvT0_T1_T2_T3_T4_T6_)
        /*00d4*/ 	.word	0x00000020


	//----- nvinfo : EIATTR_FRAME_SIZE
	.align		4
.L_89:
        /*00d8*/ 	.byte	0x04, 0x11
        /*00da*/ 	.short	(.L_91 - .L_90)
	.align		4
.L_90:
        /*00dc*/ 	.word	index@(_ZN3cub18CUB_300001_SM_10006detail6reduce28DeviceReduceSingleTileKernelINS2_10policy_hubIiyN4cuda3std3__44plusIiEEE10Policy1000EPiSC_iS9_iiNS7_10__identityEEEvT0_T1_T2_T3_T4_T6_)
        /*00e0*/ 	.word	0x00000000


	//----- nvinfo : EIATTR_MIN_STACK_SIZE
	.align		4
.L_91:
        /*00e4*/ 	.byte	0x04, 0x12
        /*00e6*/ 	.short	(.L_93 - .L_92)
	.align		4
.L_92:
        /*00e8*/ 	.word	index@(_ZN3cub18CUB_300001_SM_10006detail6reduce28DeviceReduceSingleTileKernelINS2_10policy_hubIiyN4cuda3std3__44plusIiEEE10Policy1000EPiSC_iS9_iiNS7_10__identityEEEvT0_T1_T2_T3_T4_T6_)
        /*00ec*/ 	.word	0x00000000


	//----- nvinfo : EIATTR_MIN_STACK_SIZE
	.align		4
.L_93:
        /*00f0*/ 	.byte	0x04, 0x12
        /*00f2*/ 	.short	(.L_95 - .L_94)
	.align		4
.L_94:
        /*00f4*/ 	.word	index@(_ZN3cub18CUB_300001_SM_10006detail6reduce18DeviceReduceKernelINS2_10policy_hubIiyN4cuda3std3__44plusIiEEE10Policy1000EN6thrust24THRUST_300001_SM_1000_NS6detail15normal_iteratorINSD_10device_ptrIiEEEEyS9_iNS7_10__identityEEEvT0_PT3_T1_NS0_13GridEvenShareISN_EET2_T4_)
        /*00f8*/ 	.word	0x00000000


	//----- nvinfo : EIATTR_MIN_STACK_SIZE
	.align		4
.L_95:
        /*00fc*/ 	.byte	0x04, 0x12
        /*00fe*/ 	.short	(.L_97 - .L_96)
	.align		4
.L_96:
        /*0100*/ 	.word	index@(_ZN3cub18CUB_300001_SM_10006detail6reduce28DeviceReduceSingleTileKernelINS2_10policy_hubIiyN4cuda3std3__44plusIiEEE10Policy1000EN6thrust24THRUST_300001_SM_1000_NS6detail15normal_iteratorINSD_10device_ptrIiEEEEPiyS9_iiNS7_10__identityEEEvT0_T1_T2_T3_T4_T6_)
        /*0104*/ 	.word	0x00000000


	//----- nvinfo : EIATTR_MIN_STACK_SIZE
	.align		4
.L_97:
        /*0108*/ 	.byte	0x04, 0x12
        /*010a*/ 	.short	(.L_99 - .L_98)
	.align		4
.L_98:
        /*010c*/ 	.word	index@(_ZN3cub18CUB_300001_SM_10006detail6reduce28DeviceReduceSingleTileKernelINS2_10policy_hubIijN4cuda3std3__44plusIiEEE10Policy1000EPiSC_iS9_iiNS7_10__identityEEEvT0_T1_T2_T3_T4_T6_)
        /*0110*/ 	.word	0x00000000


	//----- nvinfo : EIATTR_MIN_STACK_SIZE
	.align		4
.L_99:
        /*0114*/ 	.byte	0x04, 0x12
        /*0116*/ 	.short	(.L_101 - .L_100)
	.align		4
.L_100:
        /*0118*/ 	.word	index@(_ZN3cub18CUB_300001_SM_10006detail6reduce18DeviceReduceKernelINS2_10policy_hubIijN4cuda3std3__44plusIiEEE10Policy1000EN6thrust24THRUST_300001_SM_1000_NS6detail15normal_iteratorINSD_10device_ptrIiEEEEjS9_iNS7_10__identityEEEvT0_PT3_T1_NS0_13GridEvenShareISN_EET2_T4_)
        /*011c*/ 	.word	0x00000000


	//----- nvinfo : EIATTR_MIN_STACK_SIZE
	.align		4
.L_101:
        /*0120*/ 	.byte	0x04, 0x12
        /*0122*/ 	.short	(.L_103 - .L_102)
	.align		4
.L_102:
        /*0124*/ 	.word	index@(_ZN3cub18CUB_300001_SM_10006detail6reduce28DeviceReduceSingleTileKernelINS2_10policy_hubIijN4cuda3std3__44plusIiEEE10Policy1000EN6thrust24THRUST_300001_SM_1000_NS6detail15normal_iteratorINSD_10device_ptrIiEEEEPijS9_iiNS7_10__identityEEEvT0_T1_T2_T3_T4_T6_)
        /*0128*/ 	.word	0x00000000


	//----- nvinfo : EIATTR_MIN_STACK_SIZE
	.align		4
.L_103:
        /*012c*/ 	.byte	0x04, 0x12
        /*012e*/ 	.short	(.L_105 - .L_104)
	.align		4
.L_104:
        /*0130*/ 	.word	index@(_ZN3cub18CUB_300001_SM_10006detail8for_each13static_kernelINS2_12policy_hub_t12policy_500_tEmN6thrust24THRUST_300001_SM_1000_NS8cuda_cub20__uninitialized_fill7functorINS7_10device_ptrIiEEiEEEEvT0_T1_)
        /*0134*/ 	.word	0x00000000


	//----- nvinfo : EIATTR_MIN_STACK_SIZE
	.align		4
.L_105:
        /*0138*/ 	.byte	0x04, 0x12
        /*013a*/ 	.short	(.L_107 - .L_106)
	.align		4
.L_106:
        /*013c*/ 	.word	index@(_ZN3cub18CUB_300001_SM_10006detail11EmptyKernelIvEEvv)
        /*0140*/ 	.word	0x00000000


	//----- nvinfo : EIATTR_MIN_STACK_SIZE
	.align		4
.L_107:
        /*0144*/ 	.byte	0x04, 0x12
        /*0146*/ 	.short	(.L_109 - .L_108)
	.align		4
.L_108:
        /*0148*/ 	.word	index@(_Z8mcKerneliPidddd)
        /*014c*/ 	.word	0x00000028
.L_109:


//--------------------- .nv.compat                --------------------------
	.section	.nv.compat,"",@"SHT_CUDA_COMPAT_INFO"
	.align	4
        /*0000*/ 	.byte	0x02, 0x09, 0x00, 0x00, 0x02, 0x02, 0x01, 0x00, 0x02, 0x05, 0x05, 0x00, 0x03, 0x07, 0x01, 0x01
        /*0010*/ 	.byte	0x02, 0x03, 0x00, 0x00, 0x02, 0x06, 0x01, 0x00, 0x04, 0x0b, 0x08, 0x00, 0x01, 0x00, 0x00, 0x00
        /*0020*/ 	.byte	0x00, 0x00, 0x00, 0x00


//--------------------- .nv.info._ZN3cub18CUB_300001_SM_10006detail6reduce28DeviceReduceSingleTileKernelINS2_10policy_hubIiyN4cuda3std3__44plusIiEEE10Policy1000EPiSC_iS9_iiNS7_10__identityEEEvT0_T1_T2_T3_T4_T6_ --------------------------
	.section	.nv.info._ZN3cub18CUB_300001_SM_10006detail6reduce28DeviceReduceSingleTileKernelINS2_10policy_hubIiyN4cuda3std3__44plusIiEEE10Policy1000EPiSC_iS9_iiNS7_10__identityEEEvT0_T1_T2_T3_T4_T6_,"",@"SHT_CUDA_INFO"
	.sectionflags	@""
	.align	4


	//----- nvinfo : EIATTR_CUDA_API_VERSION
	.align		4
        /*0000*/ 	.byte	0x04, 0x37
        /*0002*/ 	.short	(.L_111 - .L_110)
.L_110:
        /*0004*/ 	.word	0x00000082


	//----- nvinfo : EIATTR_KPARAM_INFO
	.align		4
.L_111:
        /*0008*/ 	.byte	0x04, 0x17
        /*000a*/ 	.short	(.L_113 - .L_112)
.L_112:
        /*000c*/ 	.word	0x00000000
        /*0010*/ 	.short	0x0005
        /*0012*/ 	.short	0x001c
        /*0014*/ 	.byte	0x00, 0xf0, 0x05, 0x00


	//----- nvinfo : EIATTR_KPARAM_INFO
	.align		4
.L_113:
        /*0018*/ 	.byte	0x04, 0x17
        /*001a*/ 	.short	(.L_115 - .L_114)
.L_114:
        /*001c*/ 	.word	0x00000000
        /*0020*/ 	.short	0x0004
        /*0022*/ 	.short	0x0018
        /*0024*/ 	.byte	0x00, 0xf0, 0x11, 0x00


	//----- nvinfo : EIATTR_KPARAM_INFO
	.align		4
.L_115:
        /*0028*/ 	.byte	0x04, 0x17
        /*002a*/ 	.short	(.L_117 - .L_116)
.L_116:
        /*002c*/ 	.word	0x00000000
        /*0030*/ 	.short	0x0003
        /*0032*/ 	.short	0x0014
        /*0034*/ 	.byte	0x00, 0xf0, 0x05, 0x00


	//----- nvinfo : EIATTR_KPARAM_INFO
	.align		4
.L_117:
        /*0038*/ 	.byte	0x04, 0x17
        /*003a*/ 	.short	(.L_119 - .L_118)
.L_118:
        /*003c*/ 	.word	0x00000000
        /*0040*/ 	.short	0x0002
        /*0042*/ 	.short	0x0010
        /*0044*/ 	.byte	0x00, 0xf0, 0x11, 0x00


	//----- nvinfo : EIATTR_KPARAM_INFO
	.align		4
.L_119:
        /*0048*/ 	.byte	0x04, 0x17
        /*004a*/ 	.short	(.L_121 - .L_120)
.L_120:
        /*004c*/ 	.word	0x00000000
        /*0050*/ 	.short	0x0001
        /*0052*/ 	.short	0x0008
        /*0054*/ 	.byte	0x00, 0xf5, 0x21, 0x00


	//----- nvinfo : EIATTR_KPARAM_INFO
	.align		4
.L_121:
        /*0058*/ 	.byte	0x04, 0x17
        /*005a*/ 	.short	(.L_123 - .L_122)
.L_122:
        /*005c*/ 	.word	0x00000000
        /*0060*/ 	.short	0x0000
        /*0062*/ 	.short	0x0000
        /*0064*/ 	.byte	0x00, 0xf5, 0x21, 0x00


	//----- nvinfo : EIATTR_SPARSE_MMA_MASK
	.align		4
.L_123:
        /*0068*/ 	.byte	0x03, 0x50
        /*006a*/ 	.short	0x0000


	//----- nvinfo : EIATTR_MAXREG_COUNT
	.align		4
        /*006c*/ 	.byte	0x03, 0x1b
        /*006e*/ 	.short	0x00ff


	//----- nvinfo : EIATTR_NUM_BARRIERS
	.align		4
        /*0070*/ 	.byte	0x02, 0x4c
        /*0072*/ 	.byte	0x01
	.zero		1


	//----- nvinfo : EIATTR_MERCURY_ISA_VERSION
	.align		4
        /*0074*/ 	.byte	0x03, 0x5f
        /*0076*/ 	.short	0x0101


	//----- nvinfo : EIATTR_COOP_GROUP_MASK_REGIDS
	.align		4
        /*0078*/ 	.byte	0x04, 0x29
        /*007a*/ 	.short	(.L_125 - .L_124)


	//   ....[0]....
.L_124:
        /*007c*/ 	.word	0xffffffff


	//   ....[1]....
        /*0080*/ 	.word	0xffffffff


	//   ....[2]....
        /*0084*/ 	.word	0xffffffff


	//   ....[3]....
        /*0088*/ 	.word	0xffffffff


	//   ....[4]....
        /*008c*/ 	.word	0xffffffff


	//   ....[5]....
        /*0090*/ 	.word	0xffffffff


	//   ....[6]....
        /*0094*/ 	.word	0xffffffff


	//   ....[7]....
        /*0098*/ 	.word	0xffffffff


	//   ....[8]....
        /*009c*/ 	.word	0xffffffff


	//   ....[9]....
        /*00a0*/ 	.word	0xffffffff


	//   ....[10]....
        /*00a4*/ 	.word	0xffffffff


	//   ....[11]....
        /*00a8*/ 	.word	0xffffffff


	//   ....[12]....
        /*00ac*/ 	.word	0xffffffff


	//   ....[13]....
        /*00b0*/ 	.word	0xffffffff


	//   ....[14]....
        /*00b4*/ 	.word	0xffffffff


	//   ....[15]....
        /*00b8*/ 	.word	0xffffffff


	//   ....[16]....
        /*00bc*/ 	.word	0xffffffff


	//   ....[17]....
        /*00c0*/ 	.word	0xffffffff


	//   ....[18]....
        /*00c4*/ 	.word	0xffffffff


	//   ....[19]....
        /*00c8*/ 	.word	0xffffffff


	//   ....[20]....
        /*00cc*/ 	.word	0xffffffff


	//   ....[21]....
        /*00d0*/ 	.word	0xffffffff


	//   ....[22]....
        /*00d4*/ 	.word	0xffffffff


	//   ....[23]....
        /*00d8*/ 	.word	0xffffffff


	//   ....[24]....
        /*00dc*/ 	.word	0xffffffff


	//   ....[25]....
        /*00e0*/ 	.word	0xffffffff


	//   ....[26]....
        /*00e4*/ 	.word	0xffffffff


	//   ....[27]....
        /*00e8*/ 	.word	0xffffffff


	//   ....[28]....
        /*00ec*/ 	.word	0xffffffff


	//   ....[29]....
        /*00f0*/ 	.word	0xffffffff


	//----- nvinfo : EIATTR_COOP_GROUP_INSTR_OFFSETS
	.align		4
.L_125:
        /*00f4*/ 	.byte	0x04, 0x28
        /*00f6*/ 	.short	(.L_127 - .L_126)


	//   ....[0]....
.L_126:
        /*00f8*/ 	.word	0x00000890


	//   ....[1]....
        /*00fc*/ 	.word	0x000008f0


	//   ....[2]....
        /*0100*/ 	.word	0x00000940


	//   ....[3]....
        /*0104*/ 	.word	0x000009b0


	//   ....[4]....
        /*0108*/ 	.word	0x00000a10


	//   ....[5]....
        /*010c*/ 	.word	0x00000ba0


	//   ....[6]....
        /*0110*/ 	.word	0x00000c40


	//   ....[7]....
        /*0114*/ 	.word	0x00000cc0


	//   ....[8]....
        /*0118*/ 	.word	0x00000d20


	//   ....[9]....
        /*011c*/ 	.word	0x00000d60


	//   ....[10]....
        /*0120*/ 	.word	0x000019d0


	//   ....[11]....
        /*0124*/ 	.word	0x00001a30


	//   ....[12]....
        /*0128*/ 	.word	0x00001a90


	//   ....[13]....
        /*012c*/ 	.word	0x00001af0


	//   ....[14]....
        /*0130*/ 	.word	0x00001b50


	//   ....[15]....
        /*0134*/ 	.word	0x000023f0


	//   ....[16]....
        /*0138*/ 	.word	0x00002450


	//   ....[17]....
        /*013c*/ 	.word	0x000024a0


	//   ....[18]....
        /*0140*/ 	.word	0x00002510


	//   ....[19]....
        /*0144*/ 	.word	0x00002570


	//   ....[20]....
        /*0148*/ 	.word	0x00002700


	//   ....[21]....
        /*014c*/ 	.word	0x00002790


	//   ....[22]....
        /*0150*/ 	.word	0x000027e0


	//   ....[23]....
        /*0154*/ 	.word	0x00002850


	//   ....[24]....
        /*0158*/ 	.word	0x000028c0


	//   ....[25]....
        /*015c*/ 	.word	0x000036a0


	//   ....[26]....
        /*0160*/ 	.word	0x00003700


	//   ....[27]....
        /*0164*/ 	.word	0x00003760


	//   ....[28]....
        /*0168*/ 	.word	0x000037c0


	//   ....[29]....
        /*016c*/ 	.word	0x00003820


	//----- nvinfo : EIATTR_VRC_CTA_INIT_COUNT
	.align		4
.L_127:
        /*0170*/ 	.byte	0x02, 0x4a
	.zero		1
	.zero		1


	//----- nvinfo : EIATTR_EXIT_INSTR_OFFSETS
	.align		4
        /*0174*/ 	.byte	0x04, 0x1c
        /*0176*/ 	.short	(.L_129 - .L_128)


	//   ....[0]....
.L_128:
        /*0178*/ 	.word	0x00000080


	//   ....[1]....
        /*017c*/ 	.word	0x000000c0


	//   ....[2]....
        /*0180*/ 	.word	0x00003940


	//   ....[3]....
        /*0184*/ 	.word	0x00003990


	//----- nvinfo : EIATTR_MAX_THREADS
	.align		4
.L_129:
        /*0188*/ 	.byte	0x04, 0x05
        /*018a*/ 	.short	(.L_131 - .L_130)
.L_130:
        /*018c*/ 	.word	0x00000100
        /*0190*/ 	.word	0x00000001
        /*0194*/ 	.word	0x00000001


	//----- nvinfo : EIATTR_CRS_STACK_SIZE
	.align		4
.L_131:
        /*0198*/ 	.byte	0x04, 0x1e
        /*019a*/ 	.short	(.L_133 - .L_132)
.L_132:
        /*019c*/ 	.word	0x00000000


	//----- nvinfo : EIATTR_CBANK_PARAM_SIZE
	.align		4
.L_133:
        /*01a0*/ 	.byte	0x03, 0x19
        /*01a2*/ 	.short	0x001d


	//----- nvinfo : EIATTR_PARAM_CBANK
	.align		4
        /*01a4*/ 	.byte	0x04, 0x0a
        /*01a6*/ 	.short	(.L_135 - .L_134)
	.align		4
.L_134:
        /*01a8*/ 	.word	index@(.nv.constant0._ZN3cub18CUB_300001_SM_10006detail6reduce28DeviceReduceSingleTileKernelINS2_10policy_hubIiyN4cuda3std3__44plusIiEEE10Policy1000EPiSC_iS9_iiNS7_10__identityEEEvT0_T1_T2_T3_T4_T6_)
        /*01ac*/ 	.short	0x0380
        /*01ae*/ 	.short	0x001d


	//----- nvinfo : EIATTR_SW_WAR
	.align		4
.L_135:
        /*01b0*/ 	.byte	0x04, 0x36
        /*01b2*/ 	.short	(.L_137 - .L_136)
.L_136:
        /*01b4*/ 	.word	0x00000008
.L_137:


//--------------------- .nv.info._ZN3cub18CUB_300001_SM_10006detail6reduce18DeviceReduceKernelINS2_10policy_hubIiyN4cuda3std3__44plusIiEEE10Policy1000EN6thrust24THRUST_300001_SM_1000_NS6detail15normal_iteratorINSD_10device_ptrIiEEEEyS9_iNS7_10__identityEEEvT0_PT3_T1_NS0_13GridEvenShareISN_EET2_T4_ --------------------------
	.section	.nv.info._ZN3cub18CUB_300001_SM_10006detail6reduce18DeviceReduceKernelINS2_10policy_hubIiyN4cuda3std3__44plusIiEEE10Policy1000EN6thrust24THRUST_300001_SM_1000_NS6detail15normal_iteratorINSD_10device_ptrIiEEEEyS9_iNS7_10__identityEEEvT0_PT3_T1_NS0_13GridEvenShareISN_EET2_T4_,"",@"SHT_CUDA_INFO"
	.sectionflags	@""
	.align	4


	//----- nvinfo : EIATTR_CUDA_API_VERSION
	.align		4
        /*0000*/ 	.byte	0x04, 0x37
        /*0002*/ 	.short	(.L_139 - .L_138)
.L_138:
        /*0004*/ 	.word	0x00000082


	//----- nvinfo : EIATTR_KPARAM_INFO
	.align		4
.L_139:
        /*0008*/ 	.byte	0x04, 0x17
        /*000a*/ 	.short	(.L_141 - .L_140)
.L_140:
        /*000c*/ 	.word	0x00000000
        /*0010*/ 	.short	0x0005
        /*0012*/ 	.short	0x0061
        /*0014*/ 	.byte	0x00, 0xf0, 0x05, 0x00


	//----- nvinfo : EIATTR_KPARAM_INFO
	.align		4
.L_141:
        /*0018*/ 	.byte	0x04, 0x17
        /*001a*/ 	.short	(.L_143 - .L_142)
.L_142:
        /*001c*/ 	.word	0x00000000
        /*0020*/ 	.short	0x0004
        /*0022*/ 	.short	0x0060
        /*0024*/ 	.byte	0x00, 0xf0, 0x05, 0x00


	//----- nvinfo : EIATTR_KPARAM_INFO
	.align		4
.L_143:
        /*0028*/ 	.byte	0x04, 0x17
        /*002a*/ 	.short	(.L_145 - .L_144)
.L_144:
        /*002c*/ 	.word	0x00000000
        /*0030*/ 	.short	0x0003
        /*0032*/ 	.short	0x0018
        /*0034*/ 	.byte	0x00, 0xf0, 0x21, 0x01


	//----- nvinfo : EIATTR_KPARAM_INFO
	.align		4
.L_145:
        /*0038*/ 	.byte	0x04, 0x17
        /*003a*/ 	.short	(.L_147 - .L_146)
.L_146:
        /*003c*/ 	.word	0x00000000
        /*0040*/ 	.short	0x0002
        /*0042*/ 	.short	0x0010
        /*0044*/ 	.byte	0x00, 0xf0, 0x21, 0x00


	//----- nvinfo : EIATTR_KPARAM_INFO
	.align		4
.L_147:
        /*0048*/ 	.byte	0x04, 0x17
        /*004a*/ 	.short	(.L_149 - .L_148)
.L_148:
        /*004c*/ 	.word	0x00000000
        /*0050*/ 	.short	0x0001
        /*0052*/ 	.short	0x0008
        /*0054*/ 	.byte	0x00, 0xf5, 0x21, 0x00


	//----- nvinfo : EIATTR_KPARAM_INFO
	.align		4
.L_149:
        /*0058*/ 	.byte	0x04, 0x17
        /*005a*/ 	.short	(.L_151 - .L_150)
.L_150:
        /*005c*/ 	.word	0x00000000
        /*0060*/ 	.short	0x0000
        /*0062*/ 	.short	0x0000
        /*0064*/ 	.byte	0x00, 0xf0, 0x21, 0x00


	//----- nvinfo : EIATTR_SPARSE_MMA_MASK
	.align		4
.L_151:
        /*0068*/ 	.byte	0x03, 0x50
        /*006a*/ 	.short	0x0000


	//----- nvinfo : EIATTR_MAXREG_COUNT
	.align		4
        /*006c*/ 	.byte	0x03, 0x1b
        /*006e*/ 	.short	0x00ff


	//----- nvinfo : EIATTR_NUM_BARRIERS
	.align		4
        /*0070*/ 	.byte	0x02, 0x4c
        /*0072*/ 	.byte	0x01
	.zero		1


	//----- nvinfo : EIATTR_MERCURY_ISA_VERSION
	.align		4
        /*0074*/ 	.byte	0x03, 0x5f
        /*0076*/ 	.short	0x0101


	//----- nvinfo : EIATTR_COOP_GROUP_MASK_REGIDS
	.align		4
        /*0078*/ 	.byte	0x04, 0x29
        /*007a*/ 	.short	(.L_153 - .L_152)


	//   ....[0]....
.L_152:
        /*007c*/ 	.word	0xffffffff


	//   ....[1]....
        /*0080*/ 	.word	0xffffffff


	//   ....[2]....
        /*0084*/ 	.word	0xffffffff


	//   ....[3]....
        /*0088*/ 	.word	0xffffffff


	//   ....[4]....
        /*008c*/ 	.word	0xffffffff


	//   ....[5]....
        /*0090*/ 	.word	0xffffffff


	//   ....[6]....
        /*0094*/ 	.word	0xffffffff


	//   ....[7]....
        /*0098*/ 	.word	0xffffffff


	//   ....[8]....
        /*009c*/ 	.word	0xffffffff


	//   ....[9]....
        /*00a0*/ 	.word	0xffffffff


	//   ....[10]....
        /*00a4*/ 	.word	0xffffffff


	//   ....[11]....
        /*00a8*/ 	.word	0xffffffff


	//   ....[12]....
        /*00ac*/ 	.word	0xffffffff


	//   ....[13]....
        /*00b0*/ 	.word	0xffffffff


	//   ....[14]....
        /*00b4*/ 	.word	0xffffffff


	//----- nvinfo : EIATTR_COOP_GROUP_INSTR_OFFSETS
	.align		4
.L_153:
        /*00b8*/ 	.byte	0x04, 0x28
        /*00ba*/ 	.short	(.L_155 - .L_154)


	//   ....[0]....
.L_154:
        /*00bc*/ 	.word	0x000008e0


	//   ....[1]....
        /*00c0*/ 	.word	0x00000940


	//   ....[2]....
        /*00c4*/ 	.word	0x000009a0


	//   ....[3]....
        /*00c8*/ 	.word	0x00000a00


	//   ....[4]....
        /*00cc*/ 	.word	0x00000a60


	//   ....[5]....
        /*00d0*/ 	.word	0x00000bf0


	//   ....[6]....
        /*00d4*/ 	.word	0x00000c90


	//   ....[7]....
        /*00d8*/ 	.word	0x00000d10


	//   ....[8]....
        /*00dc*/ 	.word	0x00000d70


	//   ....[9]....
        /*00e0*/ 	.word	0x00000db0


	//   ....[10]....
        /*00e4*/ 	.word	0x00001db0


	//   ....[11]....
        /*00e8*/ 	.word	0x00001e10


	//   ....[12]....
        /*00ec*/ 	.word	0x00001e70


	//   ....[13]....
        /*00f0*/ 	.word	0x00001ed0


	//   ....[14]....
        /*00f4*/ 	.word	0x00001f30


	//----- nvinfo : EIATTR_VRC_CTA_INIT_COUNT
	.align		4
.L_155:
        /*00f8*/ 	.byte	0x02, 0x4a
	.zero		1
	.zero		1


	//----- nvinfo : EIATTR_EXIT_INSTR_OFFSETS
	.align		4
        /*00fc*/ 	.byte	0x04, 0x1c
        /*00fe*/ 	.short	(.L_157 - .L_156)


	//   ....[0]....
.L_156:
        /*0100*/ 	.word	0x00002050


	//   ....[1]....
        /*0104*/ 	.word	0x000020b0


	//----- nvinfo : EIATTR_MAX_THREADS
	.align		4
.L_157:
        /*0108*/ 	.byte	0x04, 0x05
        /*010a*/ 	.short	(.L_159 - .L_158)
.L_158:
        /*010c*/ 	.word	0x00000100
        /*0110*/ 	.word	0x00000001
        /*0114*/ 	.word	0x00000001


	//----- nvinfo : EIATTR_CRS_STACK_SIZE
	.align		4
.L_159:
        /*0118*/ 	.byte	0x04, 0x1e
        /*011a*/ 	.short	(.L_161 - .L_160)
.L_160:
        /*011c*/ 	.word	0x00000000


	//----- nvinfo : EIATTR_CBANK_PARAM_SIZE
	.align		4
.L_161:
        /*0120*/ 	.byte	0x03, 0x19
        /*0122*/ 	.short	0x0062


	//----- nvinfo : EIATTR_PARAM_CBANK
	.align		4
        /*0124*/ 	.byte	0x04, 0x0a
        /*0126*/ 	.short	(.L_163 - .L_162)
	.align		4
.L_162:
        /*0128*/ 	.word	index@(.nv.constant0._ZN3cub18CUB_300001_SM_10006detail6reduce18DeviceReduceKernelINS2_10policy_hubIiyN4cuda3std3__44plusIiEEE10Policy1000EN6thrust24THRUST_300001_SM_1000_NS6detail15normal_iteratorINSD_10device_ptrIiEEEEyS9_iNS7_10__identityEEEvT0_PT3_T1_NS0_13GridEvenShareISN_EET2_T4_)
        /*012c*/ 	.short	0x0380
        /*012e*/ 	.short	0x0062


	//----- nvinfo : EIATTR_SW_WAR
	.align		4
.L_163:
        /*0130*/ 	.byte	0x04, 0x36
        /*0132*/ 	.short	(.L_165 - .L_164)
.L_164:
        /*0134*/ 	.word	0x00000008
.L_165:


//--------------------- .nv.info._ZN3cub18CUB_300001_SM_10006detail6reduce28DeviceReduceSingleTileKernelINS2_10policy_hubIiyN4cuda3std3__44plusIiEEE10Policy1000EN6thrust24THRUST_300001_SM_1000_NS6detail15normal_iteratorINSD_10device_ptrIiEEEEPiyS9_iiNS7_10__identityEEEvT0_T1_T2_T3_T4_T6_ --------------------------
	.section	.nv.info._ZN3cub18CUB_300001_SM_10006detail6reduce28DeviceReduceSingleTileKernelINS2_10policy_hubIiyN4cuda3std3__44plusIiEEE10Policy1000EN6thrust24THRUST_300001_SM_1000_NS6detail15normal_iteratorINSD_10device_ptrIiEEEEPiyS9_iiNS7_10__identityEEEvT0_T1_T2_T3_T4_T6_,"",@"SHT_CUDA_INFO"
	.sectionflags	@""
	.align	4


	//----- nvinfo : EIATTR_CUDA_API_VERSION
	.align		4
        /*0000*/ 	.byte	0x04, 0x37
        /*0002*/ 	.short	(.L_167 - .L_166)
.L_166:
        /*0004*/ 	.word	0x00000082


	//----- nvinfo : EIATTR_KPARAM_INFO
	.align		4
.L_167:
        /*0008*/ 	.byte	0x04, 0x17
        /*000a*/ 	.short	(.L_169 - .L_168)
.L_168:
        /*000c*/ 	.word	0x00000000
        /*0010*/ 	.short	0x0005
        /*0012*/ 	.short	0x0020
        /*0014*/ 	.byte	0x00, 0xf0, 0x05, 0x00


	//----- nvinfo : EIATTR_KPARAM_INFO
	.align		4
.L_169:
        /*0018*/ 	.byte	0x04, 0x17
        /*001a*/ 	.short	(.L_171 - .L_170)
.L_170:
        /*001c*/ 	.word	0x00000000
        /*0020*/ 	.short	0x0004
        /*0022*/ 	.short	0x001c
        /*0024*/ 	.byte	0x00, 0xf0, 0x11, 0x00


	//----- nvinfo : EIATTR_KPARAM_INFO
	.align		4
.L_171:
        /*0028*/ 	.byte	0x04, 0x17
        /*002a*/ 	.short	(.L_173 - .L_172)
.L_172:
        /*002c*/ 	.word	0x00000000
        /*0030*/ 	.short	0x0003
        /*0032*/ 	.short	0x0018
        /*0034*/ 	.byte	0x00, 0xf0, 0x05, 0x00


	//----- nvinfo : EIATTR_KPARAM_INFO
	.align		4
.L_173:
        /*0038*/ 	.byte	0x04, 0x17
        /*003a*/ 	.short	(.L_175 - .L_174)
.L_174:
        /*003c*/ 	.word	0x00000000
        /*0040*/ 	.short	0x0002
        /*0042*/ 	.short	0x0010
        /*0044*/ 	.byte	0x00, 0xf0, 0x21, 0x00


	//----- nvinfo : EIATTR_KPARAM_INFO
	.align		4
.L_175:
        /*0048*/ 	.byte	0x04, 0x17
        /*004a*/ 	.short	(.L_177 - .L_176)
.L_176:
        /*004c*/ 	.word	0x00000000
        /*0050*/ 	.short	0x0001
        /*0052*/ 	.short	0x0008
        /*0054*/ 	.byte	0x00, 0xf5, 0x21, 0x00


	//----- nvinfo : EIATTR_KPARAM_INFO
	.align		4
.L_177:
        /*0058*/ 	.byte	0x04, 0x17
        /*005a*/ 	.short	(.L_179 - .L_178)
.L_178:
        /*005c*/ 	.word	0x00000000
        /*0060*/ 	.short	0x0000
        /*0062*/ 	.short	0x0000
        /*0064*/ 	.byte	0x00, 0xf0, 0x21, 0x00


	//----- nvinfo : EIATTR_SPARSE_MMA_MASK
	.align		4
.L_179:
        /*0068*/ 	.byte	0x03, 0x50
        /*006a*/ 	.short	0x0000


	//----- nvinfo : EIATTR_MAXREG_COUNT
	.align		4
        /*006c*/ 	.byte	0x03, 0x1b
        /*006e*/ 	.short	0x00ff


	//----- nvinfo : EIATTR_NUM_BARRIERS
	.align		4
        /*0070*/ 	.byte	0x02, 0x4c
        /*0072*/ 	.byte	0x01
	.zero		1


	//----- nvinfo : EIATTR_MERCURY_ISA_VERSION
	.align		4
        /*0074*/ 	.byte	0x03, 0x5f
        /*0076*/ 	.short	0x0101


	//----- nvinfo : EIATTR_COOP_GROUP_MASK_REGIDS
	.align		4
        /*0078*/ 	.byte	0x04, 0x29
        /*007a*/ 	.short	(.L_181 - .L_180)


	//   ....[0]....
.L_180:
        /*007c*/ 	.word	0xffffffff


	//   ....[1]....
        /*0080*/ 	.word	0xffffffff


	//   ....[2]....
        /*0084*/ 	.word	0xffffffff


	//   ....[3]....
        /*0088*/ 	.word	0xffffffff


	//   ....[4]....
        /*008c*/ 	.word	0xffffffff


	//   ....[5]....
        /*0090*/ 	.word	0xffffffff


	//   ....[6]....
        /*0094*/ 	.word	0xffffffff


	//   ....[7]....
        /*0098*/ 	.word	0xffffffff


	//   ....[8]....
        /*009c*/ 	.word	0xffffffff


	//   ....[9]....
        /*00a0*/ 	.word	0xffffffff


	//   ....[10]....
        /*00a4*/ 	.word	0xffffffff


	//   ....[11]....
        /*00a8*/ 	.word	0xffffffff


	//   ....[12]....
        /*00ac*/ 	.word	0xffffffff


	//   ....[13]....
        /*00b0*/ 	.word	0xffffffff


	//   ....[14]....
        /*00b4*/ 	.word	0xffffffff


	//----- nvinfo : EIATTR_COOP_GROUP_INSTR_OFFSETS
	.align		4
.L_181:
        /*00b8*/ 	.byte	0x04, 0x28
        /*00ba*/ 	.short	(.L_183 - .L_182)


	//   ....[0]....
.L_182:
        /*00bc*/ 	.word	0x00000850


	//   ....[1]....
        /*00c0*/ 	.word	0x000008b0


	//   ....[2]....
        /*00c4*/ 	.word	0x00000910


	//   ....[3]....
        /*00c8*/ 	.word	0x00000970


	//   ....[4]....
        /*00cc*/ 	.word	0x000009d0


	//   ....[5]....
        /*00d0*/ 	.word	0x00000b60


	//   ....[6]....
        /*00d4*/ 	.word	0x00000c00


	//   ....[7]....
        /*00d8*/ 	.word	0x00000c80


	//   ....[8]....
        /*00dc*/ 	.word	0x00000ce0


	//   ....[9]....
        /*00e0*/ 	.word	0x00000d20


	//   ....[10]....
        /*00e4*/ 	.word	0x00001b90


	//   ....[11]....
        /*00e8*/ 	.word	0x00001bf0


	//   ....[12]....
        /*00ec*/ 	.word	0x00001c50


	//   ....[13]....
        /*00f0*/ 	.word	0x00001cb0


	//   ....[14]....
        /*00f4*/ 	.word	0x00001d10


	//----- nvinfo : EIATTR_VRC_CTA_INIT_COUNT
	.align		4
.L_183:
        /*00f8*/ 	.byte	0x02, 0x4a
	.zero		1
	.zero		1


	//----- nvinfo : EIATTR_EXIT_INSTR_OFFSETS
	.align		4
        /*00fc*/ 	.byte	0x04, 0x1c
        /*00fe*/ 	.short	(.L_185 - .L_184)


	//   ....[0]....
.L_184:
        /*0100*/ 	.word	0x000000a0


	//   ....[1]....
        /*0104*/ 	.word	0x000000e0


	//   ....[2]....
        /*0108*/ 	.word	0x00001e20


	//   ....[3]....
        /*010c*/ 	.word	0x00001e70


	//----- nvinfo : EIATTR_MAX_THREADS
	.align		4
.L_185:
        /*0110*/ 	.byte	0x04, 0x05
        /*0112*/ 	.short	(.L_187 - .L_186)
.L_186:
        /*0114*/ 	.word	0x00000100
        /*0118*/ 	.word	0x00000001
        /*011c*/ 	.word	0x00000001


	//----- nvinfo : EIATTR_CRS_STACK_SIZE
	.align		4
.L_187:
        /*0120*/ 	.byte	0x04, 0x1e
        /*0122*/ 	.short	(.L_189 - .L_188)
.L_188:
        /*0124*/ 	.word	0x00000000


	//----- nvinfo : EIATTR_CBANK_PARAM_SIZE
	.align		4
.L_189:
        /*0128*/ 	.byte	0x03, 0x19
        /*012a*/ 	.short	0x0021


	//----- nvinfo : EIATTR_PARAM_CBANK
	.align		4
        /*012c*/ 	.byte	0x04, 0x0a
        /*012e*/ 	.short	(.L_191 - .L_190)
	.align		4
.L_190:
        /*0130*/ 	.word	index@(.nv.constant0._ZN3cub18CUB_300001_SM_10006detail6reduce28DeviceReduceSingleTileKernelINS2_10policy_hubIiyN4cuda3std3__44plusIiEEE10Policy1000EN6thrust24THRUST_300001_SM_1000_NS6detail15normal_iteratorINSD_10device_ptrIiEEEEPiyS9_iiNS7_10__identityEEEvT0_T1_T2_T3_T4_T6_)
        /*0134*/ 	.short	0x0380
        /*0136*/ 	.short	0x0021


	//----- nvinfo : EIATTR_SW_WAR
	.align		4
.L_191:
        /*0138*/ 	.byte	0x04, 0x36
        /*013a*/ 	.short	(.L_193 - .L_192)
.L_192:
        /*013c*/ 	.word	0x00000008
.L_193:


//--------------------- .nv.info._ZN3cub18CUB_300001_SM_10006detail6reduce28DeviceReduceSingleTileKernelINS2_10policy_hubIijN4cuda3std3__44plusIiEEE10Policy1000EPiSC_iS9_iiNS7_10__identityEEEvT0_T1_T2_T3_T4_T6_ --------------------------
	.section	.nv.info._ZN3cub18CUB_300001_SM_10006detail6reduce28DeviceReduceSingleTileKernelINS2_10policy_hubIijN4cuda3std3__44plusIiEEE10Policy1000EPiSC_iS9_iiNS7_10__identityEEEvT0_T1_T2_T3_T4_T6_,"",@"SHT_CUDA_INFO"
	.sectionflags	@""
	.align	4


	//----- nvinfo : EIATTR_CUDA_API_VERSION
	.align		4
        /*0000*/ 	.byte	0x04, 0x37
        /*0002*/ 	.short	(.L_195 - .L_194)
.L_194:
        /*0004*/ 	.word	0x00000082


	//----- nvinfo : EIATTR_KPARAM_INFO
	.align		4
.L_195:
        /*0008*/ 	.byte	0x04, 0x17
        /*000a*/ 	.short	(.L_197 - .L_196)
.L_196:
        /*000c*/ 	.word	0x00000000
        /*0010*/ 	.short	0x0005
        /*0012*/ 	.short	0x001c
        /*0014*/ 	.byte	0x00, 0xf0, 0x05, 0x00


	//----- nvinfo : EIATTR_KPARAM_INFO
	.align		4
.L_197:
        /*0018*/ 	.byte	0x04, 0x17
        /*001a*/ 	.short	(.L_199 - .L_198)
.L_198:
        /*001c*/ 	.word	0x00000000
        /*0020*/ 	.short	0x0004
        /*0022*/ 	.short	0x0018
        /*0024*/ 	.byte	0x00, 0xf0, 0x11, 0x00


	//----- nvinfo : EIATTR_KPARAM_INFO
	.align		4
.L_199:
        /*0028*/ 	.byte	0x04, 0x17
        /*002a*/ 	.short	(.L_201 - .L_200)
.L_200:
        /*002c*/ 	.word	0x00000000
        /*0030*/ 	.short	0x0003
        /*0032*/ 	.short	0x0014
        /*0034*/ 	.byte	0x00, 0xf0, 0x05, 0x00


	//----- nvinfo : EIATTR_KPARAM_INFO
	.align		4
.L_201:
        /*0038*/ 	.byte	0x04, 0x17
        /*003a*/ 	.short	(.L_203 - .L_202)
.L_202:
        /*003c*/ 	.word	0x00000000
        /*0040*/ 	.short	0x0002
        /*0042*/ 	.short	0x0010
        /*0044*/ 	.byte	0x00, 0xf0, 0x11, 0x00


	//----- nvinfo : EIATTR_KPARAM_INFO
	.align		4
.L_203:
        /*0048*/ 	.byte	0x04, 0x17
        /*004a*/ 	.short	(.L_205 - .L_204)
.L_204:
        /*004c*/ 	.word	0x00000000
        /*0050*/ 	.short	0x0001
        /*0052*/ 	.short	0x0008
        /*0054*/ 	.byte	0x00, 0xf5, 0x21, 0x00


	//----- nvinfo : EIATTR_KPARAM_INFO
	.align		4
.L_205:
        /*0058*/ 	.byte	0x04, 0x17
        /*005a*/ 	.short	(.L_207 - .L_206)
.L_206:
        /*005c*/ 	.word	0x00000000
        /*0060*/ 	.short	0x0000
        /*0062*/ 	.short	0x0000
        /*0064*/ 	.byte	0x00, 0xf5, 0x21, 0x00


	//----- nvinfo : EIATTR_SPARSE_MMA_MASK
	.align		4
.L_207:
        /*0068*/ 	.byte	0x03, 0x50
        /*006a*/ 	.short	0x0000


	//----- nvinfo : EIATTR_MAXREG_COUNT
	.align		4
        /*006c*/ 	.byte	0x03, 0x1b
        /*006e*/ 	.short	0x00ff


	//----- nvinfo : EIATTR_NUM_BARRIERS
	.align		4
        /*0070*/ 	.byte	0x02, 0x4c
        /*0072*/ 	.byte	0x01
	.zero		1


	//----- nvinfo : EIATTR_MERCURY_ISA_VERSION
	.align		4
        /*0074*/ 	.byte	0x03, 0x5f
        /*0076*/ 	.short	0x0101


	//----- nvinfo : EIATTR_COOP_GROUP_MASK_REGIDS
	.align		4
        /*0078*/ 	.byte	0x04, 0x29
        /*007a*/ 	.short	(.L_209 - .L_208)


	//   ....[0]....
.L_208:
        /*007c*/ 	.word	0xffffffff


	//   ....[1]....
        /*0080*/ 	.word	0xffffffff


	//   ....[2]....
        /*0084*/ 	.word	0xffffffff


	//   ....[3]....
        /*0088*/ 	.word	0xffffffff


	//   ....[4]....
        /*008c*/ 	.word	0xffffffff


	//   ....[5]....
        /*0090*/ 	.word	0xffffffff


	//   ....[6]....
        /*0094*/ 	.word	0xffffffff


	//   ....[7]....
        /*0098*/ 	.word	0xffffffff


	//   ....[8]....
        /*009c*/ 	.word	0xffffffff


	//   ....[9]....
        /*00a0*/ 	.word	0xffffffff


	//   ....[10]....
        /*00a4*/ 	.word	0xffffffff


	//   ....[11]....
        /*00a8*/ 	.word	0xffffffff


	//   ....[12]....
        /*00ac*/ 	.word	0xffffffff


	//   ....[13]....
        /*00b0*/ 	.word	0xffffffff


	//   ....[14]....
        /*00b4*/ 	.word	0xffffffff


	//   ....[15]....
        /*00b8*/ 	.word	0xffffffff


	//   ....[16]....
        /*00bc*/ 	.word	0xffffffff


	//   ....[17]....
        /*00c0*/ 	.word	0xffffffff


	//   ....[18]....
        /*00c4*/ 	.word	0xffffffff


	//   ....[19]....
        /*00c8*/ 	.word	0xffffffff


	//   ....[20]....
        /*00cc*/ 	.word	0xffffffff


	//   ....[21]....
        /*00d0*/ 	.word	0xffffffff


	//   ....[22]....
        /*00d4*/ 	.word	0xffffffff


	//   ....[23]....
        /*00d8*/ 	.word	0xffffffff


	//   ....[24]....
        /*00dc*/ 	.word	0xffffffff


	//   ....[25]....
        /*00e0*/ 	.word	0xffffffff


	//   ....[26]....
        /*00e4*/ 	.word	0xffffffff


	//   ....[27]....
        /*00e8*/ 	.word	0xffffffff


	//   ....[28]....
        /*00ec*/ 	.word	0xffffffff


	//   ....[29]....
        /*00f0*/ 	.word	0xffffffff


	//----- nvinfo : EIATTR_COOP_GROUP_INSTR_OFFSETS
	.align		4
.L_209:
        /*00f4*/ 	.byte	0x04, 0x28
        /*00f6*/ 	.short	(.L_211 - .L_210)


	//   ....[0]....
.L_210:
        /*00f8*/ 	.word	0x00000890


	//   ....[1]....
        /*00fc*/ 	.word	0x000008f0


	//   ....[2]....
        /*0100*/ 	.word	0x00000940


	//   ....[3]....
        /*0104*/ 	.word	0x000009b0


	//   ....[4]....
        /*0108*/ 	.word	0x00000a10


	//   ....[5]....
        /*010c*/ 	.word	0x00000ba0


	//   ....[6]....
        /*0110*/ 	.word	0x00000c40


	//   ....[7]....
        /*0114*/ 	.word	0x00000cc0


	//   ....[8]....
        /*0118*/ 	.word	0x00000d20


	//   ....[9]....
        /*011c*/ 	.word	0x00000d60


	//   ....[10]....
        /*0120*/ 	.word	0x000019d0


	//   ....[11]....
        /*0124*/ 	.word	0x00001a30


	//   ....[12]....
        /*0128*/ 	.word	0x00001a90


	//   ....[13]....
        /*012c*/ 	.word	0x00001af0


	//   ....[14]....
        /*0130*/ 	.word	0x00001b50


	//   ....[15]....
        /*0134*/ 	.word	0x000023f0


	//   ....[16]....
        /*0138*/ 	.word	0x00002450


	//   ....[17]....
        /*013c*/ 	.word	0x000024a0


	//   ....[18]....
        /*0140*/ 	.word	0x00002510


	//   ....[19]....
        /*0144*/ 	.word	0x00002570


	//   ....[20]....
        /*0148*/ 	.word	0x00002700


	//   ....[21]....
        /*014c*/ 	.word	0x00002790


	//   ....[22]....
        /*0150*/ 	.word	0x000027e0


	//   ....[23]....
        /*0154*/ 	.word	0x00002850


	//   ....[24]....
        /*0158*/ 	.word	0x000028c0


	//   ....[25]....
        /*015c*/ 	.word	0x000036a0


	//   ....[26]....
        /*0160*/ 	.word	0x00003700


	//   ....[27]....
        /*0164*/ 	.word	0x00003760


	//   ....[28]....
        /*0168*/ 	.word	0x000037c0


	//   ....[29]....
        /*016c*/ 	.word	0x00003820


	//----- nvinfo : EIATTR_VRC_CTA_INIT_COUNT
	.align		4
.L_211:
        /*0170*/ 	.byte	0x02, 0x4a
	.zero		1
	.zero		1


	//----- nvinfo : EIATTR_EXIT_INSTR_OFFSETS
	.align		4
        /*0174*/ 	.byte	0x04, 0x1c
        /*0176*/ 	.short	(.L_213 - .L_212)


	//   ....[0]....
.L_212:
        /*0178*/ 	.word	0x00000080


	//   ....[1]....
        /*017c*/ 	.word	0x000000c0


	//   ....[2]....
        /*0180*/ 	.word	0x00003940


	//   ....[3]....
        /*0184*/ 	.word	0x00003990


	//----- nvinfo : EIATTR_MAX_THREADS
	.align		4
.L_213:
        /*0188*/ 	.byte	0x04, 0x05
        /*018a*/ 	.short	(.L_215 - .L_214)
.L_214:
        /*018c*/ 	.word	0x00000100
        /*0190*/ 	.word	0x00000001
        /*0194*/ 	.word	0x00000001


	//----- nvinfo : EIATTR_CRS_STACK_SIZE
	.align		4
.L_215:
        /*0198*/ 	.byte	0x04, 0x1e
        /*019a*/ 	.short	(.L_217 - .L_216)
.L_216:
        /*019c*/ 	.word	0x00000000


	//----- nvinfo : EIATTR_CBANK_PARAM_SIZE
	.align		4
.L_217:
        /*01a0*/ 	.byte	0x03, 0x19
        /*01a2*/ 	.short	0x001d


	//----- nvinfo : EIATTR_PARAM_CBANK
	.align		4
        /*01a4*/ 	.byte	0x04, 0x0a
        /*01a6*/ 	.short	(.L_219 - .L_218)
	.align		4
.L_218:
        /*01a8*/ 	.word	index@(.nv.constant0._ZN3cub18CUB_300001_SM_10006detail6reduce28DeviceReduceSingleTileKernelINS2_10policy_hubIijN4cuda3std3__44plusIiEEE10Policy1000EPiSC_iS9_iiNS7_10__identityEEEvT0_T1_T2_T3_T4_T6_)
        /*01ac*/ 	.short	0x0380
        /*01ae*/ 	.short	0x001d


	//----- nvinfo : EIATTR_SW_WAR
	.align		4
.L_219:
        /*01b0*/ 	.byte	0x04, 0x36
        /*01b2*/ 	.short	(.L_221 - .L_220)
.L_220:
        /*01b4*/ 	.word	0x00000008
.L_221:


//--------------------- .nv.info._ZN3cub18CUB_300001_SM_10006detail6reduce18DeviceReduceKernelINS2_10policy_hubIijN4cuda3std3__44plusIiEEE10Policy1000EN6thrust24THRUST_300001_SM_1000_NS6detail15normal_iteratorINSD_10device_ptrIiEEEEjS9_iNS7_10__identityEEEvT0_PT3_T1_NS0_13GridEvenShareISN_EET2_T4_ --------------------------
	.section	.nv.info._ZN3cub18CUB_300001_SM_10006detail6reduce18DeviceReduceKernelINS2_10policy_hubIijN4cuda3std3__44plusIiEEE10Policy1000EN6thrust24THRUST_300001_SM_1000_NS6detail15normal_iteratorINSD_10device_ptrIiEEEEjS9_iNS7_10__identityEEEvT0_PT3_T1_NS0_13GridEvenShareISN_EET2_T4_,"",@"SHT_CUDA_INFO"
	.sectionflags	@""
	.align	4


	//----- nvinfo : EIATTR_CUDA_API_VERSION
	.align		4
        /*0000*/ 	.byte	0x04, 0x37
        /*0002*/ 	.short	(.L_223 - .L_222)
.L_222:
        /*0004*/ 	.word	0x00000082


	//----- nvinfo : EIATTR_KPARAM_INFO
	.align		4
.L_223:
        /*0008*/ 	.byte	0x04, 0x17
        /*000a*/ 	.short	(.L_225 - .L_224)
.L_224:
        /*000c*/ 	.word	0x00000000
        /*0010*/ 	.short	0x0005
        /*0012*/ 	.short	0x003d
        /*0014*/ 	.byte	0x00, 0xf0, 0x05, 0x00


	//----- nvinfo : EIATTR_KPARAM_INFO
	.align		4
.L_225:
        /*0018*/ 	.byte	0x04, 0x17
        /*001a*/ 	.short	(.L_227 - .L_226)
.L_226:
        /*001c*/ 	.word	0x00000000
        /*0020*/ 	.short	0x0004
        /*0022*/ 	.short	0x003c
        /*0024*/ 	.byte	0x00, 0xf0, 0x05, 0x00


	//----- nvinfo : EIATTR_KPARAM_INFO
	.align		4
.L_227:
        /*0028*/ 	.byte	0x04, 0x17
        /*002a*/ 	.short	(.L_229 - .L_228)
.L_228:
        /*002c*/ 	.word	0x00000000
        /*0030*/ 	.short	0x0003
        /*0032*/ 	.short	0x0014
        /*0034*/ 	.byte	0x00, 0xf0, 0xa1, 0x00


	//----- nvinfo : EIATTR_KPARAM_INFO
	.align		4
.L_229:
        /*0038*/ 	.byte	0x04, 0x17
        /*003a*/ 	.short	(.L_231 - .L_230)
.L_230:
        /*003c*/ 	.word	0x00000000
        /*0040*/ 	.short	0x0002
        /*0042*/ 	.short	0x0010
        /*0044*/ 	.byte	0x00, 0xf0, 0x11, 0x00


	//----- nvinfo : EIATTR_KPARAM_INFO
	.align		4
.L_231:
        /*0048*/ 	.byte	0x04, 0x17
        /*004a*/ 	.short	(.L_233 - .L_232)
.L_232:
        /*004c*/ 	.word	0x00000000
        /*0050*/ 	.short	0x0001
        /*0052*/ 	.short	0x0008
        /*0054*/ 	.byte	0x00, 0xf5, 0x21, 0x00


	//----- nvinfo : EIATTR_KPARAM_INFO
	.align		4
.L_233:
        /*0058*/ 	.byte	0x04, 0x17
        /*005a*/ 	.short	(.L_235 - .L_234)
.L_234:
        /*005c*/ 	.word	0x00000000
        /*0060*/ 	.short	0x0000
        /*0062*/ 	.short	0x0000
        /*0064*/ 	.byte	0x00, 0xf0, 0x21, 0x00


	//----- nvinfo : EIATTR_SPARSE_MMA_MASK
	.align		4
.L_235:
        /*0068*/ 	.byte	0x03, 0x50
        /*006a*/ 	.short	0x0000


	//----- nvinfo : EIATTR_MAXREG_COUNT
	.align		4
        /*006c*/ 	.byte	0x03, 0x1b
        /*006e*/ 	.short	0x00ff


	//----- nvinfo : EIATTR_NUM_BARRIERS
	.align		4
        /*0070*/ 	.byte	0x02, 0x4c
        /*0072*/ 	.byte	0x01
	.zero		1


	//----- nvinfo : EIATTR_MERCURY_ISA_VERSION
	.align		4
        /*0074*/ 	.byte	0x03, 0x5f
        /*0076*/ 	.short	0x0101


	//----- nvinfo : EIATTR_COOP_GROUP_MASK_REGIDS
	.align		4
        /*0078*/ 	.byte	0x04, 0x29
        /*007a*/ 	.short	(.L_237 - .L_236)


	//   ....[0]....
.L_236:
        /*007c*/ 	.word	0xffffffff


	//   ....[1]....
        /*0080*/ 	.word	0xffffffff


	//   ....[2]....
        /*0084*/ 	.word	0xffffffff


	//   ....[3]....
        /*0088*/ 	.word	0xffffffff


	//   ....[4]....
        /*008c*/ 	.word	0xffffffff


	//   ....[5]....
        /*0090*/ 	.word	0xffffffff


	//   ....[6]....
        /*0094*/ 	.word	0xffffffff


	//   ....[7]....
        /*0098*/ 	.word	0xffffffff


	//   ....[8]....
        /*009c*/ 	.word	0xffffffff


	//   ....[9]....
        /*00a0*/ 	.word	0xffffffff


	//   ....[10]....
        /*00a4*/ 	.word	0xffffffff


	//   ....[11]....
        /*00a8*/ 	.word	0xffffffff


	//   ....[12]....
        /*00ac*/ 	.word	0xffffffff


	//   ....[13]....
        /*00b0*/ 	.word	0xffffffff


	//   ....[14]....
        /*00b4*/ 	.word	0xffffffff


	//----- nvinfo : EIATTR_COOP_GROUP_INSTR_OFFSETS
	.align		4
.L_237:
        /*00b8*/ 	.byte	0x04, 0x28
        /*00ba*/ 	.short	(.L_239 - .L_238)


	//   ....[0]....
.L_238:
        /*00bc*/ 	.word	0x00000b10


	//   ....[1]....
        /*00c0*/ 	.word	0x00000b70


	//   ....[2]....
        /*00c4*/ 	.word	0x00000bd0


	//   ....[3]....
        /*00c8*/ 	.word	0x00000c30


	//   ....[4]....
        /*00cc*/ 	.word	0x00000c90


	//   ....[5]....
        /*00d0*/ 	.word	0x00000e20


	//   ....[6]....
        /*00d4*/ 	.word	0x00000ec0


	//   ....[7]....
        /*00d8*/ 	.word	0x00000f20


	//   ....[8]....
        /*00dc*/ 	.word	0x00000f80


	//   ....[9]....
        /*00e0*/ 	.word	0x00000fe0


	//   ....[10]....
        /*00e4*/ 	.word	0x00002100


	//   ....[11]....
        /*00e8*/ 	.word	0x00002170


	//   ....[12]....
        /*00ec*/ 	.word	0x000021c0


	//   ....[13]....
        /*00f0*/ 	.word	0x00002210


	//   ....[14]....
        /*00f4*/ 	.word	0x00002280


	//----- nvinfo : EIATTR_VRC_CTA_INIT_COUNT
	.align		4
.L_239:
        /*00f8*/ 	.byte	0x02, 0x4a
	.zero		1
	.zero		1


	//----- nvinfo : EIATTR_EXIT_INSTR_OFFSETS
	.align		4
        /*00fc*/ 	.byte	0x04, 0x1c
        /*00fe*/ 	.short	(.L_241 - .L_240)


	//   ....[0]....
.L_240:
        /*0100*/ 	.word	0x000023b0


	//   ....[1]....
        /*0104*/ 	.word	0x000023f0


	//----- nvinfo : EIATTR_MAX_THREADS
	.align		4
.L_241:
        /*0108*/ 	.byte	0x04, 0x05
        /*010a*/ 	.short	(.L_243 - .L_242)
.L_242:
        /*010c*/ 	.word	0x00000100
        /*0110*/ 	.word	0x00000001
        /*0114*/ 	.word	0x00000001


	//----- nvinfo : EIATTR_CRS_STACK_SIZE
	.align		4
.L_243:
        /*0118*/ 	.byte	0x04, 0x1e
        /*011a*/ 	.short	(.L_245 - .L_244)
.L_244:
        /*011c*/ 	.word	0x00000000


	//----- nvinfo : EIATTR_CBANK_PARAM_SIZE
	.align		4
.L_245:
        /*0120*/ 	.byte	0x03, 0x19
        /*0122*/ 	.short	0x003e


	//----- nvinfo : EIATTR_PARAM_CBANK
	.align		4
        /*0124*/ 	.byte	0x04, 0x0a
        /*0126*/ 	.short	(.L_247 - .L_246)
	.align		4
.L_246:
        /*0128*/ 	.word	index@(.nv.constant0._ZN3cub18CUB_300001_SM_10006detail6reduce18DeviceReduceKernelINS2_10policy_hubIijN4cuda3std3__44plusIiEEE10Policy1000EN6thrust24THRUST_300001_SM_1000_NS6detail15normal_iteratorINSD_10device_ptrIiEEEEjS9_iNS7_10__identityEEEvT0_PT3_T1_NS0_13GridEvenShareISN_EET2_T4_)
        /*012c*/ 	.short	0x0380
        /*012e*/ 	.short	0x003e


	//----- nvinfo : EIATTR_SW_WAR
	.align		4
.L_247:
        /*0130*/ 	.byte	0x04, 0x36
        /*0132*/ 	.short	(.L_249 - .L_248)
.L_248:
        /*0134*/ 	.word	0x00000008
.L_249:


//--------------------- .nv.info._ZN3cub18CUB_300001_SM_10006detail6reduce28DeviceReduceSingleTileKernelINS2_10policy_hubIijN4cuda3std3__44plusIiEEE10Policy1000EN6thrust24THRUST_300001_SM_1000_NS6detail15normal_iteratorINSD_10device_ptrIiEEEEPijS9_iiNS7_10__identityEEEvT0_T1_T2_T3_T4_T6_ --------------------------
	.section	.nv.info._ZN3cub18CUB_300001_SM_10006detail6reduce28DeviceReduceSingleTileKernelINS2_10policy_hubIijN4cuda3std3__44plusIiEEE10Policy1000EN6thrust24THRUST_300001_SM_1000_NS6detail15normal_iteratorINSD_10device_ptrIiEEEEPijS9_iiNS7_10__identityEEEvT0_T1_T2_T3_T4_T6_,"",@"SHT_CUDA_INFO"
	.sectionflags	@""
	.align	4


	//----- nvinfo : EIATTR_CUDA_API_VERSION
	.align		4
        /*0000*/ 	.byte	0x04, 0x37
        /*0002*/ 	.short	(.L_251 - .L_250)
.L_250:
        /*0004*/ 	.word	0x00000082


	//----- nvinfo : EIATTR_KPARAM_INFO
	.align		4
.L_251:
        /*0008*/ 	.byte	0x04, 0x17
        /*000a*/ 	.short	(.L_253 - .L_252)
.L_252:
        /*000c*/ 	.word	0x00000000
        /*0010*/ 	.short	0x0005
        /*0012*/ 	.short	0x001c
        /*0014*/ 	.byte	0x00, 0xf0, 0x05, 0x00


	//----- nvinfo : EIATTR_KPARAM_INFO
	.align		4
.L_253:
        /*0018*/ 	.byte	0x04, 0x17
        /*001a*/ 	.short	(.L_255 - .L_254)
.L_254:
        /*001c*/ 	.word	0x00000000
        /*0020*/ 	.short	0x0004
        /*0022*/ 	.short	0x0018
        /*0024*/ 	.byte	0x00, 0xf0, 0x11, 0x00


	//----- nvinfo : EIATTR_KPARAM_INFO
	.align		4
.L_255:
        /*0028*/ 	.byte	0x04, 0x17
        /*002a*/ 	.short	(.L_257 - .L_256)
.L_256:
        /*002c*/ 	.word	0x00000000
        /*0030*/ 	.short	0x0003
        /*0032*/ 	.short	0x0014
        /*0034*/ 	.byte	0x00, 0xf0, 0x05, 0x00


	//----- nvinfo : EIATTR_KPARAM_INFO
	.align		4
.L_257:
        /*0038*/ 	.byte	0x04, 0x17
        /*003a*/ 	.short	(.L_259 - .L_258)
.L_258:
        /*003c*/ 	.word	0x00000000
        /*0040*/ 	.short	0x0002
        /*0042*/ 	.short	0x0010
        /*0044*/ 	.byte	0x00, 0xf0, 0x11, 0x00


	//----- nvinfo : EIATTR_KPARAM_INFO
	.align		4
.L_259:
        /*0048*/ 	.byte	0x04, 0x17
        /*004a*/ 	.short	(.L_261 - .L_260)
.L_260:
        /*004c*/ 	.word	0x00000000
        /*0050*/ 	.short	0x0001
        /*0052*/ 	.short	0x0008
        /*0054*/ 	.byte	0x00, 0xf5, 0x21, 0x00


	//----- nvinfo : EIATTR_KPARAM_INFO
	.align		4
.L_261:
        /*0058*/ 	.byte	0x04, 0x17
        /*005a*/ 	.short	(.L_263 - .L_262)
.L_262:
        /*005c*/ 	.word	0x00000000
        /*0060*/ 	.short	0x0000
        /*0062*/ 	.short	0x0000
        /*0064*/ 	.byte	0x00, 0xf0, 0x21, 0x00


	//----- nvinfo : EIATTR_SPARSE_MMA_MASK
	.align		4
.L_263:
        /*0068*/ 	.byte	0x03, 0x50
        /*006a*/ 	.short	0x0000


	//----- nvinfo : EIATTR_MAXREG_COUNT
	.align		4
        /*006c*/ 	.byte	0x03, 0x1b
        /*006e*/ 	.short	0x00ff


	//----- nvinfo : EIATTR_NUM_BARRIERS
	.align		4
        /*0070*/ 	.byte	0x02, 0x4c
        /*0072*/ 	.byte	0x01
	.zero		1


	//----- nvinfo : EIATTR_MERCURY_ISA_VERSION
	.align		4
        /*0074*/ 	.byte	0x03, 0x5f
        /*0076*/ 	.short	0x0101


	//----- nvinfo : EIATTR_COOP_GROUP_MASK_REGIDS
	.align		4
        /*0078*/ 	.byte	0x04, 0x29
        /*007a*/ 	.short	(.L_265 - .L_264)


	//   ....[0]....
.L_264:
        /*007c*/ 	.word	0xffffffff


	//   ....[1]....
        /*0080*/ 	.word	0xffffffff


	//   ....[2]....
        /*0084*/ 	.word	0xffffffff


	//   ....[3]....
        /*0088*/ 	.word	0xffffffff


	//   ....[4]....
        /*008c*/ 	.word	0xffffffff


	//   ....[5]....
        /*0090*/ 	.word	0xffffffff


	//   ....[6]....
        /*0094*/ 	.word	0xffffffff


	//   ....[7]....
        /*0098*/ 	.word	0xffffffff


	//   ....[8]....
        /*009c*/ 	.word	0xffffffff


	//   ....[9]....
        /*00a0*/ 	.word	0xffffffff


	//   ....[10]....
        /*00a4*/ 	.word	0xffffffff


	//   ....[11]....
        /*00a8*/ 	.word	0xffffffff


	//   ....[12]....
        /*00ac*/ 	.word	0xffffffff


	//   ....[13]....
        /*00b0*/ 	.word	0xffffffff


	//   ....[14]....
        /*00b4*/ 	.word	0xffffffff


	//----- nvinfo : EIATTR_COOP_GROUP_INSTR_OFFSETS
	.align		4
.L_265:
        /*00b8*/ 	.byte	0x04, 0x28
        /*00ba*/ 	.short	(.L_267 - .L_266)


	//   ....[0]....
.L_266:
        /*00bc*/ 	.word	0x00000830


	//   ....[1]....
        /*00c0*/ 	.word	0x00000890


	//   ....[2]....
        /*00c4*/ 	.word	0x000008f0


	//   ....[3]....
        /*00c8*/ 	.word	0x00000950


	//   ....[4]....
        /*00cc*/ 	.word	0x000009b0


	//   ....[5]....
        /*00d0*/ 	.word	0x00000b40


	//   ....[6]....
        /*00d4*/ 	.word	0x00000be0


	//   ....[7]....
        /*00d8*/ 	.word	0x00000c60


	//   ....[8]....
        /*00dc*/ 	.word	0x00000cc0


	//   ....[9]....
        /*00e0*/ 	.word	0x00000d00


	//   ....[10]....
        /*00e4*/ 	.word	0x00001cc0


	//   ....[11]....
        /*00e8*/ 	.word	0x00001d20


	//   ....[12]....
        /*00ec*/ 	.word	0x00001d80


	//   ....[13]....
        /*00f0*/ 	.word	0x00001de0


	//   ....[14]....
        /*00f4*/ 	.word	0x00001e40


	//----- nvinfo : EIATTR_VRC_CTA_INIT_COUNT
	.align		4
.L_267:
        /*00f8*/ 	.byte	0x02, 0x4a
	.zero		1
	.zero		1


	//----- nvinfo : EIATTR_EXIT_INSTR_OFFSETS
	.align		4
        /*00fc*/ 	.byte	0x04, 0x1c
        /*00fe*/ 	.short	(.L_269 - .L_268)


	//   ....[0]....
.L_268:
        /*0100*/ 	.word	0x00000080


	//   ....[1]....
        /*0104*/ 	.word	0x000000c0


	//   ....[2]....
        /*0108*/ 	.word	0x00001f60


	//   ....[3]....
        /*010c*/ 	.word	0x00001fb0


	//----- nvinfo : EIATTR_MAX_THREADS
	.align		4
.L_269:
        /*0110*/ 	.byte	0x04, 0x05
        /*0112*/ 	.short	(.L_271 - .L_270)
.L_270:
        /*0114*/ 	.word	0x00000100
        /*0118*/ 	.word	0x00000001
        /*011c*/ 	.word	0x00000001


	//----- nvinfo : EIATTR_CRS_STACK_SIZE
	.align		4
.L_271:
        /*0120*/ 	.byte	0x04, 0x1e
        /*0122*/ 	.short	(.L_273 - .L_272)
.L_272:
        /*0124*/ 	.word	0x00000000


	//----- nvinfo : EIATTR_CBANK_PARAM_SIZE
	.align		4
.L_273:
        /*0128*/ 	.byte	0x03, 0x19
        /*012a*/ 	.short	0x001d


	//----- nvinfo : EIATTR_PARAM_CBANK
	.align		4
        /*012c*/ 	.byte	0x04, 0x0a
        /*012e*/ 	.short	(.L_275 - .L_274)
	.align		4
.L_274:
        /*0130*/ 	.word	index@(.nv.constant0._ZN3cub18CUB_300001_SM_10006detail6reduce28DeviceReduceSingleTileKernelINS2_10policy_hubIijN4cuda3std3__44plusIiEEE10Policy1000EN6thrust24THRUST_300001_SM_1000_NS6detail15normal_iteratorINSD_10device_ptrIiEEEEPijS9_iiNS7_10__identityEEEvT0_T1_T2_T3_T4_T6_)
        /*0134*/ 	.short	0x0380
        /*0136*/ 	.short	0x001d


	//----- nvinfo : EIATTR_SW_WAR
	.align		4
.L_275:
        /*0138*/ 	.byte	0x04, 0x36
        /*013a*/ 	.short	(.L_277 - .L_276)
.L_276:
        /*013c*/ 	.word	0x00000008
.L_277:


//--------------------- .nv.info._ZN3cub18CUB_300001_SM_10006detail8for_each13static_kernelINS2_12policy_hub_t12policy_500_tEmN6thrust24THRUST_300001_SM_1000_NS8cuda_cub20__uninitialized_fill7functorINS7_10device_ptrIiEEiEEEEvT0_T1_ --------------------------
	.section	.nv.info._ZN3cub18CUB_300001_SM_10006detail8for_each13static_kernelINS2_12policy_hub_t12policy_500_tEmN6thrust24THRUST_300001_SM_1000_NS8cuda_cub20__uninitialized_fill7functorINS7_10device_ptrIiEEiEEEEvT0_T1_,"",@"SHT_CUDA_INFO"
	.sectionflags	@""
	.align	4


	//----- nvinfo : EIATTR_CUDA_API_VERSION
	.align		4
        /*0000*/ 	.byte	0x04, 0x37
        /*0002*/ 	.short	(.L_279 - .L_278)
.L_278:
        /*0004*/ 	.word	0x00000082


	//----- nvinfo : EIATTR_KPARAM_INFO
	.align		4
.L_279:
        /*0008*/ 	.byte	0x04, 0x17
        /*000a*/ 	.short	(.L_281 - .L_280)
.L_280:
        /*000c*/ 	.word	0x00000000
        /*0010*/ 	.short	0x0001
        /*0012*/ 	.short	0x0008
        /*0014*/ 	.byte	0x00, 0xf0, 0x41, 0x00


	//----- nvinfo : EIATTR_KPARAM_INFO
	.align		4
.L_281:
        /*0018*/ 	.byte	0x04, 0x17
        /*001a*/ 	.short	(.L_283 - .L_282)
.L_282:
        /*001c*/ 	.word	0x00000000
        /*0020*/ 	.short	0x0000
        /*0022*/ 	.short	0x0000
        /*0024*/ 	.byte	0x00, 0xf0, 0x21, 0x00


	//----- nvinfo : EIATTR_SPARSE_MMA_MASK
	.align		4
.L_283:
        /*0028*/ 	.byte	0x03, 0x50
        /*002a*/ 	.short	0x0000


	//----- nvinfo : EIATTR_MAXREG_COUNT
	.align		4
        /*002c*/ 	.byte	0x03, 0x1b
        /*002e*/ 	.short	0x00ff


	//----- nvinfo : EIATTR_MERCURY_ISA_VERSION
	.align		4
        /*0030*/ 	.byte	0x03, 0x5f
        /*0032*/ 	.short	0x0101


	//----- nvinfo : EIATTR_VRC_CTA_INIT_COUNT
	.align		4
        /*0034*/ 	.byte	0x02, 0x4a
	.zero		1
	.zero		1


	//----- nvinfo : EIATTR_EXIT_INSTR_OFFSETS
	.align		4
        /*0038*/ 	.byte	0x04, 0x1c
        /*003a*/ 	.short	(.L_285 - .L_284)


	//   ....[0]....
.L_284:
        /*003c*/ 	.word	0x00000130


	//   ....[1]....
        /*0040*/ 	.word	0x00000230


	//   ....[2]....
        /*0044*/ 	.word	0x00000260


	//----- nvinfo : EIATTR_MAX_THREADS
	.align		4
.L_285:
        /*0048*/ 	.byte	0x04, 0x05
        /*004a*/ 	.short	(.L_287 - .L_286)
.L_286:
        /*004c*/ 	.word	0x00000100
        /*0050*/ 	.word	0x00000001
        /*0054*/ 	.word	0x00000001


	//----- nvinfo : EIATTR_CBANK_PARAM_SIZE
	.align		4
.L_287:
        /*0058*/ 	.byte	0x03, 0x19
        /*005a*/ 	.short	0x0018


	//----- nvinfo : EIATTR_PARAM_CBANK
	.align		4
        /*005c*/ 	.byte	0x04, 0x0a
        /*005e*/ 	.short	(.L_289 - .L_288)
	.align		4
.L_288:
        /*0060*/ 	.word	index@(.nv.constant0._ZN3cub18CUB_300001_SM_10006detail8for_each13static_kernelINS2_12policy_hub_t12policy_500_tEmN6thrust24THRUST_300001_SM_1000_NS8cuda_cub20__uninitialized_fill7functorINS7_10device_ptrIiEEiEEEEvT0_T1_)
        /*0064*/ 	.short	0x0380
        /*0066*/ 	.short	0x0018


	//----- nvinfo : EIATTR_SW_WAR
	.align		4
.L_289:
        /*0068*/ 	.byte	0x04, 0x36
        /*006a*/ 	.short	(.L_291 - .L_290)
.L_290:
        /*006c*/ 	.word	0x00000008
.L_291:


//--------------------- .nv.info._ZN3cub18CUB_300001_SM_10006detail11EmptyKernelIvEEvv --------------------------
	.section	.nv.info._ZN3cub18CUB_300001_SM_10006detail11EmptyKernelIvEEvv,"",@"SHT_CUDA_INFO"
	.sectionflags	@""
	.align	4


	//----- nvinfo : EIATTR_CUDA_API_VERSION
	.align		4
        /*0000*/ 	.byte	0x04, 0x37
        /*0002*/ 	.short	(.L_293 - .L_292)
.L_292:
        /*0004*/ 	.word	0x00000082


	//----- nvinfo : EIATTR_SPARSE_MMA_MASK
	.align		4
.L_293:
        /*0008*/ 	.byte	0x03, 0x50
        /*000a*/ 	.short	0x0000


	//----- nvinfo : EIATTR_MAXREG_COUNT
	.align		4
        /*000c*/ 	.byte	0x03, 0x1b
        /*000e*/ 	.short	0x00ff


	//----- nvinfo : EIATTR_MERCURY_ISA_VERSION
	.align		4
        /*0010*/ 	.byte	0x03, 0x5f
        /*0012*/ 	.short	0x0101


	//----- nvinfo : EIATTR_VRC_CTA_INIT_COUNT
	.align		4
        /*0014*/ 	.byte	0x02, 0x4a
	.zero		1
	.zero		1


	//----- nvinfo : EIATTR_EXIT_INSTR_OFFSETS
	.align		4
        /*0018*/ 	.byte	0x04, 0x1c
        /*001a*/ 	.short	(.L_295 - .L_294)


	//   ....[0]....
.L_294:
        /*001c*/ 	.word	0x00000010


	//----- nvinfo : EIATTR_SW_WAR
	.align		4
.L_295:
        /*0020*/ 	.byte	0x04, 0x36
        /*0022*/ 	.short	(.L_297 - .L_296)
.L_296:
        /*0024*/ 	.word	0x00000008
.L_297:


//--------------------- .nv.info._Z8mcKerneliPidddd --------------------------
	.section	.nv.info._Z8mcKerneliPidddd,"",@"SHT_CUDA_INFO"
	.sectionflags	@""
	.align	4


	//----- nvinfo : EIATTR_CUDA_API_VERSION
	.align		4
        /*0000*/ 	.byte	0x04, 0x37
        /*0002*/ 	.short	(.L_299 - .L_298)
.L_298:
        /*0004*/ 	.word	0x00000082


	//----- nvinfo : EIATTR_KPARAM_INFO
	.align		4
.L_299:
        /*0008*/ 	.byte	0x04, 0x17
        /*000a*/ 	.short	(.L_301 - .L_300)
.L_300:
        /*000c*/ 	.word	0x00000000
        /*0010*/ 	.short	0x0005
        /*0012*/ 	.short	0x0028
        /*0014*/ 	.byte	0x00, 0xf0, 0x21, 0x00


	//----- nvinfo : EIATTR_KPARAM_INFO
	.align		4
.L_301:
        /*0018*/ 	.byte	0x04, 0x17
        /*001a*/ 	.short	(.L_303 - .L_302)
.L_302:
        /*001c*/ 	.word	0x00000000
        /*0020*/ 	.short	0x0004
        /*0022*/ 	.short	0x0020
        /*0024*/ 	.byte	0x00, 0xf0, 0x21, 0x00


	//----- nvinfo : EIATTR_KPARAM_INFO
	.align		4
.L_303:
        /*0028*/ 	.byte	0x04, 0x17
        /*002a*/ 	.short	(.L_305 - .L_304)
.L_304:
        /*002c*/ 	.word	0x00000000
        /*0030*/ 	.short	0x0003
        /*0032*/ 	.short	0x0018
        /*0034*/ 	.byte	0x00, 0xf0, 0x21, 0x00


	//----- nvinfo : EIATTR_KPARAM_INFO
	.align		4
.L_305:
        /*0038*/ 	.byte	0x04, 0x17
        /*003a*/ 	.short	(.L_307 - .L_306)
.L_306:
        /*003c*/ 	.word	0x00000000
        /*0040*/ 	.short	0x0002
        /*0042*/ 	.short	0x0010
        /*0044*/ 	.byte	0x00, 0xf0, 0x21, 0x00


	//----- nvinfo : EIATTR_KPARAM_INFO
	.align		4
.L_307:
        /*0048*/ 	.byte	0x04, 0x17
        /*004a*/ 	.short	(.L_309 - .L_308)
.L_308:
        /*004c*/ 	.word	0x00000000
        /*0050*/ 	.short	0x0001
        /*0052*/ 	.short	0x0008
        /*0054*/ 	.byte	0x00, 0xf5, 0x21, 0x00


	//----- nvinfo : EIATTR_KPARAM_INFO
	.align		4
.L_309:
        /*0058*/ 	.byte	0x04, 0x17
        /*005a*/ 	.short	(.L_311 - .L_310)
.L_310:
        /*005c*/ 	.word	0x00000000
        /*0060*/ 	.short	0x0000
        /*0062*/ 	.short	0x0000
        /*0064*/ 	.byte	0x00, 0xf0, 0x11, 0x00


	//----- nvinfo : EIATTR_SPARSE_MMA_MASK
	.align		4
.L_311:
        /*0068*/ 	.byte	0x03, 0x50
        /*006a*/ 	.short	0x0000


	//----- nvinfo : EIATTR_MAXREG_COUNT
	.align		4
        /*006c*/ 	.byte	0x03, 0x1b
        /*006e*/ 	.short	0x00ff


	//----- nvinfo : EIATTR_MERCURY_ISA_VERSION
	.align		4
        /*0070*/ 	.byte	0x03, 0x5f
        /*0072*/ 	.short	0x0101


	//----- nvinfo : EIATTR_VRC_CTA_INIT_COUNT
	.align		4
        /*0074*/ 	.byte	0x02, 0x4a
	.zero		1
	.zero		1


	//----- nvinfo : EIATTR_EXIT_INSTR_OFFSETS
	.align		4
        /*0078*/ 	.byte	0x04, 0x1c
        /*007a*/ 	.short	(.L_313 - .L_312)


	//   ....[0]....
.L_312:
        /*007c*/ 	.word	0x00000040


	//   ....[1]....
        /*0080*/ 	.word	0x00000af0


	//----- nvinfo : EIATTR_CRS_STACK_SIZE
	.align		4
.L_313:
        /*0084*/ 	.byte	0x04, 0x1e
        /*0086*/ 	.short	(.L_315 - .L_314)
.L_314:
        /*0088*/ 	.word	0x00000000


	//----- nvinfo : EIATTR_CBANK_PARAM_SIZE
	.align		4
.L_315:
        /*008c*/ 	.byte	0x03, 0x19
        /*008e*/ 	.short	0x0030


	//----- nvinfo : EIATTR_PARAM_CBANK
	.align		4
        /*0090*/ 	.byte	0x04, 0x0a
        /*0092*/ 	.short	(.L_317 - .L_316)
	.align		4
.L_316:
        /*0094*/ 	.word	index@(.nv.constant0._Z8mcKerneliPidddd)
        /*0098*/ 	.short	0x0380
        /*009a*/ 	.short	0x0030


	//----- nvinfo : EIATTR_SW_WAR
	.align		4
.L_317:
        /*009c*/ 	.byte	0x04, 0x36
        /*009e*/ 	.short	(.L_319 - .L_318)
.L_318:
        /*00a0*/ 	.word	0x00000008
.L_319:


//--------------------- .nv.callgraph             --------------------------
	.section	.nv.callgraph,"",@"SHT_CUDA_CALLGRAPH"
	.align	4
	.sectionentsize	8
	.align		4
        /*0000*/ 	.word	0x00000000
	.align		4
        /*0004*/ 	.word	0xffffffff
	.align		4
        /*0008*/ 	.word	0x00000000
	.align		4
        /*000c*/ 	.word	0xfffffffe
	.align		4
        /*0010*/ 	.word	0x00000000
	.align		4
        /*0014*/ 	.word	0xfffffffd
	.align		4
        /*0018*/ 	.word	0x00000000
	.align		4
        /*001c*/ 	.word	0xfffffffc


//--------------------- .nv.constant4             --------------------------
	.section	.nv.constant4,"a",@progbits
	.align	8
	.align		8
.nv.constant4:
        /*0000*/ 	.dword	precalc_xorwow_matrix
	.align		8
        /*0008*/ 	.dword	precalc_xorwow_offset_matrix
	.align		8
        /*0010*/ 	.dword	mrg32k3aM1
	.align		8
        /*0018*/ 	.dword	mrg32k3aM2
	.align		8
        /*0020*/ 	.dword	mrg32k3aM1SubSeq
	.align		8
        /*0028*/ 	.dword	mrg32k3aM2SubSeq
	.align		8
        /*0030*/ 	.dword	mrg32k3aM1Seq
	.align		8
        /*0038*/ 	.dword	mrg32k3aM2Seq
	.align		8
        /*0040*/ 	.dword	_ZN32_INTERNAL_739aadb7_4_k_cu__Z2fIv4cuda3std3__45__cpo5beginE
	.align		8
        /*0048*/ 	.dword	_ZN32_INTERNAL_739aadb7_4_k_cu__Z2fIv4cuda3std3__45__cpo3endE
	.align		8
        /*0050*/ 	.dword	_ZN32_INTERNAL_739aadb7_4_k_cu__Z2fIv4cuda3std3__45__cpo6cbeginE
	.align		8
        /*0058*/ 	.dword	_ZN32_INTERNAL_739aadb7_4_k_cu__Z2fIv4cuda3std3__45__cpo4cendE
	.align		8
        /*0060*/ 	.dword	_ZN32_INTERNAL_739aadb7_4_k_cu__Z2fIv4cuda3std3__45__cpo6rbeginE
	.align		8
        /*0068*/ 	.dword	_ZN32_INTERNAL_739aadb7_4_k_cu__Z2fIv4cuda3std3__45__cpo4rendE
	.align		8
        /*0070*/ 	.dword	_ZN32_INTERNAL_739aadb7_4_k_cu__Z2fIv4cuda3std3__45__cpo7crbeginE
	.align		8
        /*0078*/ 	.dword	_ZN32_INTERNAL_739aadb7_4_k_cu__Z2fIv4cuda3std3__45__cpo5crendE
	.align		8
        /*0080*/ 	.dword	_ZN32_INTERNAL_739aadb7_4_k_cu__Z2fIv4cuda3std3__434_GLOBAL__N__739aadb7_4_k_cu__Z2fIv6ignoreE
	.align		8
        /*0088*/ 	.dword	_ZN32_INTERNAL_739aadb7_4_k_cu__Z2fIv4cuda3std3__419piecewise_constructE
	.align		8
        /*0090*/ 	.dword	_ZN32_INTERNAL_739aadb7_4_k_cu__Z2fIv4cuda3std3__48in_placeE
	.align		8
        /*0098*/ 	.dword	_ZN32_INTERNAL_739aadb7_4_k_cu__Z2fIv4cuda3std3__420unreachable_sentinelE
	.align		8
        /*00a0*/ 	.dword	_ZN32_INTERNAL_739aadb7_4_k_cu__Z2fIv4cuda3std3__47nulloptE
	.align		8
        /*00a8*/ 	.dword	_ZN32_INTERNAL_739aadb7_4_k_cu__Z2fIv4cuda3std3__48unexpectE
	.align		8
        /*00b0*/ 	.dword	_ZN32_INTERNAL_739aadb7_4_k_cu__Z2fIv4cuda3std6ranges3__45__cpo4swapE
	.align		8
        /*00b8*/ 	.dword	_ZN32_INTERNAL_739aadb7_4_k_cu__Z2fIv4cuda3std6ranges3__45__cpo9iter_moveE
	.align		8
        /*00c0*/ 	.dword	_ZN32_INTERNAL_739aadb7_4_k_cu__Z2fIv4cuda3std6ranges3__45__cpo5beginE
	.align		8
        /*00c8*/ 	.dword	_ZN32_INTERNAL_739aadb7_4_k_cu__Z2fIv4cuda3std6ranges3__45__cpo3endE
	.align		8
        /*00d0*/ 	.dword	_ZN32_INTERNAL_739aadb7_4_k_cu__Z2fIv4cuda3std6ranges3__45__cpo6cbeginE
	.align		8
        /*00d8*/ 	.dword	_ZN32_INTERNAL_739aadb7_4_k_cu__Z2fIv4cuda3std6ranges3__45__cpo4cendE
	.align		8
        /*00e0*/ 	.dword	_ZN32_INTERNAL_739aadb7_4_k_cu__Z2fIv4cuda3std6ranges3__45__cpo7advanceE
	.align		8
        /*00e8*/ 	.dword	_ZN32_INTERNAL_739aadb7_4_k_cu__Z2fIv4cuda3std6ranges3__45__cpo9iter_swapE
	.align		8
        /*00f0*/ 	.dword	_ZN32_INTERNAL_739aadb7_4_k_cu__Z2fIv4cuda3std6ranges3__45__cpo4nextE
	.align		8
        /*00f8*/ 	.dword	_ZN32_INTERNAL_739aadb7_4_k_cu__Z2fIv4cuda3std6ranges3__45__cpo4prevE
	.align		8
        /*0100*/ 	.dword	_ZN32_INTERNAL_739aadb7_4_k_cu__Z2fIv4cuda3std6ranges3__45__cpo4dataE
	.align		8
        /*0108*/ 	.dword	_ZN32_INTERNAL_739aadb7_4_k_cu__Z2fIv4cuda3std6ranges3__45__cpo5cdataE
	.align		8
        /*0110*/ 	.dword	_ZN32_INTERNAL_739aadb7_4_k_cu__Z2fIv4cuda3std6ranges3__45__cpo4sizeE
	.align		8
        /*0118*/ 	.dword	_ZN32_INTERNAL_739aadb7_4_k_cu__Z2fIv4cuda3std6ranges3__45__cpo5ssizeE
	.align		8
        /*0120*/ 	.dword	_ZN32_INTERNAL_739aadb7_4_k_cu__Z2fIv4cuda3std6ranges3__45__cpo8distanceE
	.align		8
        /*0128*/ 	.dword	_ZN32_INTERNAL_739aadb7_4_k_cu__Z2fIv6thrust24THRUST_300001_SM_1000_NS8cuda_cub3parE
	.align		8
        /*0130*/ 	.dword	_ZN32_INTERNAL_739aadb7_4_k_cu__Z2fIv6thrust24THRUST_300001_SM_1000_NS8cuda_cub10par_nosyncE
	.align		8
        /*0138*/ 	.dword	_ZN32_INTERNAL_739aadb7_4_k_cu__Z2fIv6thrust24THRUST_300001_SM_1000_NS6system6detail10sequential3seqE
	.align		8
        /*0140*/ 	.dword	_ZN32_INTERNAL_739aadb7_4_k_cu__Z2fIv6thrust24THRUST_300001_SM_1000_NS12placeholders2_1E
	.align		8
        /*0148*/ 	.dword	_ZN32_INTERNAL_739aadb7_4_k_cu__Z2fIv6thrust24THRUST_300001_SM_1000_NS12placeholders2_2E
	.align		8
        /*0150*/ 	.dword	_ZN32_INTERNAL_739aadb7_4_k_cu__Z2fIv6thrust24THRUST_300001_SM_1000_NS12placeholders2_3E
	.align		8
        /*0158*/ 	.dword	_ZN32_INTERNAL_739aadb7_4_k_cu__Z2fIv6thrust24THRUST_300001_SM_1000_NS12placeholders2_4E
	.align		8
        /*0160*/ 	.dword	_ZN32_INTERNAL_739aadb7_4_k_cu__Z2fIv6thrust24THRUST_300001_SM_1000_NS12placeholders2_5E
	.align		8
        /*0168*/ 	.dword	_ZN32_INTERNAL_739aadb7_4_k_cu__Z2fIv6thrust24THRUST_300001_SM_1000_NS12placeholders2_6E
	.align		8
        /*0170*/ 	.dword	_ZN32_INTERNAL_739aadb7_4_k_cu__Z2fIv6thrust24THRUST_300001_SM_1000_NS12placeholders2_7E
	.align		8
        /*0178*/ 	.dword	_ZN32_INTERNAL_739aadb7_4_k_cu__Z2fIv6thrust24THRUST_300001_SM_1000_NS12placeholders2_8E
	.align		8
        /*0180*/ 	.dword	_ZN32_INTERNAL_739aadb7_4_k_cu__Z2fIv6thrust24THRUST_300001_SM_1000_NS12placeholders2_9E
	.align		8
        /*0188*/ 	.dword	_ZN32_INTERNAL_739aadb7_4_k_cu__Z2fIv6thrust24THRUST_300001_SM_1000_NS12placeholders3_10E
	.align		8
        /*0190*/ 	.dword	_ZN32_INTERNAL_739aadb7_4_k_cu__Z2fIv6thrust24THRUST_300001_SM_1000_NS3seqE
	.align		8
        /*0198*/ 	.dword	__cudart_i2opi_d
	.align		8
        /*01a0*/ 	.dword	__cudart_sin_cos_coeffs


//--------------------- .nv.constant3             --------------------------
	.section	.nv.constant3,"a",@progbits
	.align	8
.nv.constant3:
	.type		__cr_lgamma_table,@object
	.size		__cr_lgamma_table,(.L_8 - __cr_lgamma_table)
__cr_lgamma_table:
        /*0000*/ 	.byte	0x00, 0x00, 0x00, 0x00, 0x00, 0x00, 0x00, 0x00, 0x00, 0x00, 0x00, 0x00, 0x00, 0x00, 0x00, 0x00
        /*0010*/ 	.byte	0xef, 0x39, 0xfa, 0xfe, 0x42, 0x2e, 0xe6, 0x3f, 0x02, 0x20, 0x2a, 0xfa, 0x0b, 0xab, 0xfc, 0x3f
        /*0020*/ 	.byte	0xf9, 0x2c, 0x92, 0x7c, 0xa7, 0x6c, 0x09, 0x40, 0xc9, 0x79, 0x44, 0x3c, 0x64, 0x26, 0x13, 0x40
        /*0030*/ 	.byte	0xca, 0x01, 0xcf, 0x3a, 0x27, 0x51, 0x1a, 0x40, 0x30, 0xcc, 0x2d, 0xf3, 0xe1, 0x0c, 0x21, 0x40
        /*0040*/ 	.byte	0x0d, 0xb7, 0xfc, 0x82, 0x8e, 0x35, 0x25, 0x40
.L_8:


//--------------------- .text._ZN3cub18CUB_300001_SM_10006detail6reduce28DeviceReduceSingleTileKernelINS2_10policy_hubIiyN4cuda3std3__44plusIiEEE10Policy1000EPiSC_iS9_iiNS7_10__identityEEEvT0_T1_T2_T3_T4_T6_ --------------------------
	.section	.text._ZN3cub18CUB_300001_SM_10006detail6reduce28DeviceReduceSingleTileKernelINS2_10policy_hubIiyN4cuda3std3__44plusIiEEE10Policy1000EPiSC_iS9_iiNS7_10__identityEEEvT0_T1_T2_T3_T4_T6_,"ax",@progbits
	.align	128
        .global         _ZN3cub18CUB_300001_SM_10006detail6reduce28DeviceReduceSingleTileKernelINS2_10policy_hubIiyN4cuda3std3__44plusIiEEE10Policy1000EPiSC_iS9_iiNS7_10__identityEEEvT0_T1_T2_T3_T4_T6_
        .type           _ZN3cub18CUB_300001_SM_10006detail6reduce28DeviceReduceSingleTileKernelINS2_10policy_hubIiyN4cuda3std3__44plusIiEEE10Policy1000EPiSC_iS9_iiNS7_10__identityEEEvT0_T1_T2_T3_T4_T6_,@function
        .size           _ZN3cub18CUB_300001_SM_10006detail6reduce28DeviceReduceSingleTileKernelINS2_10policy_hubIiyN4cuda3std3__44plusIiEEE10Policy1000EPiSC_iS9_iiNS7_10__identityEEEvT0_T1_T2_T3_T4_T6_,(.L_x_252 - _ZN3cub18CUB_300001_SM_10006detail6reduce28DeviceReduceSingleTileKernelINS2_10policy_hubIiyN4cuda3std3__44plusIiEEE10Policy1000EPiSC_iS9_iiNS7_10__identityEEEvT0_T1_T2_T3_T4_T6_)
        .other          _ZN3cub18CUB_300001_SM_10006detail6reduce28DeviceReduceSingleTileKernelINS2_10policy_hubIiyN4cuda3std3__44plusIiEEE10Policy1000EPiSC_iS9_iiNS7_10__identityEEEvT0_T1_T2_T3_T4_T6_,@"STO_CUDA_ENTRY STV_DEFAULT"
_ZN3cub18CUB_300001_SM_10006detail6reduce28DeviceReduceSingleTileKernelINS2_10policy_hubIiyN4cuda3std3__44plusIiEEE10Policy1000EPiSC_iS9_iiNS7_10__identityEEEvT0_T1_T2_T3_T4_T6_:
.text._ZN3cub18CUB_300001_SM_10006detail6reduce28DeviceReduceSingleTileKernelINS2_10policy_hubIiyN4cuda3std3__44plusIiEEE10Policy1000EPiSC_iS9_iiNS7_10__identityEEEvT0_T1_T2_T3_T4_T6_:
[----:B------:R-:W-:Y:S01]  /*0000*/  LDC R1, c[0x0][0x37c] ;  /* 0x0000df00ff017b82 */ /* 0x000fe20000000800 */
[----:B------:R-:W0:Y:S01]  /*0010*/  LDCU UR4, c[0x0][0x390] ;  /* 0x00007200ff0477ac */ /* 0x000e220008000800 */
[----:B------:R-:W1:Y:S01]  /*0020*/  LDCU.64 UR6, c[0x0][0x358] ;  /* 0x00006b00ff0677ac */ /* 0x000e620008000a00 */
[----:B0-----:R-:W-:-:S05]  /*0030*/  IMAD.U32 R20, RZ, RZ, UR4 ;  /* 0x00000004ff147e24 */ /* 0x001fca000f8e00ff */
[----:B------:R-:W-:-:S13]  /*0040*/  ISETP.NE.AND P0, PT, R20, RZ, PT ;  /* 0x000000ff1400720c */ /* 0x000fda0003f05270 */
[----:B-1----:R-:W-:Y:S05]  /*0050*/  @P0 BRA `(.L_x_0) ;  /* 0x00000000001c0947 */ /* 0x002fea0003800000 */
[----:B------:R-:W0:Y:S02]  /*0060*/  S2R R0, SR_TID.X ;  /* 0x0000000000007919 */ /* 0x000e240000002100 */
[----:B0-----:R-:W-:-:S13]  /*0070*/  ISETP.NE.AND P0, PT, R0, RZ, PT ;  /* 0x000000ff0000720c */ /* 0x001fda0003f05270 */
[----:B------:R-:W-:Y:S05]  /*0080*/  @P0 EXIT ;  /* 0x000000000000094d */ /* 0x000fea0003800000 */
[----:B------:R-:W0:Y:S08]  /*0090*/  LDC R5, c[0x0][0x398] ;  /* 0x0000e600ff057b82 */ /* 0x000e300000000800 */
[----:B------:R-:W0:Y:S02]  /*00a0*/  LDC.64 R2, c[0x0][0x388] ;  /* 0x0000e200ff027b82 */ /* 0x000e240000000a00 */
[----:B0-----:R-:W-:Y:S01]  /*00b0*/  STG.E desc[UR6][R2.64], R5 ;  /* 0x0000000502007986 */ /* 0x001fe2000c101906 */
[----:B------:R-:W-:Y:S05]  /*00c0*/  EXIT ;  /* 0x000000000000794d */ /* 0x000fea0003800000 */
.L_x_0:
[----:B------:R-:W0:Y:S01]  /*00d0*/  LDCU UR4, c[0x0][0x380] ;  /* 0x00007000ff0477ac */ /* 0x000e220008000800 */
[----:B------:R-:W-:Y:S01]  /*00e0*/  BSSY.RECONVERGENT B0, `(.L_x_1) ;  /* 0x0000385000007945 */ /* 0x000fe20003800200 */
[----:B0-----:R-:W-:-:S09]  /*00f0*/  ULOP3.LUT UP0, URZ, UR4, 0xf, URZ, 0xc0, !UPT ;  /* 0x0000000f04ff7892 */ /* 0x001fd2000f80c0ff */
[----:B------:R-:W-:Y:S05]  /*0100*/  BRA.U UP0, `(.L_x_2) ;  /* 0x0000001900d87547 */ /* 0x000fea000b800000 */
[----:B------:R-:W-:-:S13]  /*0110*/  ISETP.GT.AND P0, PT, R20, 0xfff, PT ;  /* 0x00000fff1400780c */ /* 0x000fda0003f04270 */
[----:B------:R-:W-:Y:S05]  /*0120*/  @P0 BRA `(.L_x_3) ;  /* 0x0000000c008c0947 */ /* 0x000fea0003800000 */
[----:B------:R-:W0:Y:S01]  /*0130*/  S2R R9, SR_TID.X ;  /* 0x0000000000097919 */ /* 0x000e220000002100 */
[----:B------:R-:W-:Y:S01]  /*0140*/  BSSY.RECONVERGENT B1, `(.L_x_4) ;  /* 0x0000009000017945 */ /* 0x000fe20003800200 */
[----:B------:R-:W-:Y:S01]  /*0150*/  IMAD.MOV.U32 R0, RZ, RZ, RZ ;  /* 0x000000ffff007224 */ /* 0x000fe200078e00ff */
[----:B0-----:R-:W-:Y:S01]  /*0160*/  ISETP.GE.AND P0, PT, R9, R20, PT ;  /* 0x000000140900720c */ /* 0x001fe20003f06270 */
[----:B------:R-:W-:-:S12]  /*0170*/  IMAD.MOV.U32 R11, RZ, RZ, R9 ;  /* 0x000000ffff0b7224 */ /* 0x000fd800078e0009 */
[----:B------:R-:W-:Y:S05]  /*0180*/  @P0 BRA `(.L_x_5) ;  /* 0x0000000000100947 */ /* 0x000fea0003800000 */
[----:B------:R-:W0:Y:S02]  /*0190*/  LDC.64 R2, c[0x0][0x380] ;  /* 0x0000e000ff027b82 */ /* 0x000e240000000a00 */
[----:B0-----:R-:W-:-:S05]  /*01a0*/  IMAD.WIDE.U32 R2, R9, 0x4, R2 ;  /* 0x0000000409027825 */ /* 0x001fca00078e0002 */
[----:B------:R0:W5:Y:S01]  /*01b0*/  LDG.E.CONSTANT R0, desc[UR6][R2.64] ;  /* 0x0000000602007981 */ /* 0x000162000c1e9900 */
[----:B------:R-:W-:-:S07]  /*01c0*/  VIADD R11, R9, 0x100 ;  /* 0x00000100090b7836 */ /* 0x000fce0000000000 */
.L_x_5:
[----:B------:R-:W-:Y:S05]  /*01d0*/  BSYNC.RECONVERGENT B1 ;  /* 0x0000000000017941 */ /* 0x000fea0003800200 */
.L_x_4:
[----:B------:R-:W-:Y:S01]  /*01e0*/  ISETP.GE.AND P0, PT, R11, R20, PT ;  /* 0x000000140b00720c */ /* 0x000fe20003f06270 */
[----:B------:R-:W-:-:S12]  /*01f0*/  BSSY.RECONVERGENT B1, `(.L_x_6) ;  /* 0x0000066000017945 */ /* 0x000fd80003800200 */
[----:B------:R-:W-:Y:S05]  /*0200*/  @P0 BRA `(.L_x_7) ;  /* 0x0000000400900947 */ /* 0x000fea0003800000 */
[----:B0-----:R-:W-:Y:S01]  /*0210*/  LOP3.LUT R3, RZ, R11, RZ, 0x33, !PT ;  /* 0x0000000bff037212 */ /* 0x001fe200078e33ff */
[----:B------:R-:W-:Y:S04]  /*0220*/  BSSY.RECONVERGENT B2, `(.L_x_8) ;  /* 0x0000015000027945 */ /* 0x000fe80003800200 */
[----:B------:R-:W-:-:S05]  /*0230*/  IMAD.IADD R4, R3, 0x1, R20 ;  /* 0x0000000103047824 */ /* 0x000fca00078e0214 */
[C---:B------:R-:W-:Y:S02]  /*0240*/  LOP3.LUT R2, R4.reuse, 0x300, RZ, 0xc0, !PT ;  /* 0x0000030004027812 */ /* 0x040fe400078ec0ff */
[----:B------:R-:W-:Y:S02]  /*0250*/  ISETP.GE.U32.AND P1, PT, R4, 0x300, PT ;  /* 0x000003000400780c */ /* 0x000fe40003f26070 */
[----:B------:R-:W-:-:S13]  /*0260*/  ISETP.NE.AND P0, PT, R2, 0x300, PT ;  /* 0x000003000200780c */ /* 0x000fda0003f05270 */
[----:B------:R-:W-:Y:S05]  /*0270*/  @!P0 BRA `(.L_x_9) ;  /* 0x00000000003c8947 */ /* 0x000fea0003800000 */
[----:B------:R-:W0:Y:S01]  /*0280*/  LDC.64 R2, c[0x0][0x380] ;  /* 0x0000e000ff027b82 */ /* 0x000e220000000a00 */
[----:B------:R-:W-:-:S04]  /*0290*/  LEA.HI R4, R4, 0x1, RZ, 0x18 ;  /* 0x0000000104047811 */ /* 0x000fc800078fc0ff */
[----:B------:R-:W-:-:S05]  /*02a0*/  LOP3.LUT R4, R4, 0x3, RZ, 0xc0, !PT ;  /* 0x0000000304047812 */ /* 0x000fca00078ec0ff */
[----:B------:R-:W-:Y:S02]  /*02b0*/  IMAD.MOV R4, RZ, RZ, -R4 ;  /* 0x000000ffff047224 */ /* 0x000fe400078e0a04 */
[----:B0-----:R-:W-:-:S04]  /*02c0*/  IMAD.WIDE.U32 R2, R11, 0x4, R2 ;  /* 0x000000040b027825 */ /* 0x001fc800078e0002 */
[----:B------:R-:W-:-:S07]  /*02d0*/  IMAD.MOV.U32 R5, RZ, RZ, R3 ;  /* 0x000000ffff057224 */ /* 0x000fce00078e0003 */
.L_x_10:
[----:B------:R-:W-:-:S06]  /*02e0*/  IMAD.MOV.U32 R3, RZ, RZ, R5 ;  /* 0x000000ffff037224 */ /* 0x000fcc00078e0005 */
[----:B------:R0:W2:Y:S01]  /*02f0*/  LDG.E.CONSTANT R3, desc[UR6][R2.64] ;  /* 0x0000000602037981 */ /* 0x0000a2000c1e9900 */
[----:B------:R-:W-:Y:S02]  /*0300*/  VIADD R4, R4, 0x1 ;  /* 0x0000000104047836 */ /* 0x000fe40000000000 */
[----:B------:R-:W-:-:S03]  /*0310*/  VIADD R11, R11, 0x100 ;  /* 0x000001000b0b7836 */ /* 0x000fc60000000000 */
[----:B------:R-:W-:Y:S02]  /*0320*/  ISETP.NE.AND P0, PT, R4, RZ, PT ;  /* 0x000000ff0400720c */ /* 0x000fe40003f05270 */
[----:B0-----:R-:W-:-:S05]  /*0330*/  IADD3 R2, P2, PT, R2, 0x400, RZ ;  /* 0x0000040002027810 */ /* 0x001fca0007f5e0ff */
[----:B------:R-:W-:Y:S02]  /*0340*/  IMAD.X R5, RZ, RZ, R5, P2 ;  /* 0x000000ffff057224 */ /* 0x000fe400010e0605 */
[----:B--2--5:R-:W-:-:S04]  /*0350*/  IMAD.IADD R0, R3, 0x1, R0 ;  /* 0x0000000103007824 */ /* 0x024fc800078e0200 */
[----:B------:R-:W-:Y:S05]  /*0360*/  @P0 BRA `(.L_x_10) ;  /* 0xfffffffc00dc0947 */ /* 0x000fea000383ffff */
.L_x_9:
[----:B------:R-:W-:Y:S05]  /*0370*/  BSYNC.RECONVERGENT B2 ;  /* 0x0000000000027941 */ /* 0x000fea0003800200 */
.L_x_8:
[----:B------:R-:W-:Y:S05]  /*0380*/  @!P1 BRA `(.L_x_7) ;  /* 0x0000000400309947 */ /* 0x000fea0003800000 */
[----:B------:R-:W-:Y:S01]  /*0390*/  IMAD.IADD R2, R20, 0x1, -R11 ;  /* 0x0000000114027824 */ /* 0x000fe200078e0a0b */
[----:B------:R-:W-:Y:S01]  /*03a0*/  BSSY.RECONVERGENT B2, `(.L_x_11) ;  /* 0x0000029000027945 */ /* 0x000fe20003800200 */
[----:B------:R-:W-:-:S03]  /*03b0*/  PLOP3.LUT P0, PT, PT, PT, PT, 0x80, 0x8 ;  /* 0x000000000008781c */ /* 0x000fc60003f0f070 */
[----:B------:R-:W-:-:S13]  /*03c0*/  ISETP.GT.AND P1, PT, R2, 0xc00, PT ;  /* 0x00000c000200780c */ /* 0x000fda0003f24270 */
[----:B------:R-:W-:Y:S05]  /*03d0*/  @!P1 BRA `(.L_x_12) ;  /* 0x0000000000949947 */ /* 0x000fea0003800000 */
[----:B------:R-:W-:Y:S01]  /*03e0*/  PLOP3.LUT P0, PT, PT, PT, PT, 0x8, 0x80 ;  /* 0x000000000080781c */ /* 0x000fe20003f0e170 */
[----:B------:R-:W-:-:S12]  /*03f0*/  VIADD R8, R20, 0xfffff400 ;  /* 0xfffff40014087836 */ /* 0x000fd80000000000 */
.L_x_13:
[----:B------:R-:W0:Y:S01]  /*0400*/  LDC.64 R4, c[0x0][0x380] ;  /* 0x0000e000ff047b82 */ /* 0x000e220000000a00 */
[C---:B------:R-:W-:Y:S02]  /*0410*/  VIADD R7, R11.reuse, 0x400 ;  /* 0x000004000b077836 */ /* 0x040fe40000000000 */
[C---:B------:R-:W-:Y:S02]  /*0420*/  VIADD R3, R11.reuse, 0x800 ;  /* 0x000008000b037836 */ /* 0x040fe40000000000 */
[----:B0-----:R-:W-:-:S05]  /*0430*/  IMAD.WIDE R22, R11, 0x4, R4 ;  /* 0x000000040b167825 */ /* 0x001fca00078e0204 */
[----:B------:R-:W2:Y:S01]  /*0440*/  LDG.E.CONSTANT R13, desc[UR6][R22.64] ;  /* 0x00000006160d7981 */ /* 0x000ea2000c1e9900 */
[----:B------:R-:W-:-:S03]  /*0450*/  IMAD.WIDE R6, R7, 0x4, R4 ;  /* 0x0000000407067825 */ /* 0x000fc600078e0204 */
[----:B------:R-:W2:Y:S04]  /*0460*/  LDG.E.CONSTANT R10, desc[UR6][R22.64+0x400] ;  /* 0x00040006160a7981 */ /* 0x000ea8000c1e9900 */
[----:B------:R-:W3:Y:S04]  /*0470*/  LDG.E.CONSTANT R12, desc[UR6][R22.64+0x800] ;  /* 0x00080006160c7981 */ /* 0x000ee8000c1e9900 */
[----:B------:R-:W3:Y:S01]  /*0480*/  LDG.E.CONSTANT R19, desc[UR6][R22.64+0xc00] ;  /* 0x000c000616137981 */ /* 0x000ee2000c1e9900 */
[----:B------:R-:W-:-:S03]  /*0490*/  IMAD.WIDE R2, R3, 0x4, R4 ;  /* 0x0000000403027825 */ /* 0x000fc600078e0204 */
[----:B------:R-:W4:Y:S04]  /*04a0*/  LDG.E.CONSTANT R16, desc[UR6][R6.64] ;  /* 0x0000000606107981 */ /* 0x000f28000c1e9900 */
[----:B------:R-:W4:Y:S01]  /*04b0*/  LDG.E.CONSTANT R15, desc[UR6][R6.64+0x400] ;  /* 0x00040006060f7981 */ /* 0x000f22000c1e9900 */
[----:B------:R-:W-:-:S03]  /*04c0*/  VIADD R25, R11, 0xc00 ;  /* 0x00000c000b197836 */ /* 0x000fc60000000000 */
[----:B------:R-:W4:Y:S04]  /*04d0*/  LDG.E.CONSTANT R14, desc[UR6][R6.64+0x800] ;  /* 0x00080006060e7981 */ /* 0x000f28000c1e9900 */
[----:B------:R-:W4:Y:S01]  /*04e0*/  LDG.E.CONSTANT R21, desc[UR6][R6.64+0xc00] ;  /* 0x000c000606157981 */ /* 0x000f22000c1e9900 */
[----:B------:R-:W-:-:S03]  /*04f0*/  IMAD.WIDE R4, R25, 0x4, R4 ;  /* 0x0000000419047825 */ /* 0x000fc600078e0204 */
[----:B------:R-:W4:Y:S04]  /*0500*/  LDG.E.CONSTANT R18, desc[UR6][R2.64] ;  /* 0x0000000602127981 */ /* 0x000f28000c1e9900 */
[----:B------:R-:W4:Y:S04]  /*0510*/  LDG.E.CONSTANT R17, desc[UR6][R2.64+0x400] ;  /* 0x0004000602117981 */ /* 0x000f28000c1e9900 */
[----:B------:R-:W4:Y:S04]  /*0520*/  LDG.E.CONSTANT R23, desc[UR6][R2.64+0x800] ;  /* 0x0008000602177981 */ /* 0x000f28000c1e9900 */
[----:B------:R-:W4:Y:S04]  /*0530*/  LDG.E.CONSTANT R24, desc[UR6][R2.64+0xc00] ;  /* 0x000c000602187981 */ /* 0x000f28000c1e9900 */
[----:B------:R-:W4:Y:S04]  /*0540*/  LDG.E.CONSTANT R25, desc[UR6][R4.64] ;  /* 0x0000000604197981 */ /* 0x000f28000c1e9900 */
[----:B------:R-:W4:Y:S04]  /*0550*/  LDG.E.CONSTANT R26, desc[UR6][R4.64+0x400] ;  /* 0x00040006041a7981 */ /* 0x000f28000c1e9900 */
[----:B------:R-:W4:Y:S04]  /*0560*/  LDG.E.CONSTANT R22, desc[UR6][R4.64+0x800] ;  /* 0x0008000604167981 */ /* 0x000f28000c1e9900 */
[----:B------:R-:W4:Y:S01]  /*0570*/  LDG.E.CONSTANT R27, desc[UR6][R4.64+0xc00] ;  /* 0x000c0006041b7981 */ /* 0x000f22000c1e9900 */
[----:B------:R-:W-:-:S05]  /*0580*/  VIADD R11, R11, 0x1000 ;  /* 0x000010000b0b7836 */ /* 0x000fca0000000000 */
[----:B------:R-:W-:Y:S02]  /*0590*/  ISETP.GE.AND P1, PT, R11, R8, PT ;  /* 0x000000080b00720c */ /* 0x000fe40003f26270 */
[----:B--2--5:R-:W-:-:S04]  /*05a0*/  IADD3 R10, PT, PT, R10, R13, R0 ;  /* 0x0000000d0a0a7210 */ /* 0x024fc80007ffe000 */
[----:B---3--:R-:W-:-:S04]  /*05b0*/  IADD3 R10, PT, PT, R19, R12, R10 ;  /* 0x0000000c130a7210 */ /* 0x008fc80007ffe00a */
[----:B----4-:R-:W-:-:S04]  /*05c0*/  IADD3 R10, PT, PT, R15, R16, R10 ;  /* 0x000000100f0a7210 */ /* 0x010fc80007ffe00a */
[----:B------:R-:W-:-:S04]  /*05d0*/  IADD3 R10, PT, PT, R21, R14, R10 ;  /* 0x0000000e150a7210 */ /* 0x000fc80007ffe00a */
[----:B------:R-:W-:-:S04]  /*05e0*/  IADD3 R10, PT, PT, R17, R18, R10 ;  /* 0x00000012110a7210 */ /* 0x000fc80007ffe00a */
[----:B------:R-:W-:-:S04]  /*05f0*/  IADD3 R10, PT, PT, R24, R23, R10 ;  /* 0x00000017180a7210 */ /* 0x000fc80007ffe00a */
[----:B------:R-:W-:-:S04]  /*0600*/  IADD3 R25, PT, PT, R26, R25, R10 ;  /* 0x000000191a197210 */ /* 0x000fc80007ffe00a */
[----:B------:R-:W-:Y:S01]  /*0610*/  IADD3 R0, PT, PT, R27, R22, R25 ;  /* 0x000000161b007210 */ /* 0x000fe20007ffe019 */
[----:B------:R-:W-:Y:S06]  /*0620*/  @!P1 BRA `(.L_x_13) ;  /* 0xfffffffc00749947 */ /* 0x000fec000383ffff */
.L_x_12:
[----:B------:R-:W-:Y:S05]  /*0630*/  BSYNC.RECONVERGENT B2 ;  /* 0x0000000000027941 */ /* 0x000fea0003800200 */
.L_x_11:
[----:B------:R-:W-:Y:S01]  /*0640*/  IMAD.IADD R2, R20, 0x1, -R11 ;  /* 0x0000000114027824 */ /* 0x000fe200078e0a0b */
[----:B------:R-:W-:Y:S04]  /*0650*/  BSSY.RECONVERGENT B2, `(.L_x_14) ;  /* 0x0000015000027945 */ /* 0x000fe80003800200 */
[----:B------:R-:W-:-:S13]  /*0660*/  ISETP.GT.AND P1, PT, R2, 0x400, PT ;  /* 0x000004000200780c */ /* 0x000fda0003f24270 */
[----:B------:R-:W-:Y:S05]  /*0670*/  @!P1 BRA `(.L_x_15) ;  /* 0x0000000000489947 */ /* 0x000fea0003800000 */
[----:B------:R-:W0:Y:S01]  /*0680*/  LDC.64 R4, c[0x0][0x380] ;  /* 0x0000e000ff047b82 */ /* 0x000e220000000a00 */
[C---:B------:R-:W-:Y:S02]  /*0690*/  VIADD R13, R11.reuse, 0x400 ;  /* 0x000004000b0d7836 */ /* 0x040fe40000000000 */
[----:B0-----:R-:W-:-:S05]  /*06a0*/  IMAD.WIDE R2, R11, 0x4, R4 ;  /* 0x000000040b027825 */ /* 0x001fca00078e0204 */
[----:B------:R-:W2:Y:S01]  /*06b0*/  LDG.E.CONSTANT R7, desc[UR6][R2.64] ;  /* 0x0000000602077981 */ /* 0x000ea2000c1e9900 */
[----:B------:R-:W-:-:S03]  /*06c0*/  IMAD.WIDE R4, R13, 0x4, R4 ;  /* 0x000000040d047825 */ /* 0x000fc600078e0204 */
[----:B------:R-:W2:Y:S04]  /*06d0*/  LDG.E.CONSTANT R6, desc[UR6][R2.64+0x400] ;  /* 0x0004000602067981 */ /* 0x000ea8000c1e9900 */
[----:B------:R-:W3:Y:S04]  /*06e0*/  LDG.E.CONSTANT R13, desc[UR6][R2.64+0x800] ;  /* 0x00080006020d7981 */ /* 0x000ee8000c1e9900 */
[----:B------:R-:W3:Y:S04]  /*06f0*/  LDG.E.CONSTANT R8, desc[UR6][R2.64+0xc00] ;  /* 0x000c000602087981 */ /* 0x000ee8000c1e9900 */
[----:B------:R-:W4:Y:S04]  /*0700*/  LDG.E.CONSTANT R15, desc[UR6][R4.64] ;  /* 0x00000006040f7981 */ /* 0x000f28000c1e9900 */
[----:B------:R-:W4:Y:S04]  /*0710*/  LDG.E.CONSTANT R10, desc[UR6][R4.64+0x400] ;  /* 0x00040006040a7981 */ /* 0x000f28000c1e9900 */
[----:B------:R-:W4:Y:S04]  /*0720*/  LDG.E.CONSTANT R17, desc[UR6][R4.64+0x800] ;  /* 0x0008000604117981 */ /* 0x000f28000c1e9900 */
[----:B------:R-:W4:Y:S01]  /*0730*/  LDG.E.CONSTANT R12, desc[UR6][R4.64+0xc00] ;  /* 0x000c0006040c7981 */ /* 0x000f22000c1e9900 */
[----:B------:R-:W-:Y:S01]  /*0740*/  PLOP3.LUT P0, PT, PT, PT, PT, 0x8, 0x80 ;  /* 0x000000000080781c */ /* 0x000fe20003f0e170 */
[----:B------:R-:W-:Y:S01]  /*0750*/  VIADD R11, R11, 0x800 ;  /* 0x000008000b0b7836 */ /* 0x000fe20000000000 */
[----:B--2--5:R-:W-:-:S04]  /*0760*/  IADD3 R6, PT, PT, R6, R7, R0 ;  /* 0x0000000706067210 */ /* 0x024fc80007ffe000 */
[----:B---3--:R-:W-:-:S04]  /*0770*/  IADD3 R6, PT, PT, R8, R13, R6 ;  /* 0x0000000d08067210 */ /* 0x008fc80007ffe006 */
[----:B----4-:R-:W-:-:S04]  /*0780*/  IADD3 R6, PT, PT, R10, R15, R6 ;  /* 0x0000000f0a067210 */ /* 0x010fc80007ffe006 */
[----:B------:R-:W-:-:S07]  /*0790*/  IADD3 R0, PT, PT, R12, R17, R6 ;  /* 0x000000110c007210 */ /* 0x000fce0007ffe006 */
.L_x_15:
[----:B------:R-:W-:Y:S05]  /*07a0*/  BSYNC.RECONVERGENT B2 ;  /* 0x0000000000027941 */ /* 0x000fea0003800200 */
.L_x_14:
[----:B------:R-:W-:-:S13]  /*07b0*/  ISETP.LT.OR P0, PT, R11, R20, P0 ;  /* 0x000000140b00720c */ /* 0x000fda0000701670 */
[----:B------:R-:W-:Y:S05]  /*07c0*/  @!P0 BRA `(.L_x_7) ;  /* 0x0000000000208947 */ /* 0x000fea0003800000 */
[----:B------:R-:W0:Y:S02]  /*07d0*/  LDC.64 R2, c[0x0][0x380] ;  /* 0x0000e000ff027b82 */ /* 0x000e240000000a00 */
[----:B0-----:R-:W-:-:S05]  /*07e0*/  IMAD.WIDE R2, R11, 0x4, R2 ;  /* 0x000000040b027825 */ /* 0x001fca00078e0202 */
[----:B------:R-:W2:Y:S04]  /*07f0*/  LDG.E.CONSTANT R5, desc[UR6][R2.64] ;  /* 0x0000000602057981 */ /* 0x000ea8000c1e9900 */
[----:B------:R-:W2:Y:S04]  /*0800*/  LDG.E.CONSTANT R4, desc[UR6][R2.64+0x400] ;  /* 0x0004000602047981 */ /* 0x000ea8000c1e9900 */
[----:B------:R-:W3:Y:S04]  /*0810*/  LDG.E.CONSTANT R7, desc[UR6][R2.64+0x800] ;  /* 0x0008000602077981 */ /* 0x000ee8000c1e9900 */
[----:B------:R-:W3:Y:S01]  /*0820*/  LDG.E.CONSTANT R6, desc[UR6][R2.64+0xc00] ;  /* 0x000c000602067981 */ /* 0x000ee2000c1e9900 */
[----:B--2--5:R-:W-:-:S04]  /*0830*/  IADD3 R0, PT, PT, R4, R5, R0 ;  /* 0x0000000504007210 */ /* 0x024fc80007ffe000 */
[----:B---3--:R-:W-:-:S07]  /*0840*/  IADD3 R0, PT, PT, R6, R7, R0 ;  /* 0x0000000706007210 */ /* 0x008fce0007ffe000 */
.L_x_7:
[----:B------:R-:W-:Y:S05]  /*0850*/  BSYNC.RECONVERGENT B1 ;  /* 0x0000000000017941 */ /* 0x000fea0003800200 */
.L_x_6:
[----:B------:R-:W-:-:S13]  /*0860*/  ISETP.GE.AND P0, PT, R20, 0x100, PT ;  /* 0x000001001400780c */ /* 0x000fda0003f06270 */
[----:B------:R-:W-:Y:S05]  /*0870*/  @!P0 BRA `(.L_x_16) ;  /* 0x0000000000ac8947 */ /* 0x000fea0003800000 */
[----:B------:R-:W1:Y:S01]  /*0880*/  S2R R6, SR_LANEID ;  /* 0x0000000000067919 */ /* 0x000e620000000000 */
[----:B0----5:R-:W0:Y:S01]  /*0890*/  SHFL.DOWN PT, R2, R0, 0x1, 0x1f ;  /* 0x08201f0000027f89 */ /* 0x021e2200000e0000 */
[C---:B-1----:R-:W-:Y:S02]  /*08a0*/  ISETP.GT.AND P0, PT, R6.reuse, 0x1e, PT ;  /* 0x0000001e0600780c */ /* 0x042fe40003f04270 */
[----:B------:R-:W-:Y:S02]  /*08b0*/  ISETP.NE.AND P1, PT, R6, RZ, PT ;  /* 0x000000ff0600720c */ /* 0x000fe40003f25270 */
[----:B0-----:R-:W-:Y:S02]  /*08c0*/  SEL R3, R2, RZ, !P0 ;  /* 0x000000ff02037207 */ /* 0x001fe40004000000 */
[----:B------:R-:W-:-:S03]  /*08d0*/  ISETP.GT.AND P0, PT, R6, 0x1d, PT ;  /* 0x0000001d0600780c */ /* 0x000fc60003f04270 */
[----:B------:R-:W-:-:S05]  /*08e0*/  IMAD.IADD R3, R3, 0x1, R0 ;  /* 0x0000000103037824 */ /* 0x000fca00078e0200 */
[----:B------:R-:W0:Y:S01]  /*08f0*/  SHFL.DOWN PT, R2, R3, 0x2, 0x1f ;  /* 0x08401f0003027f89 */ /* 0x000e2200000e0000 */
[----:B------:R-:W1:Y:S01]  /*0900*/  @!P1 S2R R7, SR_CgaCtaId ;  /* 0x0000000000079919 */ /* 0x000e620000008800 */
[----:B0-----:R-:W-:Y:S02]  /*0910*/  SEL R2, R2, RZ, !P0 ;  /* 0x000000ff02027207 */ /* 0x001fe40004000000 */
[----:B------:R-:W-:-:S03]  /*0920*/  ISETP.GT.AND P0, PT, R6, 0x1b, PT ;  /* 0x0000001b0600780c */ /* 0x000fc60003f04270 */
[----:B------:R-:W-:-:S05]  /*0930*/  IMAD.IADD R2, R3, 0x1, R2 ;  /* 0x0000000103027824 */ /* 0x000fca00078e0202 */
[----:B------:R-:W0:Y:S02]  /*0940*/  SHFL.DOWN PT, R4, R2, 0x4, 0x1f ;  /* 0x08801f0002047f89 */ /* 0x000e2400000e0000 */
[----:B0-----:R-:W-:Y:S02]  /*0950*/  SEL R5, R4, RZ, !P0 ;  /* 0x000000ff04057207 */ /* 0x001fe40004000000 */
[----:B------:R-:W-:Y:S02]  /*0960*/  ISETP.GT.AND P0, PT, R6, 0x17, PT ;  /* 0x000000170600780c */ /* 0x000fe40003f04270 */
[----:B------:R-:W-:Y:S01]  /*0970*/  @!P1 MOV R4, 0x400 ;  /* 0x0000040000049802 */ /* 0x000fe20000000f00 */
[----:B------:R-:W-:Y:S01]  /*0980*/  IMAD.IADD R5, R2, 0x1, R5 ;  /* 0x0000000102057824 */ /* 0x000fe200078e0205 */
[----:B------:R-:W-:Y:S02]  /*0990*/  @!P1 SHF.R.U32.HI R2, RZ, 0x3, R9 ;  /* 0x00000003ff029819 */ /* 0x000fe40000011609 */
[----:B-1----:R-:W-:-:S02]  /*09a0*/  @!P1 LEA R7, R7, R4, 0x18 ;  /* 0x0000000407079211 */ /* 0x002fc400078ec0ff */
[----:B------:R-:W0:Y:S01]  /*09b0*/  SHFL.DOWN PT, R0, R5, 0x8, 0x1f ;  /* 0x09001f0005007f89 */ /* 0x000e2200000e0000 */
[----:B------:R-:W-:-:S05]  /*09c0*/  @!P1 LOP3.LUT R2, R2, 0x7c, RZ, 0xc0, !PT ;  /* 0x0000007c02029812 */ /* 0x000fca00078ec0ff */
[----:B------:R-:W-:Y:S01]  /*09d0*/  @!P1 IMAD.IADD R2, R2, 0x1, R7 ;  /* 0x0000000102029824 */ /* 0x000fe200078e0207 */
[----:B0-----:R-:W-:Y:S02]  /*09e0*/  SEL R0, R0, RZ, !P0 ;  /* 0x000000ff00007207 */ /* 0x001fe40004000000 */
[----:B------:R-:W-:-:S03]  /*09f0*/  ISETP.GT.AND P0, PT, R6, 0xf, PT ;  /* 0x0000000f0600780c */ /* 0x000fc60003f04270 */
[----:B------:R-:W-:-:S05]  /*0a00*/  IMAD.IADD R0, R5, 0x1, R0 ;  /* 0x0000000105007824 */ /* 0x000fca00078e0200 */
[----:B------:R-:W0:Y:S02]  /*0a10*/  SHFL.DOWN PT, R3, R0, 0x10, 0x1f ;  /* 0x0a001f0000037f89 */ /* 0x000e2400000e0000 */
[----:B0-----:R-:W-:Y:S02]  /*0a20*/  SEL R3, R3, RZ, !P0 ;  /* 0x000000ff03037207 */ /* 0x001fe40004000000 */
[----:B------:R-:W-:-:S03]  /*0a30*/  ISETP.NE.AND P0, PT, R9, RZ, PT ;  /* 0x000000ff0900720c */ /* 0x000fc60003f05270 */
[----:B------:R-:W-:-:S05]  /*0a40*/  IMAD.IADD R3, R0, 0x1, R3 ;  /* 0x0000000100037824 */ /* 0x000fca00078e0203 */
[----:B------:R0:W-:Y:S01]  /*0a50*/  @!P1 STS [R2+0x8], R3 ;  /* 0x0000080302009388 */ /* 0x0001e20000000800 */
[----:B------:R-:W-:Y:S06]  /*0a60*/  BAR.SYNC.DEFER_BLOCKING 0x0 ;  /* 0x0000000000007b1d */ /* 0x000fec0000010000 */
[----:B------:R-:W-:Y:S05]  /*0a70*/  @P0 BRA `(.L_x_17) ;  /* 0x0000002c00ac0947 */ /* 0x000fea0003800000 */
[----:B------:R-:W1:Y:S01]  /*0a80*/  S2UR UR5, SR_CgaCtaId ;  /* 0x00000000000579c3 */ /* 0x000e620000008800 */
[----:B------:R-:W-:Y:S02]  /*0a90*/  UMOV UR4, 0x400 ;  /* 0x0000040000047882 */ /* 0x000fe40000000000 */
[----:B-1----:R-:W-:-:S09]  /*0aa0*/  ULEA UR4, UR5, UR4, 0x18 ;  /* 0x0000000405047291 */ /* 0x002fd2000f8ec0ff */
[----:B------:R-:W-:Y:S04]  /*0ab0*/  LDS R0, [UR4+0xc] ;  /* 0x00000c04ff007984 */ /* 0x000fe80008000800 */
[----:B------:R-:W1:Y:S04]  /*0ac0*/  LDS.128 R4, [UR4+0x10] ;  /* 0x00001004ff047984 */ /* 0x000e680008000c00 */
[----:B------:R-:W2:Y:S01]  /*0ad0*/  LDS.64 R8, [UR4+0x20] ;  /* 0x00002004ff087984 */ /* 0x000ea20008000a00 */
[----:B-1----:R-:W-:-:S04]  /*0ae0*/  IADD3 R0, PT, PT, R4, R0, R3 ;  /* 0x0000000004007210 */ /* 0x002fc80007ffe003 */
[----:B------:R-:W-:-:S04]  /*0af0*/  IADD3 R0, PT, PT, R6, R0, R5 ;  /* 0x0000000006007210 */ /* 0x000fc80007ffe005 */
[----:B--2---:R-:W-:-:S05]  /*0b00*/  IADD3 R0, PT, PT, R8, R0, R7 ;  /* 0x0000000008007210 */ /* 0x004fca0007ffe007 */
[----:B0-----:R-:W-:Y:S01]  /*0b10*/  IMAD.IADD R3, R0, 0x1, R9 ;  /* 0x0000000100037824 */ /* 0x001fe200078e0209 */
[----:B------:R-:W-:Y:S06]  /*0b20*/  BRA `(.L_x_17) ;  /* 0x0000002c00807947 */ /* 0x000fec0003800000 */
.L_x_16:
[----:B0-----:R-:W-:Y:S01]  /*0b30*/  LOP3.LUT R2, R9, 0x3e0, RZ, 0xc0, !PT ;  /* 0x000003e009027812 */ /* 0x001fe200078ec0ff */
[----:B------:R-:W0:Y:S03]  /*0b40*/  S2R R8, SR_LANEID ;  /* 0x0000000000087919 */ /* 0x000e260000000000 */
[----:B------:R-:W-:Y:S01]  /*0b50*/  LOP3.LUT R5, RZ, R2, RZ, 0x33, !PT ;  /* 0x00000002ff057212 */ /* 0x000fe200078e33ff */
[----:B------:R-:W-:-:S04]  /*0b60*/  VIADD R3, R2, 0x20 ;  /* 0x0000002002037836 */ /* 0x000fc80000000000 */
[----:B------:R-:W-:Y:S01]  /*0b70*/  IMAD.IADD R5, R5, 0x1, R20 ;  /* 0x0000000105057824 */ /* 0x000fe200078e0214 */
[----:B------:R-:W-:-:S04]  /*0b80*/  ISETP.GT.AND P0, PT, R3, R20, PT ;  /* 0x000000140300720c */ /* 0x000fc80003f04270 */
[----:B------:R-:W-:-:S05]  /*0b90*/  SEL R5, R5, 0x1f, P0 ;  /* 0x0000001f05057807 */ /* 0x000fca0000000000 */
[----:B-----5:R-:W1:Y:S01]  /*0ba0*/  SHFL.DOWN PT, R2, R0, 0x1, R5 ;  /* 0x0820000000027989 */ /* 0x020e6200000e0005 */
[CC--:B0-----:R-:W-:Y:S01]  /*0bb0*/  ISETP.GE.AND P0, PT, R8.reuse, R5.reuse, PT ;  /* 0x000000050800720c */ /* 0x0c1fe20003f06270 */
[C---:B------:R-:W-:Y:S01]  /*0bc0*/  VIADD R4, R8.reuse, 0x2 ;  /* 0x0000000208047836 */ /* 0x040fe20000000000 */
[C---:B------:R-:W-:Y:S01]  /*0bd0*/  ISETP.NE.AND P1, PT, R8.reuse, RZ, PT ;  /* 0x000000ff0800720c */ /* 0x040fe20003f25270 */
[----:B------:R-:W-:Y:S01]  /*0be0*/  VIADD R6, R8, 0x4 ;  /* 0x0000000408067836 */ /* 0x000fe20000000000 */
[----:B-1----:R-:W-:Y:S02]  /*0bf0*/  SEL R3, R2, RZ, !P0 ;  /* 0x000000ff02037207 */ /* 0x002fe40004000000 */
[----:B------:R-:W-:-:S03]  /*0c00*/  ISETP.GT.AND P0, PT, R4, R5, PT ;  /* 0x000000050400720c */ /* 0x000fc60003f04270 */
[----:B------:R-:W-:-:S06]  /*0c10*/  IMAD.IADD R2, R3, 0x1, R0 ;  /* 0x0000000103027824 */ /* 0x000fcc00078e0200 */
[----:B------:R-:W0:Y:S01]  /*0c20*/  @!P1 S2R R10, SR_CgaCtaId ;  /* 0x00000000000a9919 */ /* 0x000e220000008800 */
[----:B------:R-:W-:Y:S01]  /*0c30*/  @!P1 MOV R7, 0x400 ;  /* 0x0000040000079802 */ /* 0x000fe20000000f00 */
[----:B------:R-:W1:Y:S02]  /*0c40*/  SHFL.DOWN PT, R3, R2, 0x2, R5 ;  /* 0x0840000002037989 */ /* 0x000e6400000e0005 */
[----:B-1----:R-:W-:Y:S02]  /*0c50*/  SEL R3, R3, RZ, !P0 ;  /* 0x000000ff03037207 */ /* 0x002fe40004000000 */
[----:B------:R-:W-:Y:S02]  /*0c60*/  ISETP.GT.AND P0, PT, R6, R5, PT ;  /* 0x000000050600720c */ /* 0x000fe40003f04270 */
[----:B------:R-:W-:Y:S01]  /*0c70*/  @!P1 SHF.R.U32.HI R6, RZ, 0x3, R9 ;  /* 0x00000003ff069819 */ /* 0x000fe20000011609 */
[----:B------:R-:W-:Y:S01]  /*0c80*/  IMAD.IADD R4, R2, 0x1, R3 ;  /* 0x0000000102047824 */ /* 0x000fe200078e0203 */
[----:B0-----:R-:W-:Y:S01]  /*0c90*/  @!P1 LEA R7, R10, R7, 0x18 ;  /* 0x000000070a079211 */ /* 0x001fe200078ec0ff */
[----:B------:R-:W-:Y:S01]  /*0ca0*/  VIADD R2, R8, 0x8 ;  /* 0x0000000808027836 */ /* 0x000fe20000000000 */
[----:B------:R-:W-:-:S02]  /*0cb0*/  @!P1 LOP3.LUT R6, R6, 0x7c, RZ, 0xc0, !PT ;  /* 0x0000007c06069812 */ /* 0x000fc400078ec0ff */
[----:B------:R-:W0:Y:S03]  /*0cc0*/  SHFL.DOWN PT, R3, R4, 0x4, R5 ;  /* 0x0880000004037989 */ /* 0x000e2600000e0005 */
[----:B------:R-:W-:Y:S01]  /*0cd0*/  @!P1 IMAD.IADD R6, R6, 0x1, R7 ;  /* 0x0000000106069824 */ /* 0x000fe200078e0207 */
[----:B0-----:R-:W-:Y:S02]  /*0ce0*/  SEL R3, R3, RZ, !P0 ;  /* 0x000000ff03037207 */ /* 0x001fe40004000000 */
[----:B------:R-:W-:-:S03]  /*0cf0*/  ISETP.GT.AND P0, PT, R2, R5, PT ;  /* 0x000000050200720c */ /* 0x000fc60003f04270 */
[----:B------:R-:W-:Y:S02]  /*0d00*/  IMAD.IADD R0, R4, 0x1, R3 ;  /* 0x0000000104007824 */ /* 0x000fe400078e0203 */
[----:B------:R-:W-:-:S03]  /*0d10*/  VIADD R4, R8, 0x10 ;  /* 0x0000001008047836 */ /* 0x000fc60000000000 */
[----:B------:R-:W0:Y:S02]  /*0d20*/  SHFL.DOWN PT, R3, R0, 0x8, R5 ;  /* 0x0900000000037989 */ /* 0x000e2400000e0005 */
[----:B0-----:R-:W-:Y:S02]  /*0d30*/  SEL R3, R3, RZ, !P0 ;  /* 0x000000ff03037207 */ /* 0x001fe40004000000 */
[----:B------:R-:W-:-:S03]  /*0d40*/  ISETP.GT.AND P0, PT, R4, R5, PT ;  /* 0x000000050400720c */ /* 0x000fc60003f04270 */
[----:B------:R-:W-:-:S05]  /*0d50*/  IMAD.IADD R2, R0, 0x1, R3 ;  /* 0x0000000100027824 */ /* 0x000fca00078e0203 */
[----:B------:R-:W0:Y:S02]  /*0d60*/  SHFL.DOWN PT, R3, R2, 0x10, R5 ;  /* 0x0a00000002037989 */ /* 0x000e2400000e0005 */
[----:B0-----:R-:W-:Y:S02]  /*0d70*/  SEL R3, R3, RZ, !P0 ;  /* 0x000000ff03037207 */ /* 0x001fe40004000000 */
[----:B------:R-:W-:-:S03]  /*0d80*/  ISETP.NE.AND P0, PT, R9, RZ, PT ;  /* 0x000000ff0900720c */ /* 0x000fc60003f05270 */
[----:B------:R-:W-:-:S05]  /*0d90*/  IMAD.IADD R3, R2, 0x1, R3 ;  /* 0x0000000102037824 */ /* 0x000fca00078e0203 */
[----:B------:R4:W-:Y:S01]  /*0da0*/  @!P1 STS [R6+0x8], R3 ;  /* 0x0000080306009388 */ /* 0x0009e20000000800 */
[----:B------:R-:W-:Y:S06]  /*0db0*/  BAR.SYNC.DEFER_BLOCKING 0x0 ;  /* 0x0000000000007b1d */ /* 0x000fec0000010000 */
[----:B------:R-:W-:Y:S05]  /*0dc0*/  @P0 BRA `(.L_x_17) ;  /* 0x0000002800d80947 */ /* 0x000fea0003800000 */
[----:B------:R-:W0:Y:S01]  /*0dd0*/  S2UR UR5, SR_CgaCtaId ;  /* 0x00000000000579c3 */ /* 0x000e220000008800 */
[----:B------:R-:W-:Y:S01]  /*0de0*/  UMOV UR4, 0x400 ;  /* 0x0000040000047882 */ /* 0x000fe20000000000 */
[C---:B------:R-:W-:Y:S02]  /*0df0*/  ISETP.GT.AND P2, PT, R20.reuse, 0x40, PT ;  /* 0x000000401400780c */ /* 0x040fe40003f44270 */
[C---:B------:R-:W-:Y:S02]  /*0e00*/  ISETP.GT.AND P1, PT, R20.reuse, 0x20, PT ;  /* 0x000000201400780c */ /* 0x040fe40003f24270 */
[----:B------:R-:W-:Y:S01]  /*0e10*/  ISETP.GT.AND P3, PT, R20, 0x80, PT ;  /* 0x000000801400780c */ /* 0x000fe20003f64270 */
[----:B0-----:R-:W-:-:S09]  /*0e20*/  ULEA UR4, UR5, UR4, 0x18 ;  /* 0x0000000405047291 */ /* 0x001fd2000f8ec0ff */
[----:B----4-:R-:W0:Y:S04]  /*0e30*/  LDS.128 R4, [UR4+0x10] ;  /* 0x00001004ff047984 */ /* 0x010e280008000c00 */
[----:B------:R-:W1:Y:S04]  /*0e40*/  LDS R0, [UR4+0xc] ;  /* 0x00000c04ff007984 */ /* 0x000e680008000800 */
[----:B------:R-:W2:Y:S01]  /*0e50*/  LDS.64 R8, [UR4+0x20] ;  /* 0x00002004ff087984 */ /* 0x000ea20008000a00 */
[----:B0-----:R-:W-:Y:S02]  /*0e60*/  SEL R4, R4, RZ, P2 ;  /* 0x000000ff04047207 */ /* 0x001fe40001000000 */
[----:B------:R-:W-:-:S02]  /*0e70*/  ISETP.GT.AND P2, PT, R20, 0x60, PT ;  /* 0x000000601400780c */ /* 0x000fc40003f44270 */
[----:B-1----:R-:W-:Y:S02]  /*0e80*/  SEL R0, R0, RZ, P1 ;  /* 0x000000ff00007207 */ /* 0x002fe40000800000 */
[----:B------:R-:W-:Y:S02]  /*0e90*/  SEL R5, R5, RZ, P2 ;  /* 0x000000ff05057207 */ /* 0x000fe40001000000 */
[----:B------:R-:W-:Y:S02]  /*0ea0*/  IADD3 R0, PT, PT, R4, R0, R3 ;  /* 0x0000000004007210 */ /* 0x000fe40007ffe003 */
[----:B------:R-:W-:Y:S02]  /*0eb0*/  ISETP.GT.AND P1, PT, R20, 0xa0, PT ;  /* 0x000000a01400780c */ /* 0x000fe40003f24270 */
[----:B------:R-:W-:Y:S02]  /*0ec0*/  SEL R6, R6, RZ, P3 ;  /* 0x000000ff06067207 */ /* 0x000fe40001800000 */
[----:B------:R-:W-:-:S02]  /*0ed0*/  ISETP.GT.AND P2, PT, R20, 0xc0, PT ;  /* 0x000000c01400780c */ /* 0x000fc40003f44270 */
[----:B------:R-:W-:Y:S02]  /*0ee0*/  ISETP.GT.AND P3, PT, R20, 0xe0, PT ;  /* 0x000000e01400780c */ /* 0x000fe40003f64270 */
[----:B------:R-:W-:Y:S02]  /*0ef0*/  SEL R7, R7, RZ, P1 ;  /* 0x000000ff07077207 */ /* 0x000fe40000800000 */
[----:B------:R-:W-:Y:S02]  /*0f00*/  IADD3 R0, PT, PT, R6, R0, R5 ;  /* 0x0000000006007210 */ /* 0x000fe40007ffe005 */
[----:B--2---:R-:W-:Y:S02]  /*0f10*/  SEL R8, R8, RZ, P2 ;  /* 0x000000ff08087207 */ /* 0x004fe40001000000 */
[----:B------:R-:W-:Y:S02]  /*0f20*/  SEL R9, R9, RZ, P3 ;  /* 0x000000ff09097207 */ /* 0x000fe40001800000 */
[----:B------:R-:W-:-:S05]  /*0f30*/  IADD3 R0, PT, PT, R8, R0, R7 ;  /* 0x0000000008007210 */ /* 0x000fca0007ffe007 */
[----:B------:R-:W-:Y:S01]  /*0f40*/  IMAD.IADD R3, R0, 0x1, R9 ;  /* 0x0000000100037824 */ /* 0x000fe200078e0209 */
[----:B------:R-:W-:Y:S06]  /*0f50*/  BRA `(.L_x_17) ;  /* 0x0000002800747947 */ /* 0x000fec0003800000 */
.L_x_3:
[----:B------:R-:W0:Y:S01]  /*0f60*/  S2R R0, SR_TID.X ;  /* 0x0000000000007919 */ /* 0x000e220000002100 */
[----:B------:R-:W1:Y:S01]  /*0f70*/  LDC.64 R2, c[0x0][0x380] ;  /* 0x0000e000ff027b82 */ /* 0x000e620000000a00 */
[----:B0-----:R-:W-:-:S04]  /*0f80*/  IMAD.SHL.U32 R5, R0, 0x4, RZ ;  /* 0x0000000400057824 */ /* 0x001fc800078e00ff */
[----:B-1----:R-:W-:-:S05]  /*0f90*/  IMAD.WIDE.U32 R2, R5, 0x4, R2 ;  /* 0x0000000405027825 */ /* 0x002fca00078e0002 */
[----:B------:R-:W2:Y:S04]  /*0fa0*/  LDG.E.128.CONSTANT R4, desc[UR6][R2.64] ;  /* 0x0000000602047981 */ /* 0x000ea8000c1e9d00 */
[----:B------:R-:W3:Y:S04]  /*0fb0*/  LDG.E.128.CONSTANT R8, desc[UR6][R2.64+0x1000] ;  /* 0x0010000602087981 */ /* 0x000ee8000c1e9d00 */
[----:B------:R-:W4:Y:S04]  /*0fc0*/  LDG.E.128.CONSTANT R12, desc[UR6][R2.64+0x2000] ;  /* 0x00200006020c7981 */ /* 0x000f28000c1e9d00 */
[----:B------:R-:W5:Y:S01]  /*0fd0*/  LDG.E.128.CONSTANT R16, desc[UR6][R2.64+0x3000] ;  /* 0x0030000602107981 */ /* 0x000f62000c1e9d00 */
[----:B------:R-:W-:Y:S01]  /*0fe0*/  ISETP.GE.U32.AND P0, PT, R20, 0x2000, PT ;  /* 0x000020001400780c */ /* 0x000fe20003f06070 */
[----:B------:R-:W-:Y:S01]  /*0ff0*/  IMAD.MOV.U32 R23, RZ, RZ, 0x1000 ;  /* 0x00001000ff177424 */ /* 0x000fe200078e00ff */
[----:B--2---:R-:W-:-:S04]  /*1000*/  IADD3 R5, PT, PT, R6, R5, R4 ;  /* 0x0000000506057210 */ /* 0x004fc80007ffe004 */
[----:B---3--:R-:W-:-:S04]  /*1010*/  IADD3 R5, PT, PT, R8, R7, R5 ;  /* 0x0000000708057210 */ /* 0x008fc80007ffe005 */
[----:B------:R-:W-:-:S04]  /*1020*/  IADD3 R5, PT, PT, R10, R9, R5 ;  /* 0x000000090a057210 */ /* 0x000fc80007ffe005 */
[----:B----4-:R-:W-:-:S04]  /*1030*/  IADD3 R5, PT, PT, R12, R11, R5 ;  /* 0x0000000b0c057210 */ /* 0x010fc80007ffe005 */
[----:B------:R-:W-:-:S04]  /*1040*/  IADD3 R5, PT, PT, R14, R13, R5 ;  /* 0x0000000d0e057210 */ /* 0x000fc80007ffe005 */
[----:B-----5:R-:W-:-:S04]  /*1050*/  IADD3 R5, PT, PT, R16, R15, R5 ;  /* 0x0000000f10057210 */ /* 0x020fc80007ffe005 */
[----:B------:R-:W-:-:S05]  /*1060*/  IADD3 R5, PT, PT, R18, R17, R5 ;  /* 0x0000001112057210 */ /* 0x000fca0007ffe005 */
[----:B------:R-:W-:Y:S01]  /*1070*/  IMAD.IADD R21, R19, 0x1, R5 ;  /* 0x0000000113157824 */ /* 0x000fe200078e0205 */
[----:B------:R-:W-:Y:S06]  /*1080*/  @!P0 BRA `(.L_x_18) ;  /* 0x00000000005c8947 */ /* 0x000fec0003800000 */
[----:B------:R-:W0:Y:S01]  /*1090*/  LDC R24, c[0x0][0x390] ;  /* 0x0000e400ff187b82 */ /* 0x000e220000000800 */
[----:B------:R-:W-:Y:S02]  /*10a0*/  VIADD R22, R20, 0xfffff000 ;  /* 0xfffff00014167836 */ /* 0x000fe40000000000 */
[----:B------:R-:W-:-:S07]  /*10b0*/  IMAD.MOV.U32 R23, RZ, RZ, 0x1000 ;  /* 0x00001000ff177424 */ /* 0x000fce00078e00ff */
.L_x_20:
[----:B------:R-:W-:-:S05]  /*10c0*/  IMAD.WIDE R26, R23, 0x4, R2 ;  /* 0x00000004171a7825 */ /* 0x000fca00078e0202 */
[----:B------:R-:W2:Y:S04]  /*10d0*/  LDG.E.128.CONSTANT R12, desc[UR6][R26.64] ;  /* 0x000000061a0c7981 */ /* 0x000ea8000c1e9d00 */
[----:B------:R-:W3:Y:S04]  /*10e0*/  LDG.E.128.CONSTANT R16, desc[UR6][R26.64+0x1000] ;  /* 0x001000061a107981 */ /* 0x000ee8000c1e9d00 */
[----:B------:R-:W4:Y:S04]  /*10f0*/  LDG.E.128.CONSTANT R4, desc[UR6][R26.64+0x2000] ;  /* 0x002000061a047981 */ /* 0x000f28000c1e9d00 */
[----:B------:R-:W5:Y:S01]  /*1100*/  LDG.E.128.CONSTANT R8, desc[UR6][R26.64+0x3000] ;  /* 0x003000061a087981 */ /* 0x000f62000c1e9d00 */
[----:B0-----:R-:W-:Y:S01]  /*1110*/  IMAD.MOV.U32 R20, RZ, RZ, R24 ;  /* 0x000000ffff147224 */ /* 0x001fe200078e0018 */
[----:B--2---:R-:W-:-:S04]  /*1120*/  IADD3 R13, PT, PT, R13, R12, R21 ;  /* 0x0000000c0d0d7210 */ /* 0x004fc80007ffe015 */
[----:B------:R-:W-:-:S04]  /*1130*/  IADD3 R13, PT, PT, R15, R14, R13 ;  /* 0x0000000e0f0d7210 */ /* 0x000fc80007ffe00d */
[----:B---3--:R-:W-:-:S04]  /*1140*/  IADD3 R13, PT, PT, R17, R16, R13 ;  /* 0x00000010110d7210 */ /* 0x008fc80007ffe00d */
[----:B------:R-:W-:-:S04]  /*1150*/  IADD3 R13, PT, PT, R19, R18, R13 ;  /* 0x00000012130d7210 */ /* 0x000fc80007ffe00d */
[----:B----4-:R-:W-:Y:S01]  /*1160*/  IADD3 R13, PT, PT, R5, R4, R13 ;  /* 0x00000004050d7210 */ /* 0x010fe20007ffe00d */
[----:B------:R-:W-:-:S03]  /*1170*/  IMAD.IADD R4, R20, 0x1, -R23 ;  /* 0x0000000114047824 */ /* 0x000fc600078e0a17 */
[----:B------:R-:W-:Y:S02]  /*1180*/  IADD3 R13, PT, PT, R7, R6, R13 ;  /* 0x00000006070d7210 */ /* 0x000fe40007ffe00d */
[----:B------:R-:W-:Y:S02]  /*1190*/  ISETP.GE.AND P0, PT, R4, 0x1000, PT ;  /* 0x000010000400780c */ /* 0x000fe40003f06270 */
[----:B-----5:R-:W-:-:S04]  /*11a0*/  IADD3 R13, PT, PT, R9, R8, R13 ;  /* 0x00000008090d7210 */ /* 0x020fc80007ffe00d */
[----:B------:R-:W-:-:S07]  /*11b0*/  IADD3 R21, PT, PT, R11, R10, R13 ;  /* 0x0000000a0b157210 */ /* 0x000fce0007ffe00d */
[----:B------:R-:W-:Y:S05]  /*11c0*/  @!P0 BRA `(.L_x_19) ;  /* 0x0000000400fc8947 */ /* 0x000fea0003800000 */
[----:B------:R-:W-:-:S05]  /*11d0*/  VIADD R23, R23, 0x1000 ;  /* 0x0000100017177836 */ /* 0x000fca0000000000 */
[----:B------:R-:W-:-:S13]  /*11e0*/  ISETP.GT.AND P0, PT, R23, R22, PT ;  /* 0x000000161700720c */ /* 0x000fda0003f04270 */
[----:B------:R-:W-:Y:S05]  /*11f0*/  @!P0 BRA `(.L_x_20) ;  /* 0xfffffffc00b08947 */ /* 0x000fea000383ffff */
.L_x_18:
[----:B------:R-:W-:-:S13]  /*1200*/  ISETP.GE.AND P0, PT, R23, R20, PT ;  /* 0x000000141700720c */ /* 0x000fda0003f06270 */
[----:B------:R-:W-:Y:S05]  /*1210*/  @P0 BRA `(.L_x_19) ;  /* 0x0000000400e80947 */ /* 0x000fea0003800000 */
[----:B------:R-:W-:Y:S01]  /*1220*/  IMAD.IADD R9, R20, 0x1, -R23 ;  /* 0x0000000114097824 */ /* 0x000fe200078e0a17 */
[----:B------:R-:W-:Y:S04]  /*1230*/  BSSY.RECONVERGENT B1, `(.L_x_19) ;  /* 0x0000078000017945 */ /* 0x000fe80003800200 */
[----:B------:R-:W-:-:S13]  /*1240*/  ISETP.GE.AND P0, PT, R0, R9, PT ;  /* 0x000000090000720c */ /* 0x000fda0003f06270 */
[----:B------:R-:W-:Y:S05]  /*1250*/  @P0 BRA `(.L_x_21) ;  /* 0x0000000400d40947 */ /* 0x000fea0003800000 */
[----:B------:R-:W-:Y:S01]  /*1260*/  LOP3.LUT R2, RZ, R0, RZ, 0x33, !PT ;  /* 0x00000000ff027212 */ /* 0x000fe200078e33ff */
[----:B------:R-:W-:Y:S01]  /*1270*/  BSSY.RECONVERGENT B2, `(.L_x_22) ;  /* 0x0000015000027945 */ /* 0x000fe20003800200 */
[----:B------:R-:W-:Y:S02]  /*1280*/  IMAD.MOV.U32 R8, RZ, RZ, R0 ;  /* 0x000000ffff087224 */ /* 0x000fe400078e0000 */
[----:B------:R-:W-:-:S04]  /*1290*/  IADD3 R2, PT, PT, -R23, R20, R2 ;  /* 0x0000001417027210 */ /* 0x000fc80007ffe102 */
[C---:B------:R-:W-:Y:S02]  /*12a0*/  LOP3.LUT R3, R2.reuse, 0x300, RZ, 0xc0, !PT ;  /* 0x0000030002037812 */ /* 0x040fe400078ec0ff */
[----:B------:R-:W-:Y:S02]  /*12b0*/  ISETP.GE.U32.AND P1, PT, R2, 0x300, PT ;  /* 0x000003000200780c */ /* 0x000fe40003f26070 */
[----:B------:R-:W-:-:S13]  /*12c0*/  ISETP.NE.AND P0, PT, R3, 0x300, PT ;  /* 0x000003000300780c */ /* 0x000fda0003f05270 */
[----:B------:R-:W-:Y:S05]  /*12d0*/  @!P0 BRA `(.L_x_23) ;  /* 0x0000000000388947 */ /* 0x000fea0003800000 */
[----:B------:R-:W0:Y:S01]  /*12e0*/  LDC.64 R4, c[0x0][0x380] ;  /* 0x0000e000ff047b82 */ /* 0x000e220000000a00 */
[----:B------:R-:W-:Y:S01]  /*12f0*/  LEA.HI R2, R2, 0x1, RZ, 0x18 ;  /* 0x0000000102027811 */ /* 0x000fe200078fc0ff */
[----:B------:R-:W-:Y:S02]  /*1300*/  IMAD.IADD R7, R0, 0x1, R23 ;  /* 0x0000000100077824 */ /* 0x000fe400078e0217 */
[----:B------:R-:W-:Y:S01]  /*1310*/  IMAD.MOV.U32 R8, RZ, RZ, R0 ;  /* 0x000000ffff087224 */ /* 0x000fe200078e0000 */
[----:B------:R-:W-:-:S05]  /*1320*/  LOP3.LUT R2, R2, 0x3, RZ, 0xc0, !PT ;  /* 0x0000000302027812 */ /* 0x000fca00078ec0ff */
[----:B------:R-:W-:-:S07]  /*1330*/  IMAD.MOV R6, RZ, RZ, -R2 ;  /* 0x000000ffff067224 */ /* 0x000fce00078e0a02 */
.L_x_24:
[----:B0-----:R-:W-:-:S06]  /*1340*/  IMAD.WIDE.U32 R2, R7, 0x4, R4 ;  /* 0x0000000407027825 */ /* 0x001fcc00078e0004 */
[----:B------:R-:W2:Y:S01]  /*1350*/  LDG.E.CONSTANT R2, desc[UR6][R2.64] ;  /* 0x0000000602027981 */ /* 0x000ea2000c1e9900 */
[----:B------:R-:W-:Y:S02]  /*1360*/  VIADD R6, R6, 0x1 ;  /* 0x0000000106067836 */ /* 0x000fe40000000000 */
[----:B------:R-:W-:Y:S02]  /*1370*/  VIADD R8, R8, 0x100 ;  /* 0x0000010008087836 */ /* 0x000fe40000000000 */
[----:B------:R-:W-:Y:S01]  /*1380*/  VIADD R7, R7, 0x100 ;  /* 0x0000010007077836 */ /* 0x000fe20000000000 */
[----:B------:R-:W-:Y:S01]  /*1390*/  ISETP.NE.AND P0, PT, R6, RZ, PT ;  /* 0x000000ff0600720c */ /* 0x000fe20003f05270 */
[----:B--2---:R-:W-:-:S12]  /*13a0*/  IMAD.IADD R21, R2, 0x1, R21 ;  /* 0x0000000102157824 */ /* 0x004fd800078e0215 */
[----:B------:R-:W-:Y:S05]  /*13b0*/  @P0 BRA `(.L_x_24) ;  /* 0xfffffffc00e00947 */ /* 0x000fea000383ffff */
.L_x_23:
[----:B------:R-:W-:Y:S05]  /*13c0*/  BSYNC.RECONVERGENT B2 ;  /* 0x0000000000027941 */ /* 0x000fea0003800200 */
.L_x_22:
[----:B------:R-:W-:Y:S05]  /*13d0*/  @!P1 BRA `(.L_x_21) ;  /* 0x0000000400749947 */ /* 0x000fea0003800000 */
[----:B------:R-:W0:Y:S01]  /*13e0*/  LDCU.64 UR4, c[0x0][0x380] ;  /* 0x00007000ff0477ac */ /* 0x000e220008000a00 */
[----:B------:R-:W-:Y:S01]  /*13f0*/  IMAD.IADD R5, R9, 0x1, -R8 ;  /* 0x0000000109057824 */ /* 0x000fe200078e0a08 */
[C---:B------:R-:W-:Y:S01]  /*1400*/  IADD3 R3, P0, PT, R8.reuse, R23, RZ ;  /* 0x0000001708037210 */ /* 0x040fe20007f1e0ff */
[----:B------:R-:W-:Y:S01]  /*1410*/  BSSY.RECONVERGENT B2, `(.L_x_25) ;  /* 0x0000033000027945 */ /* 0x000fe20003800200 */
[----:B------:R-:W-:Y:S02]  /*1420*/  IMAD.IADD R23, R8, 0x1, R23 ;  /* 0x0000000108177824 */ /* 0x000fe400078e0217 */
[----:B------:R-:W-:Y:S01]  /*1430*/  ISETP.GT.AND P1, PT, R5, 0xc00, PT ;  /* 0x00000c000500780c */ /* 0x000fe20003f24270 */
[----:B------:R-:W-:Y:S01]  /*1440*/  IMAD.X R4, RZ, RZ, RZ, P0 ;  /* 0x000000ffff047224 */ /* 0x000fe200000e06ff */
[----:B0-----:R-:W-:-:S04]  /*1450*/  LEA R2, P0, R3, UR4, 0x2 ;  /* 0x0000000403027c11 */ /* 0x001fc8000f8010ff */
[----:B------:R-:W-:Y:S02]  /*1460*/  LEA.HI.X R3, R3, UR5, R4, 0x2, P0 ;  /* 0x0000000503037c11 */ /* 0x000fe400080f1404 */
[----:B------:R-:W-:-:S05]  /*1470*/  IADD3 R2, P0, PT, R2, 0x800, RZ ;  /* 0x0000080002027810 */ /* 0x000fca0007f1e0ff */
[----:B------:R-:W-:Y:S01]  /*1480*/  IMAD.X R3, RZ, RZ, R3, P0 ;  /* 0x000000ffff037224 */ /* 0x000fe200000e0603 */
[----:B------:R-:W-:Y:S01]  /*1490*/  PLOP3.LUT P0, PT, PT, PT, PT, 0x80, 0x8 ;  /* 0x000000000008781c */ /* 0x000fe20003f0f070 */
[----:B------:R-:W-:-:S12]  /*14a0*/  @!P1 BRA `(.L_x_26) ;  /* 0x0000000000a49947 */ /* 0x000fd80003800000 */
[----:B------:R-:W-:Y:S01]  /*14b0*/  PLOP3.LUT P0, PT, PT, PT, PT, 0x8, 0x80 ;  /* 0x000000000080781c */ /* 0x000fe20003f0e170 */
[----:B------:R-:W-:-:S12]  /*14c0*/  VIADD R11, R9, 0xfffff400 ;  /* 0xfffff400090b7836 */ /* 0x000fd80000000000 */
.L_x_27:
[----:B------:R-:W0:Y:S01]  /*14d0*/  LDC.64 R4, c[0x0][0x380] ;  /* 0x0000e000ff047b82 */ /* 0x000e220000000a00 */
[C---:B------:R-:W-:Y:S01]  /*14e0*/  VIADD R27, R23.reuse, 0x400 ;  /* 0x00000400171b7836 */ /* 0x040fe20000000000 */
[----:B------:R-:W2:Y:S01]  /*14f0*/  LDG.E.CONSTANT R12, desc[UR6][R2.64+-0x400] ;  /* 0xfffc0006020c7981 */ /* 0x000ea2000c1e9900 */
[----:B------:R-:W-:-:S03]  /*1500*/  VIADD R7, R23, 0x800 ;  /* 0x0000080017077836 */ /* 0x000fc60000000000 */
[----:B------:R-:W3:Y:S04]  /*1510*/  LDG.E.CONSTANT R18, desc[UR6][R2.64] ;  /* 0x0000000602127981 */ /* 0x000ee8000c1e9900 */
[----:B------:R-:W3:Y:S04]  /*1520*/  LDG.E.CONSTANT R17, desc[UR6][R2.64+0x400] ;  /* 0x0004000602117981 */ /* 0x000ee8000c1e9900 */
[----:B------:R-:W4:Y:S01]  /*1530*/  LDG.E.CONSTANT R15, desc[UR6][R2.64+0xc00] ;  /* 0x000c0006020f7981 */ /* 0x000f22000c1e9900 */
[----:B------:R-:W-:-:S03]  /*1540*/  VIADD R29, R23, 0xc00 ;  /* 0x00000c00171d7836 */ /* 0x000fc60000000000 */
[----:B------:R-:W5:Y:S04]  /*1550*/  LDG.E.CONSTANT R14, desc[UR6][R2.64+0x1000] ;  /* 0x00100006020e7981 */ /* 0x000f68000c1e9900 */
[----:B------:R-:W5:Y:S01]  /*1560*/  LDG.E.CONSTANT R13, desc[UR6][R2.64+0x1400] ;  /* 0x00140006020d7981 */ /* 0x000f62000c1e9900 */
[----:B0-----:R-:W-:-:S03]  /*1570*/  IMAD.WIDE.U32 R24, R23, 0x4, R4 ;  /* 0x0000000417187825 */ /* 0x001fc600078e0004 */
[----:B------:R-:W5:Y:S04]  /*1580*/  LDG.E.CONSTANT R19, desc[UR6][R2.64+0x1c00] ;  /* 0x001c000602137981 */ /* 0x000f68000c1e9900 */
[----:B------:R-:W2:Y:S01]  /*1590*/  LDG.E.CONSTANT R10, desc[UR6][R24.64] ;  /* 0x00000006180a7981 */ /* 0x000ea2000c1e9900 */
[----:B------:R-:W-:-:S03]  /*15a0*/  IMAD.WIDE.U32 R26, R27, 0x4, R4 ;  /* 0x000000041b1a7825 */ /* 0x000fc600078e0004 */
[----:B------:R-:W5:Y:S01]  /*15b0*/  LDG.E.CONSTANT R20, desc[UR6][R2.64+0x2400] ;  /* 0x0024000602147981 */ /* 0x000f62000c1e9900 */
[----:B------:R-:W-:-:S03]  /*15c0*/  IMAD.WIDE.U32 R6, R7, 0x4, R4 ;  /* 0x0000000407067825 */ /* 0x000fc600078e0004 */
[----:B------:R-:W4:Y:S01]  /*15d0*/  LDG.E.CONSTANT R16, desc[UR6][R26.64] ;  /* 0x000000061a107981 */ /* 0x000f22000c1e9900 */
[----:B------:R-:W-:-:S03]  /*15e0*/  IMAD.WIDE.U32 R4, R29, 0x4, R4 ;  /* 0x000000041d047825 */ /* 0x000fc600078e0004 */
[----:B------:R-:W5:Y:S04]  /*15f0*/  LDG.E.CONSTANT R6, desc[UR6][R6.64] ;  /* 0x0000000606067981 */ /* 0x000f68000c1e9900 */
[----:B------:R-:W5:Y:S04]  /*1600*/  LDG.E.CONSTANT R25, desc[UR6][R2.64+0x2000] ;  /* 0x0020000602197981 */ /* 0x000f68000c1e9900 */
[----:B------:R0:W5:Y:S04]  /*1610*/  LDG.E.CONSTANT R5, desc[UR6][R4.64] ;  /* 0x0000000604057981 */ /* 0x000168000c1e9900 */
[----:B------:R-:W5:Y:S04]  /*1620*/  LDG.E.CONSTANT R24, desc[UR6][R2.64+0x2c00] ;  /* 0x002c000602187981 */ /* 0x000f68000c1e9900 */
[----:B------:R-:W5:Y:S04]  /*1630*/  LDG.E.CONSTANT R27, desc[UR6][R2.64+0x3000] ;  /* 0x00300006021b7981 */ /* 0x000f68000c1e9900 */
[----:B------:R1:W5:Y:S01]  /*1640*/  LDG.E.CONSTANT R22, desc[UR6][R2.64+0x3400] ;  /* 0x0034000602167981 */ /* 0x000362000c1e9900 */
[----:B------:R-:W-:-:S05]  /*1650*/  VIADD R8, R8, 0x1000 ;  /* 0x0000100008087836 */ /* 0x000fca0000000000 */
[----:B------:R-:W-:Y:S02]  /*1660*/  ISETP.GE.AND P1, PT, R8, R11, PT ;  /* 0x0000000b0800720c */ /* 0x000fe40003f26270 */
[----:B0-----:R-:W-:Y:S01]  /*1670*/  IADD3 R4, P2, PT, R2, 0x4000, RZ ;  /* 0x0000400002047810 */ /* 0x001fe20007f5e0ff */
[----:B------:R-:W-:-:S04]  /*1680*/  VIADD R23, R23, 0x1000 ;  /* 0x0000100017177836 */ /* 0x000fc80000000000 */
[----:B-1----:R-:W-:Y:S02]  /*1690*/  IMAD.X R3, RZ, RZ, R3, P2 ;  /* 0x000000ffff037224 */ /* 0x002fe400010e0603 */
[----:B------:R-:W-:Y:S01]  /*16a0*/  IMAD.MOV.U32 R2, RZ, RZ, R4 ;  /* 0x000000ffff027224 */ /* 0x000fe200078e0004 */
[----:B--2---:R-:W-:-:S04]  /*16b0*/  IADD3 R10, PT, PT, R12, R10, R21 ;  /* 0x0000000a0c0a7210 */ /* 0x004fc80007ffe015 */
[----:B---3--:R-:W-:-:S04]  /*16c0*/  IADD3 R10, PT, PT, R17, R18, R10 ;  /* 0x00000012110a7210 */ /* 0x008fc80007ffe00a */
[----:B----4-:R-:W-:-:S04]  /*16d0*/  IADD3 R10, PT, PT, R15, R16, R10 ;  /* 0x000000100f0a7210 */ /* 0x010fc80007ffe00a */
[----:B-----5:R-:W-:-:S04]  /*16e0*/  IADD3 R10, PT, PT, R13, R14, R10 ;  /* 0x0000000e0d0a7210 */ /* 0x020fc80007ffe00a */
[----:B------:R-:W-:-:S04]  /*16f0*/  IADD3 R6, PT, PT, R19, R6, R10 ;  /* 0x0000000613067210 */ /* 0x000fc80007ffe00a */
[----:B------:R-:W-:-:S04]  /*1700*/  IADD3 R6, PT, PT, R20, R25, R6 ;  /* 0x0000001914067210 */ /* 0x000fc80007ffe006 */
[----:B------:R-:W-:-:S04]  /*1710*/  IADD3 R5, PT, PT, R24, R5, R6 ;  /* 0x0000000518057210 */ /* 0x000fc80007ffe006 */
[----:B------:R-:W-:Y:S01]  /*1720*/  IADD3 R21, PT, PT, R22, R27, R5 ;  /* 0x0000001b16157210 */ /* 0x000fe20007ffe005 */
[----:B------:R-:W-:Y:S06]  /*1730*/  @!P1 BRA `(.L_x_27) ;  /* 0xfffffffc00649947 */ /* 0x000fec000383ffff */
.L_x_26:
[----:B------:R-:W-:Y:S05]  /*1740*/  BSYNC.RECONVERGENT B2 ;  /* 0x0000000000027941 */ /* 0x000fea0003800200 */
.L_x_25:
[----:B------:R-:W-:Y:S01]  /*1750*/  IMAD.IADD R4, R9, 0x1, -R8 ;  /* 0x0000000109047824 */ /* 0x000fe200078e0a08 */
[----:B------:R-:W-:Y:S04]  /*1760*/  BSSY.RECONVERGENT B2, `(.L_x_28) ;  /* 0x000001a000027945 */ /* 0x000fe80003800200 */
[----:B------:R-:W-:-:S13]  /*1770*/  ISETP.GT.AND P1, PT, R4, 0x400, PT ;  /* 0x000004000400780c */ /* 0x000fda0003f24270 */
[----:B------:R-:W-:Y:S05]  /*1780*/  @!P1 BRA `(.L_x_29) ;  /* 0x00000000005c9947 */ /* 0x000fea0003800000 */
[----:B------:R-:W0:Y:S01]  /*1790*/  LDC.64 R6, c[0x0][0x380] ;  /* 0x0000e000ff067b82 */ /* 0x000e220000000a00 */
[C---:B------:R-:W-:Y:S01]  /*17a0*/  VIADD R11, R23.reuse, 0x400 ;  /* 0x00000400170b7836 */ /* 0x040fe20000000000 */
[----:B------:R-:W2:Y:S04]  /*17b0*/  LDG.E.CONSTANT R10, desc[UR6][R2.64+-0x400] ;  /* 0xfffc0006020a7981 */ /* 0x000ea8000c1e9900 */
[----:B------:R-:W3:Y:S04]  /*17c0*/  LDG.E.CONSTANT R12, desc[UR6][R2.64+0x400] ;  /* 0x00040006020c7981 */ /* 0x000ee8000c1e9900 */
[----:B------:R-:W4:Y:S04]  /*17d0*/  LDG.E.CONSTANT R13, desc[UR6][R2.64+0xc00] ;  /* 0x000c0006020d7981 */ /* 0x000f28000c1e9900 */
[----:B------:R-:W5:Y:S04]  /*17e0*/  LDG.E.CONSTANT R15, desc[UR6][R2.64+0x1000] ;  /* 0x00100006020f7981 */ /* 0x000f68000c1e9900 */
[----:B------:R1:W5:Y:S01]  /*17f0*/  LDG.E.CONSTANT R14, desc[UR6][R2.64+0x1400] ;  /* 0x00140006020e7981 */ /* 0x000362000c1e9900 */
[----:B0-----:R-:W-:-:S04]  /*1800*/  IMAD.WIDE.U32 R4, R23, 0x4, R6 ;  /* 0x0000000417047825 */ /* 0x001fc800078e0006 */
[----:B------:R-:W-:Y:S02]  /*1810*/  IMAD.WIDE.U32 R6, R11, 0x4, R6 ;  /* 0x000000040b067825 */ /* 0x000fe400078e0006 */
[----:B------:R-:W2:Y:S04]  /*1820*/  LDG.E.CONSTANT R4, desc[UR6][R4.64] ;  /* 0x0000000604047981 */ /* 0x000ea8000c1e9900 */
[----:B------:R-:W3:Y:S04]  /*1830*/  LDG.E.CONSTANT R11, desc[UR6][R2.64] ;  /* 0x00000006020b7981 */ /* 0x000ee8000c1e9900 */
[----:B------:R-:W4:Y:S01]  /*1840*/  LDG.E.CONSTANT R7, desc[UR6][R6.64] ;  /* 0x0000000606077981 */ /* 0x000f22000c1e9900 */
[----:B------:R-:W-:Y:S01]  /*1850*/  PLOP3.LUT P0, PT, PT, PT, PT, 0x8, 0x80 ;  /* 0x000000000080781c */ /* 0x000fe20003f0e170 */
[----:B------:R-:W-:-:S02]  /*1860*/  VIADD R8, R8, 0x800 ;  /* 0x0000080008087836 */ /* 0x000fc40000000000 */
[----:B------:R-:W-:Y:S01]  /*1870*/  VIADD R23, R23, 0x800 ;  /* 0x0000080017177836 */ /* 0x000fe20000000000 */
[----:B--2---:R-:W-:Y:S02]  /*1880*/  IADD3 R10, PT, PT, R10, R4, R21 ;  /* 0x000000040a0a7210 */ /* 0x004fe40007ffe015 */
[----:B------:R-:W-:Y:S02]  /*1890*/  IADD3 R4, P1, PT, R2, 0x2000, RZ ;  /* 0x0000200002047810 */ /* 0x000fe40007f3e0ff */
[----:B---3--:R-:W-:-:S03]  /*18a0*/  IADD3 R10, PT, PT, R12, R11, R10 ;  /* 0x0000000b0c0a7210 */ /* 0x008fc60007ffe00a */
[----:B------:R-:W-:Y:S01]  /*18b0*/  IMAD.X R5, RZ, RZ, R3, P1 ;  /* 0x000000ffff057224 */ /* 0x000fe200008e0603 */
[----:B----4-:R-:W-:Y:S01]  /*18c0*/  IADD3 R10, PT, PT, R13, R7, R10 ;  /* 0x000000070d0a7210 */ /* 0x010fe20007ffe00a */
[----:B-1----:R-:W-:Y:S02]  /*18d0*/  IMAD.MOV.U32 R2, RZ, RZ, R4 ;  /* 0x000000ffff027224 */ /* 0x002fe400078e0004 */
[----:B------:R-:W-:Y:S01]  /*18e0*/  IMAD.MOV.U32 R3, RZ, RZ, R5 ;  /* 0x000000ffff037224 */ /* 0x000fe200078e0005 */
[----:B-----5:R-:W-:-:S07]  /*18f0*/  IADD3 R21, PT, PT, R14, R15, R10 ;  /* 0x0000000f0e157210 */ /* 0x020fce0007ffe00a */
.L_x_29:
[----:B------:R-:W-:Y:S05]  /*1900*/  BSYNC.RECONVERGENT B2 ;  /* 0x0000000000027941 */ /* 0x000fea0003800200 */
.L_x_28:
[----:B------:R-:W-:-:S13]  /*1910*/  ISETP.LT.OR P0, PT, R8, R9, P0 ;  /* 0x000000090800720c */ /* 0x000fda0000701670 */
[----:B------:R-:W-:Y:S05]  /*1920*/  @!P0 BRA `(.L_x_21) ;  /* 0x0000000000208947 */ /* 0x000fea0003800000 */
[----:B------:R-:W0:Y:S01]  /*1930*/  LDC.64 R4, c[0x0][0x380] ;  /* 0x0000e000ff047b82 */ /* 0x000e220000000a00 */
[----:B------:R-:W2:Y:S04]  /*1940*/  LDG.E.CONSTANT R6, desc[UR6][R2.64+-0x400] ;  /* 0xfffc000602067981 */ /* 0x000ea8000c1e9900 */
[----:B------:R-:W3:Y:S04]  /*1950*/  LDG.E.CONSTANT R7, desc[UR6][R2.64] ;  /* 0x0000000602077981 */ /* 0x000ee8000c1e9900 */
[----:B------:R-:W3:Y:S01]  /*1960*/  LDG.E.CONSTANT R8, desc[UR6][R2.64+0x400] ;  /* 0x0004000602087981 */ /* 0x000ee2000c1e9900 */
[----:B0-----:R-:W-:-:S06]  /*1970*/  IMAD.WIDE.U32 R4, R23, 0x4, R4 ;  /* 0x0000000417047825 */ /* 0x001fcc00078e0004 */
[----:B------:R-:W2:Y:S02]  /*1980*/  LDG.E.CONSTANT R4, desc[UR6][R4.64] ;  /* 0x0000000604047981 */ /* 0x000ea4000c1e9900 */
[----:B--2---:R-:W-:-:S04]  /*1990*/  IADD3 R6, PT, PT, R6, R4, R21 ;  /* 0x0000000406067210 */ /* 0x004fc80007ffe015 */
[----:B---3--:R-:W-:-:S07]  /*19a0*/  IADD3 R21, PT, PT, R8, R7, R6 ;  /* 0x0000000708157210 */ /* 0x008fce0007ffe006 */
.L_x_21:
[----:B------:R-:W-:Y:S05]  /*19b0*/  BSYNC.RECONVERGENT B1 ;  /* 0x0000000000017941 */ /* 0x000fea0003800200 */
.L_x_19:
[----:B------:R-:W0:Y:S01]  /*19c0*/  S2R R8, SR_LANEID ;  /* 0x0000000000087919 */ /* 0x000e220000000000 */
[----:B------:R-:W1:Y:S01]  /*19d0*/  SHFL.DOWN PT, R2, R21, 0x1, 0x1f ;  /* 0x08201f0015027f89 */ /* 0x000e6200000e0000 */
[C---:B0-----:R-:W-:Y:S02]  /*19e0*/  ISETP.GT.AND P0, PT, R8.reuse, 0x1e, PT ;  /* 0x0000001e0800780c */ /* 0x041fe40003f04270 */
[----:B------:R-:W-:Y:S02]  /*19f0*/  ISETP.NE.AND P1, PT, R8, RZ, PT ;  /* 0x000000ff0800720c */ /* 0x000fe40003f25270 */
[----:B-1----:R-:W-:Y:S02]  /*1a00*/  SEL R2, R2, RZ, !P0 ;  /* 0x000000ff02027207 */ /* 0x002fe40004000000 */
[----:B------:R-:W-:-:S03]  /*1a10*/  ISETP.GT.AND P0, PT, R8, 0x1d, PT ;  /* 0x0000001d0800780c */ /* 0x000fc60003f04270 */
[----:B------:R-:W-:-:S05]  /*1a20*/  IMAD.IADD R2, R2, 0x1, R21 ;  /* 0x0000000102027824 */ /* 0x000fca00078e0215 */
[----:B------:R-:W0:Y:S01]  /*1a30*/  SHFL.DOWN PT, R3, R2, 0x2, 0x1f ;  /* 0x08401f0002037f89 */ /* 0x000e2200000e0000 */
[----:B------:R-:W-:Y:S01]  /*1a40*/  @!P1 MOV R6, 0x400 ;  /* 0x0000040000069802 */ /* 0x000fe20000000f00 */
[----:B------:R-:W1:Y:S01]  /*1a50*/  @!P1 S2R R7, SR_CgaCtaId ;  /* 0x0000000000079919 */ /* 0x000e620000008800 */
[----:B0-----:R-:W-:Y:S02]  /*1a60*/  SEL R3, R3, RZ, !P0 ;  /* 0x000000ff03037207 */ /* 0x001fe40004000000 */
[----:B------:R-:W-:-:S03]  /*1a70*/  ISETP.GT.AND P0, PT, R8, 0x1b, PT ;  /* 0x0000001b0800780c */ /* 0x000fc60003f04270 */
[----:B------:R-:W-:-:S05]  /*1a80*/  IMAD.IADD R3, R2, 0x1, R3 ;  /* 0x0000000102037824 */ /* 0x000fca00078e0203 */
[----:B------:R-:W0:Y:S01]  /*1a90*/  SHFL.DOWN PT, R4, R3, 0x4, 0x1f ;  /* 0x08801f0003047f89 */ /* 0x000e2200000e0000 */
[----:B-1----:R-:W-:Y:S02]  /*1aa0*/  @!P1 LEA R6, R7, R6, 0x18 ;  /* 0x0000000607069211 */ /* 0x002fe400078ec0ff */
[----:B0-----:R-:W-:Y:S02]  /*1ab0*/  SEL R4, R4, RZ, !P0 ;  /* 0x000000ff04047207 */ /* 0x001fe40004000000 */
[----:B------:R-:W-:-:S03]  /*1ac0*/  ISETP.GT.AND P0, PT, R8, 0x17, PT ;  /* 0x000000170800780c */ /* 0x000fc60003f04270 */
[----:B------:R-:W-:Y:S01]  /*1ad0*/  IMAD.IADD R4, R3, 0x1, R4 ;  /* 0x0000000103047824 */ /* 0x000fe200078e0204 */
[----:B------:R-:W-:-:S04]  /*1ae0*/  @!P1 SHF.R.U32.HI R3, RZ, 0x3, R0 ;  /* 0x00000003ff039819 */ /* 0x000fc80000011600 */
        /* <DEDUP_REMOVED lines=13> */
[----:B------:R-:W0:Y:S01]  /*1bc0*/  S2UR UR5, SR_CgaCtaId ;  /* 0x00000000000579c3 */ /* 0x000e220000008800 */
[----:B------:R-:W-:Y:S02]  /*1bd0*/  UMOV UR4, 0x400 ;  /* 0x0000040000047882 */ /* 0x000fe40000000000 */
[----:B0-----:R-:W-:-:S09]  /*1be0*/  ULEA UR4, UR5, UR4, 0x18 ;  /* 0x0000000405047291 */ /* 0x001fd2000f8ec0ff */
[----:B------:R-:W-:Y:S04]  /*1bf0*/  LDS R0, [UR4+0xc] ;  /* 0x00000c04ff007984 */ /* 0x000fe80008000800 */
[----:B---3--:R-:W0:Y:S04]  /*1c00*/  LDS.128 R4, [UR4+0x10] ;  /* 0x00001004ff047984 */ /* 0x008e280008000c00 */
[----:B------:R-:W1:Y:S01]  /*1c10*/  LDS.64 R8, [UR4+0x20] ;  /* 0x00002004ff087984 */ /* 0x000e620008000a00 */
[----:B0-----:R-:W-:-:S04]  /*1c20*/  IADD3 R0, PT, PT, R4, R0, R3 ;  /* 0x0000000004007210 */ /* 0x001fc80007ffe003 */
[----:B------:R-:W-:-:S04]  /*1c30*/  IADD3 R0, PT, PT, R6, R0, R5 ;  /* 0x0000000006007210 */ /* 0x000fc80007ffe005 */
[----:B-1----:R-:W-:-:S05]  /*1c40*/  IADD3 R0, PT, PT, R8, R0, R7 ;  /* 0x0000000008007210 */ /* 0x002fca0007ffe007 */
[----:B------:R-:W-:Y:S01]  /*1c50*/  IMAD.IADD R3, R0, 0x1, R9 ;  /* 0x0000000100037824 */ /* 0x000fe200078e0209 */
[----:B------:R-:W-:Y:S06]  /*1c60*/  BRA `(.L_x_17) ;  /* 0x0000001c00307947 */ /* 0x000fec0003800000 */
.L_x_2:
        /* <DEDUP_REMOVED lines=12> */
.L_x_32:
[----:B------:R-:W-:Y:S05]  /*1d30*/  BSYNC.RECONVERGENT B1 ;  /* 0x0000000000017941 */ /* 0x000fea0003800200 */
.L_x_31:
        /* <DEDUP_REMOVED lines=16> */
.L_x_37:
        /* <DEDUP_REMOVED lines=9> */
.L_x_36:
[----:B------:R-:W-:Y:S05]  /*1ed0*/  BSYNC.RECONVERGENT B2 ;  /* 0x0000000000027941 */ /* 0x000fea0003800200 */
.L_x_35:
        /* <DEDUP_REMOVED lines=8> */
.L_x_40:
        /* <DEDUP_REMOVED lines=35> */
.L_x_39:
[----:B------:R-:W-:Y:S05]  /*2190*/  BSYNC.RECONVERGENT B2 ;  /* 0x0000000000027941 */ /* 0x000fea0003800200 */
.L_x_38:
        /* <DEDUP_REMOVED lines=22> */
.L_x_42:
[----:B------:R-:W-:Y:S05]  /*2300*/  BSYNC.RECONVERGENT B2 ;  /* 0x0000000000027941 */ /* 0x000fea0003800200 */
.L_x_41:
        /* <DEDUP_REMOVED lines=10> */
.L_x_34:
[----:B------:R-:W-:Y:S05]  /*23b0*/  BSYNC.RECONVERGENT B1 ;  /* 0x0000000000017941 */ /* 0x000fea0003800200 */
.L_x_33:
        /* <DEDUP_REMOVED lines=38> */
[----:B------:R-:W0:Y:S04]  /*2620*/  LDS.128 R4, [UR4+0x10] ;  /* 0x00001004ff047984 */ /* 0x000e280008000c00 */
[----:B------:R-:W1:Y:S01]  /*2630*/  LDS.64 R8, [UR4+0x20] ;  /* 0x00002004ff087984 */ /* 0x000e620008000a00 */
[----:B0-----:R-:W-:-:S04]  /*2640*/  IADD3 R0, PT, PT, R4, R0, R3 ;  /* 0x0000000004007210 */ /* 0x001fc80007ffe003 */
[----:B------:R-:W-:-:S04]  /*2650*/  IADD3 R0, PT, PT, R6, R0, R5 ;  /* 0x0000000006007210 */ /* 0x000fc80007ffe005 */
[----:B-1----:R-:W-:-:S05]  /*2660*/  IADD3 R0, PT, PT, R8, R0, R7 ;  /* 0x0000000008007210 */ /* 0x002fca0007ffe007 */
[----:B--2---:R-:W-:Y:S01]  /*2670*/  IMAD.IADD R3, R0, 0x1, R9 ;  /* 0x0000000100037824 */ /* 0x004fe200078e0209 */
[----:B------:R-:W-:Y:S06]  /*2680*/  BRA `(.L_x_17) ;  /* 0x0000001000a87947 */ /* 0x000fec0003800000 */
.L_x_43:
        /* <DEDUP_REMOVED lines=16> */
[----:B------:R-:W1:Y:S02]  /*2790*/  SHFL.DOWN PT, R2, R3, 0x2, R7 ;  /* 0x0840000003027989 */ /* 0x000e6400000e0007 */
[----:B-1----:R-:W-:Y:S02]  /*27a0*/  SEL R2, R2, RZ, !P0 ;  /* 0x000000ff02027207 */ /* 0x002fe40004000000 */
[----:B------:R-:W-:-:S03]  /*27b0*/  ISETP.GT.AND P0, PT, R8, R7, PT ;  /* 0x000000070800720c */ /* 0x000fc60003f04270 */
[----:B------:R-:W-:Y:S01]  /*27c0*/  IMAD.IADD R2, R3, 0x1, R2 ;  /* 0x0000000103027824 */ /* 0x000fe200078e0202 */
[----:B------:R-:W-:-:S04]  /*27d0*/  @!P1 SHF.R.U32.HI R3, RZ, 0x3, R9 ;  /* 0x00000003ff039819 */ /* 0x000fc80000011609 */
[----:B------:R-:W1:Y:S02]  /*27e0*/  SHFL.DOWN PT, R4, R2, 0x4, R7 ;  /* 0x0880000002047989 */ /* 0x000e6400000e0007 */
[----:B-1----:R-:W-:Y:S01]  /*27f0*/  SEL R5, R4, RZ, !P0 ;  /* 0x000000ff04057207 */ /* 0x002fe20004000000 */
[C---:B------:R-:W-:Y:S02]  /*2800*/  VIADD R4, R6.reuse, 0x8 ;  /* 0x0000000806047836 */ /* 0x040fe40000000000 */
[----:B------:R-:W-:Y:S02]  /*2810*/  VIADD R6, R6, 0x10 ;  /* 0x0000001006067836 */ /* 0x000fe40000000000 */
[----:B------:R-:W-:Y:S01]  /*2820*/  IMAD.IADD R5, R2, 0x1, R5 ;  /* 0x0000000102057824 */ /* 0x000fe200078e0205 */
[----:B------:R-:W-:Y:S02]  /*2830*/  ISETP.GT.AND P0, PT, R4, R7, PT ;  /* 0x000000070400720c */ /* 0x000fe40003f04270 */
[----:B------:R-:W-:-:S02]  /*2840*/  @!P1 MOV R4, 0x400 ;  /* 0x0000040000049802 */ /* 0x000fc40000000f00 */
[----:B------:R-:W1:Y:S02]  /*2850*/  SHFL.DOWN PT, R0, R5, 0x8, R7 ;  /* 0x0900000005007989 */ /* 0x000e6400000e0007 */
[----:B0-----:R-:W-:Y:S02]  /*2860*/  @!P1 LEA R11, R11, R4, 0x18 ;  /* 0x000000040b0b9211 */ /* 0x001fe400078ec0ff */
[----:B------:R-:W-:-:S05]  /*2870*/  @!P1 LOP3.LUT R4, R3, 0x7c, RZ, 0xc0, !PT ;  /* 0x0000007c03049812 */ /* 0x000fca00078ec0ff */
[----:B------:R-:W-:Y:S01]  /*2880*/  @!P1 IMAD.IADD R4, R4, 0x1, R11 ;  /* 0x0000000104049824 */ /* 0x000fe200078e020b */
[----:B-1----:R-:W-:Y:S02]  /*2890*/  SEL R0, R0, RZ, !P0 ;  /* 0x000000ff00007207 */ /* 0x002fe40004000000 */
        /* <DEDUP_REMOVED lines=15> */
[----:B-1----:R-:W0:Y:S04]  /*2990*/  LDS.128 R4, [UR4+0x10] ;  /* 0x00001004ff047984 */ /* 0x002e280008000c00 */
        /* <DEDUP_REMOVED lines=18> */
.L_x_30:
[----:B------:R-:W0:Y:S01]  /*2ac0*/  S2R R0, SR_TID.X ;  /* 0x0000000000007919 */ /* 0x000e220000002100 */
[----:B------:R-:W0:Y:S02]  /*2ad0*/  LDC.64 R2, c[0x0][0x380] ;  /* 0x0000e000ff027b82 */ /* 0x000e240000000a00 */
[----:B0-----:R-:W-:-:S05]  /*2ae0*/  IMAD.WIDE.U32 R2, R0, 0x4, R2 ;  /* 0x0000000400027825 */ /* 0x001fca00078e0002 */
[----:B------:R-:W2:Y:S04]  /*2af0*/  LDG.E.CONSTANT R19, desc[UR6][R2.64] ;  /* 0x0000000602137981 */ /* 0x000ea8000c1e9900 */
[----:B------:R-:W2:Y:S04]  /*2b00*/  LDG.E.CONSTANT R4, desc[UR6][R2.64+0x400] ;  /* 0x0004000602047981 */ /* 0x000ea8000c1e9900 */
[----:B------:R-:W2:Y:S04]  /*2b10*/  LDG.E.CONSTANT R5, desc[UR6][R2.64+0x800] ;  /* 0x0008000602057981 */ /* 0x000ea8000c1e9900 */
[----:B------:R-:W3:Y:S04]  /*2b20*/  LDG.E.CONSTANT R6, desc[UR6][R2.64+0xc00] ;  /* 0x000c000602067981 */ /* 0x000ee8000c1e9900 */
[----:B------:R-:W3:Y:S04]  /*2b30*/  LDG.E.CONSTANT R7, desc[UR6][R2.64+0x1000] ;  /* 0x0010000602077981 */ /* 0x000ee8000c1e9900 */
[----:B------:R-:W4:Y:S04]  /*2b40*/  LDG.E.CONSTANT R8, desc[UR6][R2.64+0x1400] ;  /* 0x0014000602087981 */ /* 0x000f28000c1e9900 */
[----:B------:R-:W4:Y:S04]  /*2b50*/  LDG.E.CONSTANT R9, desc[UR6][R2.64+0x1800] ;  /* 0x0018000602097981 */ /* 0x000f28000c1e9900 */
[----:B------:R-:W5:Y:S04]  /*2b60*/  LDG.E.CONSTANT R10, desc[UR6][R2.64+0x1c00] ;  /* 0x001c0006020a7981 */ /* 0x000f68000c1e9900 */
[----:B------:R-:W5:Y:S04]  /*2b70*/  LDG.E.CONSTANT R11, desc[UR6][R2.64+0x2000] ;  /* 0x00200006020b7981 */ /* 0x000f68000c1e9900 */
[----:B------:R-:W5:Y:S04]  /*2b80*/  LDG.E.CONSTANT R12, desc[UR6][R2.64+0x2400] ;  /* 0x00240006020c7981 */ /* 0x000f68000c1e9900 */
[----:B------:R-:W5:Y:S04]  /*2b90*/  LDG.E.CONSTANT R13, desc[UR6][R2.64+0x2800] ;  /* 0x00280006020d7981 */ /* 0x000f68000c1e9900 */
[----:B------:R-:W5:Y:S04]  /*2ba0*/  LDG.E.CONSTANT R14, desc[UR6][R2.64+0x2c00] ;  /* 0x002c0006020e7981 */ /* 0x000f68000c1e9900 */
[----:B------:R-:W5:Y:S04]  /*2bb0*/  LDG.E.CONSTANT R15, desc[UR6][R2.64+0x3000] ;  /* 0x00300006020f7981 */ /* 0x000f68000c1e9900 */
[----:B------:R-:W5:Y:S04]  /*2bc0*/  LDG.E.CONSTANT R16, desc[UR6][R2.64+0x3400] ;  /* 0x0034000602107981 */ /* 0x000f68000c1e9900 */
[----:B------:R-:W5:Y:S04]  /*2bd0*/  LDG.E.CONSTANT R17, desc[UR6][R2.64+0x3800] ;  /* 0x0038000602117981 */ /* 0x000f68000c1e9900 */
[----:B------:R-:W5:Y:S01]  /*2be0*/  LDG.E.CONSTANT R18, desc[UR6][R2.64+0x3c00] ;  /* 0x003c000602127981 */ /* 0x000f62000c1e9900 */
[----:B------:R-:W-:-:S02]  /*2bf0*/  ISETP.GE.U32.AND P0, PT, R20, 0x2000, PT ;  /* 0x000020001400780c */ /* 0x000fc40003f06070 */
[----:B--2---:R-:W-:-:S04]  /*2c00*/  IADD3 R4, PT, PT, R5, R4, R19 ;  /* 0x0000000405047210 */ /* 0x004fc80007ffe013 */
[----:B---3--:R-:W-:-:S04]  /*2c10*/  IADD3 R4, PT, PT, R7, R6, R4 ;  /* 0x0000000607047210 */ /* 0x008fc80007ffe004 */
[----:B----4-:R-:W-:-:S04]  /*2c20*/  IADD3 R4, PT, PT, R9, R8, R4 ;  /* 0x0000000809047210 */ /* 0x010fc80007ffe004 */
[----:B-----5:R-:W-:Y:S01]  /*2c30*/  IADD3 R4, PT, PT, R11, R10, R4 ;  /* 0x0000000a0b047210 */ /* 0x020fe20007ffe004 */
[----:B------:R-:W-:-:S03]  /*2c40*/  IMAD.MOV.U32 R11, RZ, RZ, 0x1000 ;  /* 0x00001000ff0b7424 */ /* 0x000fc600078e00ff */
[----:B------:R-:W-:-:S04]  /*2c50*/  IADD3 R4, PT, PT, R13, R12, R4 ;  /* 0x0000000c0d047210 */ /* 0x000fc80007ffe004 */
[----:B------:R-:W-:-:S04]  /*2c60*/  IADD3 R4, PT, PT, R15, R14, R4 ;  /* 0x0000000e0f047210 */ /* 0x000fc80007ffe004 */
[----:B------:R-:W-:-:S05]  /*2c70*/  IADD3 R17, PT, PT, R17, R16, R4 ;  /* 0x0000001011117210 */ /* 0x000fca0007ffe004 */
[----:B------:R-:W-:Y:S01]  /*2c80*/  IMAD.IADD R8, R18, 0x1, R17 ;  /* 0x0000000112087824 */ /* 0x000fe200078e0211 */
[----:B------:R-:W-:Y:S06]  /*2c90*/  @!P0 BRA `(.L_x_44) ;  /* 0x00000000008c8947 */ /* 0x000fec0003800000 */
[----:B------:R-:W0:Y:S01]  /*2ca0*/  LDC R7, c[0x0][0x390] ;  /* 0x0000e400ff077b82 */ /* 0x000e220000000800 */
[----:B------:R-:W-:Y:S02]  /*2cb0*/  VIADD R6, R20, 0xfffff000 ;  /* 0xfffff00014067836 */ /* 0x000fe40000000000 */
[----:B------:R-:W-:-:S07]  /*2cc0*/  IMAD.MOV.U32 R11, RZ, RZ, 0x1000 ;  /* 0x00001000ff0b7424 */ /* 0x000fce00078e00ff */
.L_x_46:
[----:B------:R-:W-:-:S05]  /*2cd0*/  IMAD.WIDE R4, R11, 0x4, R2 ;  /* 0x000000040b047825 */ /* 0x000fca00078e0202 */
        /* <DEDUP_REMOVED lines=16> */
[----:B--2---:R-:W-:-:S04]  /*2de0*/  IADD3 R18, PT, PT, R18, R19, R8 ;  /* 0x0000001312127210 */ /* 0x004fc80007ffe008 */
[----:B---3--:R-:W-:Y:S01]  /*2df0*/  IADD3 R18, PT, PT, R21, R20, R18 ;  /* 0x0000001415127210 */ /* 0x008fe20007ffe012 */
[----:B0-----:R-:W-:-:S04]  /*2e00*/  IMAD.MOV.U32 R20, RZ, RZ, R7 ;  /* 0x000000ffff147224 */ /* 0x001fc800078e0007 */
[----:B------:R-:W-:Y:S01]  /*2e10*/  IMAD.IADD R8, R20, 0x1, -R11 ;  /* 0x0000000114087824 */ /* 0x000fe200078e0a0b */
[----:B----4-:R-:W-:-:S04]  /*2e20*/  IADD3 R18, PT, PT, R23, R22, R18 ;  /* 0x0000001617127210 */ /* 0x010fc80007ffe012 */
[----:B------:R-:W-:Y:S02]  /*2e30*/  ISETP.GE.AND P0, PT, R8, 0x1000, PT ;  /* 0x000010000800780c */ /* 0x000fe40003f06270 */
[----:B-----5:R-:W-:-:S04]  /*2e40*/  IADD3 R18, PT, PT, R25, R24, R18 ;  /* 0x0000001819127210 */ /* 0x020fc80007ffe012 */
[----:B------:R-:W-:-:S04]  /*2e50*/  IADD3 R14, PT, PT, R14, R17, R18 ;  /* 0x000000110e0e7210 */ /* 0x000fc80007ffe012 */
[----:B------:R-:W-:-:S04]  /*2e60*/  IADD3 R12, PT, PT, R15, R12, R14 ;  /* 0x0000000c0f0c7210 */ /* 0x000fc80007ffe00e */
[----:B------:R-:W-:-:S04]  /*2e70*/  IADD3 R10, PT, PT, R10, R13, R12 ;  /* 0x0000000d0a0a7210 */ /* 0x000fc80007ffe00c */
[----:B------:R-:W-:Y:S01]  /*2e80*/  IADD3 R8, PT, PT, R16, R9, R10 ;  /* 0x0000000910087210 */ /* 0x000fe20007ffe00a */
[----:B------:R-:W-:Y:S06]  /*2e90*/  @!P0 BRA `(.L_x_45) ;  /* 0x0000000400fc8947 */ /* 0x000fec0003800000 */
[----:B------:R-:W-:-:S05]  /*2ea0*/  VIADD R11, R11, 0x1000 ;  /* 0x000010000b0b7836 */ /* 0x000fca0000000000 */
[----:B------:R-:W-:-:S13]  /*2eb0*/  ISETP.GT.AND P0, PT, R11, R6, PT ;  /* 0x000000060b00720c */ /* 0x000fda0003f04270 */
[----:B------:R-:W-:Y:S05]  /*2ec0*/  @!P0 BRA `(.L_x_46) ;  /* 0xfffffffc00808947 */ /* 0x000fea000383ffff */
.L_x_44:
        /* <DEDUP_REMOVED lines=20> */
.L_x_50:
        /* <DEDUP_REMOVED lines=8> */
.L_x_49:
[----:B------:R-:W-:Y:S05]  /*3090*/  BSYNC.RECONVERGENT B2 ;  /* 0x0000000000027941 */ /* 0x000fea0003800200 */
.L_x_48:
        /* <DEDUP_REMOVED lines=16> */
.L_x_53:
        /* <DEDUP_REMOVED lines=20> */
[----:B------:R-:W5:Y:S04]  /*32e0*/  LDG.E.CONSTANT R22, desc[UR6][R2.64+0x2400] ;  /* 0x0024000602167981 */ /* 0x000f68000c1e9900 */
[----:B------:R0:W5:Y:S04]  /*32f0*/  LDG.E.CONSTANT R5, desc[UR6][R4.64] ;  /* 0x0000000604057981 */ /* 0x000168000c1e9900 */
        /* <DEDUP_REMOVED lines=17> */
.L_x_52:
[----:B------:R-:W-:Y:S05]  /*3410*/  BSYNC.RECONVERGENT B2 ;  /* 0x0000000000027941 */ /* 0x000fea0003800200 */
.L_x_51:
        /* <DEDUP_REMOVED lines=10> */
[----:B------:R-:W5:Y:S01]  /*34c0*/  LDG.E.CONSTANT R16, desc[UR6][R2.64+0x1400] ;  /* 0x0014000602107981 */ /* 0x000f62000c1e9900 */
[----:B0-----:R-:W-:-:S04]  /*34d0*/  IMAD.WIDE.U32 R4, R11, 0x4, R6 ;  /* 0x000000040b047825 */ /* 0x001fc800078e0006 */
[----:B------:R-:W-:Y:S02]  /*34e0*/  IMAD.WIDE.U32 R6, R13, 0x4, R6 ;  /* 0x000000040d067825 */ /* 0x000fe400078e0006 */
[----:B------:R0:W2:Y:S04]  /*34f0*/  LDG.E.CONSTANT R5, desc[UR6][R4.64] ;  /* 0x0000000604057981 */ /* 0x0000a8000c1e9900 */
[----:B------:R1:W3:Y:S04]  /*3500*/  LDG.E.CONSTANT R13, desc[UR6][R2.64] ;  /* 0x00000006020d7981 */ /* 0x0002e8000c1e9900 */
[----:B------:R-:W4:Y:S01]  /*3510*/  LDG.E.CONSTANT R7, desc[UR6][R6.64] ;  /* 0x0000000606077981 */ /* 0x000f22000c1e9900 */
[----:B0-----:R-:W-:Y:S01]  /*3520*/  IADD3 R4, P1, PT, R2, 0x2000, RZ ;  /* 0x0000200002047810 */ /* 0x001fe20007f3e0ff */
[----:B------:R-:W-:Y:S01]  /*3530*/  VIADD R10, R10, 0x800 ;  /* 0x000008000a0a7836 */ /* 0x000fe20000000000 */
[----:B------:R-:W-:Y:S01]  /*3540*/  PLOP3.LUT P0, PT, PT, PT, PT, 0x8, 0x80 ;  /* 0x000000000080781c */ /* 0x000fe20003f0e170 */
[----:B------:R-:W-:-:S02]  /*3550*/  VIADD R11, R11, 0x800 ;  /* 0x000008000b0b7836 */ /* 0x000fc40000000000 */
[----:B-1----:R-:W-:Y:S01]  /*3560*/  IMAD.MOV.U32 R2, RZ, RZ, R4 ;  /* 0x000000ffff027224 */ /* 0x002fe200078e0004 */
[----:B--2---:R-:W-:-:S04]  /*3570*/  IADD3 R12, PT, PT, R12, R5, R8 ;  /* 0x000000050c0c7210 */ /* 0x004fc80007ffe008 */
[----:B---3--:R-:W-:Y:S01]  /*3580*/  IADD3 R12, PT, PT, R14, R13, R12 ;  /* 0x0000000d0e0c7210 */ /* 0x008fe20007ffe00c */
[----:B------:R-:W-:-:S03]  /*3590*/  IMAD.X R5, RZ, RZ, R3, P1 ;  /* 0x000000ffff057224 */ /* 0x000fc600008e0603 */
[----:B----4-:R-:W-:Y:S01]  /*35a0*/  IADD3 R12, PT, PT, R15, R7, R12 ;  /* 0x000000070f0c7210 */ /* 0x010fe20007ffe00c */
[----:B------:R-:W-:-:S03]  /*35b0*/  IMAD.MOV.U32 R3, RZ, RZ, R5 ;  /* 0x000000ffff037224 */ /* 0x000fc600078e0005 */
[----:B-----5:R-:W-:-:S07]  /*35c0*/  IADD3 R8, PT, PT, R16, R17, R12 ;  /* 0x0000001110087210 */ /* 0x020fce0007ffe00c */
.L_x_55:
[----:B------:R-:W-:Y:S05]  /*35d0*/  BSYNC.RECONVERGENT B2 ;  /* 0x0000000000027941 */ /* 0x000fea0003800200 */
.L_x_54:
        /* <DEDUP_REMOVED lines=10> */
.L_x_47:
[----:B------:R-:W-:Y:S05]  /*3680*/  BSYNC.RECONVERGENT B1 ;  /* 0x0000000000017941 */ /* 0x000fea0003800200 */
.L_x_45:
[----:B------:R-:W0:Y:S01]  /*3690*/  S2R R9, SR_LANEID ;  /* 0x0000000000097919 */ /* 0x000e220000000000 */
[----:B------:R-:W1:Y:S01]  /*36a0*/  SHFL.DOWN PT, R2, R8, 0x1, 0x1f ;  /* 0x08201f0008027f89 */ /* 0x000e6200000e0000 */
[C---:B0-----:R-:W-:Y:S02]  /*36b0*/  ISETP.GT.AND P0, PT, R9.reuse, 0x1e, PT ;  /* 0x0000001e0900780c */ /* 0x041fe40003f04270 */
[C---:B------:R-:W-:Y:S02]  /*36c0*/  ISETP.NE.AND P1, PT, R9.reuse, RZ, PT ;  /* 0x000000ff0900720c */ /* 0x040fe40003f25270 */
        /* <DEDUP_REMOVED lines=37> */
[----:B0-----:R-:W-:-:S07]  /*3920*/  IMAD.IADD R3, R0, 0x1, R9 ;  /* 0x0000000100037824 */ /* 0x001fce00078e0209 */
.L_x_17:
[----:B------:R-:W-:Y:S05]  /*3930*/  BSYNC.RECONVERGENT B0 ;  /* 0x0000000000007941 */ /* 0x000fea0003800200 */
.L_x_1:
[----:B------:R-:W-:Y:S05]  /*3940*/  @P0 EXIT ;  /* 0x000000000000094d */ /* 0x000fea0003800000 */
[----:B-1----:R-:W1:Y:S01]  /*3950*/  LDC.64 R4, c[0x0][0x388] ;  /* 0x0000e200ff047b82 */ /* 0x002e620000000a00 */
[----:B------:R-:W0:Y:S02]  /*3960*/  LDCU UR4, c[0x0][0x398] ;  /* 0x00007300ff0477ac */ /* 0x000e240008000800 */
[----:B0-234-:R-:W-:-:S05]  /*3970*/  VIADD R3, R3, UR4 ;  /* 0x0000000403037c36 */ /* 0x01dfca0008000000 */
[----:B-1----:R-:W-:Y:S01]  /*3980*/  STG.E desc[UR6][R4.64], R3 ;  /* 0x0000000304007986 */ /* 0x002fe2000c101906 */
[----:B------:R-:W-:Y:S05]  /*3990*/  EXIT ;  /* 0x000000000000794d */ /* 0x000fea0003800000 */
.L_x_56:
[----:B------:R-:W-:-:S00]  /*39a0*/  BRA `(.L_x_56) ;  /* 0xfffffffc00fc7947 */ /* 0x000fc0000383ffff */
[----:B------:R-:W-:-:S00]  /*39b0*/  NOP ;  /* 0x0000000000007918 */ /* 0x000fc00000000000 */
        /* <DEDUP_REMOVED lines=12> */
.L_x_252:


//--------------------- .text._ZN3cub18CUB_300001_SM_10006detail6reduce18DeviceReduceKernelINS2_10policy_hubIiyN4cuda3std3__44plusIiEEE10Policy1000EN6thrust24THRUST_300001_SM_1000_NS6detail15normal_iteratorINSD_10device_ptrIiEEEEyS9_iNS7_10__identityEEEvT0_PT3_T1_NS0_13GridEvenShareISN_EET2_T4_ --------------------------
	.section	.text._ZN3cub18CUB_300001_SM_10006detail6reduce18DeviceReduceKernelINS2_10policy_hubIiyN4cuda3std3__44plusIiEEE10Policy1000EN6thrust24THRUST_300001_SM_1000_NS6detail15normal_iteratorINSD_10device_ptrIiEEEEyS9_iNS7_10__identityEEEvT0_PT3_T1_NS0_13GridEvenShareISN_EET2_T4_,"ax",@progbits
	.align	128
        .global         _ZN3cub18CUB_300001_SM_10006detail6reduce18DeviceReduceKernelINS2_10policy_hubIiyN4cuda3std3__44plusIiEEE10Policy1000EN6thrust24THRUST_300001_SM_1000_NS6detail15normal_iteratorINSD_10device_ptrIiEEEEyS9_iNS7_10__identityEEEvT0_PT3_T1_NS0_13GridEvenShareISN_EET2_T4_
        .type           _ZN3cub18CUB_300001_SM_10006detail6reduce18DeviceReduceKernelINS2_10policy_hubIiyN4cuda3std3__44plusIiEEE10Policy1000EN6thrust24THRUST_300001_SM_1000_NS6detail15normal_iteratorINSD_10device_ptrIiEEEEyS9_iNS7_10__identityEEEvT0_PT3_T1_NS0_13GridEvenShareISN_EET2_T4_,@function
        .size           _ZN3cub18CUB_300001_SM_10006detail6reduce18DeviceReduceKernelINS2_10policy_hubIiyN4cuda3std3__44plusIiEEE10Policy1000EN6thrust24THRUST_300001_SM_1000_NS6detail15normal_iteratorINSD_10device_ptrIiEEEEyS9_iNS7_10__identityEEEvT0_PT3_T1_NS0_13GridEvenShareISN_EET2_T4_,(.L_x_253 - _ZN3cub18CUB_300001_SM_10006detail6reduce18DeviceReduceKernelINS2_10policy_hubIiyN4cuda3std3__44plusIiEEE10Policy1000EN6thrust24THRUST_300001_SM_1000_NS6detail15normal_iteratorINSD_10device_ptrIiEEEEyS9_iNS7_10__identityEEEvT0_PT3_T1_NS0_13GridEvenShareISN_EET2_T4_)
        .other          _ZN3cub18CUB_300001_SM_10006detail6reduce18DeviceReduceKernelINS2_10policy_hubIiyN4cuda3std3__44plusIiEEE10Policy1000EN6thrust24THRUST_300001_SM_1000_NS6detail15normal_iteratorINSD_10device_ptrIiEEEEyS9_iNS7_10__identityEEEvT0_PT3_T1_NS0_13GridEvenShareISN_EET2_T4_,@"STO_CUDA_ENTRY STV_DEFAULT"
_ZN3cub18CUB_300001_SM_10006detail6reduce18DeviceReduceKernelINS2_10policy_hubIiyN4cuda3std3__44plusIiEEE10Policy1000EN6thrust24THRUST_300001_SM_1000_NS6detail15normal_iteratorINSD_10device_ptrIiEEEEyS9_iNS7_10__identityEEEvT0_PT3_T1_NS0_13GridEvenShareISN_EET2_T4_:
.text._ZN3cub18CUB_300001_SM_10006detail6reduce18DeviceReduceKernelINS2_10policy_hubIiyN4cuda3std3__44plusIiEEE10Policy1000EN6thrust24THRUST_300001_SM_1000_NS6detail15normal_iteratorINSD_10device_ptrIiEEEEyS9_iNS7_10__identityEEEvT0_PT3_T1_NS0_13GridEvenShareISN_EET2_T4_:
[----:B------:R-:W-:Y:S08]  /*0000*/  LDC R1, c[0x0][0x37c] ;  /* 0x0000df00ff017b82 */ /* 0x000ff00000000800 */
[----:B------:R-:W0:Y:S01]  /*0010*/  S2UR UR16, SR_CTAID.X ;  /* 0x00000000001079c3 */ /* 0x000e220000002500 */
[----:B------:R-:W1:Y:S01]  /*0020*/  LDCU.64 UR8, c[0x0][0x3b8] ;  /* 0x00007700ff0877ac */ /* 0x000e620008000a00 */
[----:B------:R-:W-:Y:S01]  /*0030*/  BSSY.RECONVERGENT B0, `(.L_x_57) ;  /* 0x0000201000007945 */ /* 0x000fe20003800200 */
[----:B------:R-:W2:Y:S01]  /*0040*/  LDCU UR5, c[0x0][0x3c0] ;  /* 0x00007800ff0577ac */ /* 0x000ea20008000800 */
[----:B------:R-:W3:Y:S01]  /*0050*/  LDCU.64 UR14, c[0x0][0x358] ;  /* 0x00006b00ff0e77ac */ /* 0x000ee20008000a00 */
[----:B-1----:R-:W-:-:S02]  /*0060*/  IMAD.U32 R2, RZ, RZ, UR8 ;  /* 0x00000008ff027e24 */ /* 0x002fc4000f8e00ff */
[----:B------:R-:W-:Y:S01]  /*0070*/  IMAD.U32 R3, RZ, RZ, UR9 ;  /* 0x00000009ff037e24 */ /* 0x000fe2000f8e00ff */
[----:B--2---:R-:W-:Y:S02]  /*0080*/  USHF.L.U32 UR5, UR5, 0xc, URZ ;  /* 0x0000000c05057899 */ /* 0x004fe400080006ff */
[----:B0-----:R-:W-:Y:S02]  /*0090*/  USHF.L.U32 UR7, UR16, 0xc, URZ ;  /* 0x0000000c10077899 */ /* 0x001fe400080006ff */
[----:B------:R-:W-:-:S04]  /*00a0*/  USHF.R.S32.HI UR4, URZ, 0x1f, UR5 ;  /* 0x0000001fff047899 */ /* 0x000fc80008011405 */
[----:B------:R-:W-:-:S04]  /*00b0*/  IADD3 R23, P1, PT, R2, -UR7, RZ ;  /* 0x8000000702177c10 */ /* 0x000fc8000ff3e0ff */
[----:B------:R-:W-:Y:S02]  /*00c0*/  ISETP.GT.U32.AND P0, PT, R23, 0xfff, PT ;  /* 0x00000fff1700780c */ /* 0x000fe40003f04070 */
[----:B------:R-:W-:-:S04]  /*00d0*/  IADD3.X R22, PT, PT, R3, -0x1, RZ, P1, !PT ;  /* 0xffffffff03167810 */ /* 0x000fc80000ffe4ff */
[----:B------:R-:W-:-:S13]  /*00e0*/  ISETP.GT.U32.AND.EX P0, PT, R22, RZ, PT, P0 ;  /* 0x000000ff1600720c */ /* 0x000fda0003f04100 */
[----:B---3--:R-:W-:Y:S05]  /*00f0*/  @P0 BRA `(.L_x_58) ;  /* 0x0000000c00ac0947 */ /* 0x008fea0003800000 */
[----:B------:R-:W0:Y:S01]  /*0100*/  S2R R3, SR_TID.X ;  /* 0x0000000000037919 */ /* 0x000e220000002100 */
[----:B------:R-:W-:Y:S01]  /*0110*/  VIADD R0, R2, -UR7 ;  /* 0x8000000702007c36 */ /* 0x000fe20008000000 */
[----:B------:R-:W-:Y:S01]  /*0120*/  BSSY.RECONVERGENT B1, `(.L_x_59) ;  /* 0x000000a000017945 */ /* 0x000fe20003800200 */
[----:B------:R-:W-:-:S03]  /*0130*/  IMAD.MOV.U32 R4, RZ, RZ, RZ ;  /* 0x000000ffff047224 */ /* 0x000fc600078e00ff */
[----:B0-----:R-:W-:Y:S01]  /*0140*/  ISETP.GE.AND P0, PT, R3, R0, PT ;  /* 0x000000000300720c */ /* 0x001fe20003f06270 */
[----:B------:R-:W-:-:S12]  /*0150*/  IMAD.MOV.U32 R5, RZ, RZ, R3 ;  /* 0x000000ffff057224 */ /* 0x000fd800078e0003 */
[----:B------:R-:W-:Y:S05]  /*0160*/  @P0 BRA `(.L_x_60) ;  /* 0x0000000000140947 */ /* 0x000fea0003800000 */
[----:B------:R-:W0:Y:S01]  /*0170*/  LDC.64 R6, c[0x0][0x380] ;  /* 0x0000e000ff067b82 */ /* 0x000e220000000a00 */
[----:B------:R-:W-:-:S04]  /*0180*/  VIADD R5, R3, UR7 ;  /* 0x0000000703057c36 */ /* 0x000fc80008000000 */
[----:B0-----:R-:W-:-:S05]  /*0190*/  IMAD.WIDE.U32 R6, R5, 0x4, R6 ;  /* 0x0000000405067825 */ /* 0x001fca00078e0006 */
[----:B------:R0:W5:Y:S01]  /*01a0*/  LDG.E R4, desc[UR14][R6.64] ;  /* 0x0000000e06047981 */ /* 0x000162000c1e1900 */
[----:B------:R-:W-:-:S07]  /*01b0*/  VIADD R5, R3, 0x100 ;  /* 0x0000010003057836 */ /* 0x000fce0000000000 */
.L_x_60:
[----:B------:R-:W-:Y:S05]  /*01c0*/  BSYNC.RECONVERGENT B1 ;  /* 0x0000000000017941 */ /* 0x000fea0003800200 */
.L_x_59:
[----:B------:R-:W-:Y:S01]  /*01d0*/  ISETP.GE.AND P0, PT, R5, R0, PT ;  /* 0x000000000500720c */ /* 0x000fe20003f06270 */
[----:B------:R-:W-:-:S12]  /*01e0*/  BSSY.RECONVERGENT B1, `(.L_x_61) ;  /* 0x000006c000017945 */ /* 0x000fd80003800200 */
[----:B------:R-:W-:Y:S05]  /*01f0*/  @P0 BRA `(.L_x_62) ;  /* 0x0000000400a80947 */ /* 0x000fea0003800000 */
[----:B0-----:R-:W-:Y:S01]  /*0200*/  LOP3.LUT R7, RZ, R5, RZ, 0x33, !PT ;  /* 0x00000005ff077212 */ /* 0x001fe200078e33ff */
[----:B------:R-:W-:Y:S03]  /*0210*/  BSSY.RECONVERGENT B2, `(.L_x_63) ;  /* 0x0000030000027945 */ /* 0x000fe60003800200 */
[----:B------:R-:W-:-:S04]  /*0220*/  IADD3 R7, PT, PT, R2, -UR7, R7 ;  /* 0x8000000702077c10 */ /* 0x000fc8000fffe007 */
[C---:B------:R-:W-:Y:S02]  /*0230*/  ISETP.GE.U32.AND P1, PT, R7.reuse, 0xf00, PT ;  /* 0x00000f000700780c */ /* 0x040fe40003f26070 */
[----:B------:R-:W-:-:S04]  /*0240*/  LEA.HI R2, R7, 0x1, RZ, 0x18 ;  /* 0x0000000107027811 */ /* 0x000fc800078fc0ff */
[----:B------:R-:W-:-:S04]  /*0250*/  LOP3.LUT R21, R2, 0xf, RZ, 0xc0, !PT ;  /* 0x0000000f02157812 */ /* 0x000fc800078ec0ff */
[----:B------:R-:W-:-:S03]  /*0260*/  ISETP.NE.AND P0, PT, R21, RZ, PT ;  /* 0x000000ff1500720c */ /* 0x000fc60003f05270 */
[----:B------:R-:W-:Y:S10]  /*0270*/  @!P1 BRA `(.L_x_64) ;  /* 0x0000000000a49947 */ /* 0x000ff40003800000 */
[----:B------:R-:W0:Y:S01]  /*0280*/  LDCU.64 UR8, c[0x0][0x380] ;  /* 0x00007000ff0877ac */ /* 0x000e220008000a00 */
[----:B------:R-:W-:Y:S01]  /*0290*/  IMAD.WIDE.U32 R6, R5, 0x4, RZ ;  /* 0x0000000405067825 */ /* 0x000fe200078e00ff */
[----:B------:R-:W-:Y:S01]  /*02a0*/  LOP3.LUT R8, R2, 0x1fffff0, RZ, 0xc0, !PT ;  /* 0x01fffff002087812 */ /* 0x000fe200078ec0ff */
[----:B------:R-:W-:-:S04]  /*02b0*/  UIMAD.WIDE.U32 UR4, UR16, 0x4000, URZ ;  /* 0x00004000100478a5 */ /* 0x000fc8000f8e00ff */
[----:B------:R-:W-:Y:S02]  /*02c0*/  IMAD.MOV R8, RZ, RZ, -R8 ;  /* 0x000000ffff087224 */ /* 0x000fe400078e0a08 */
[----:B------:R-:W-:Y:S02]  /*02d0*/  LOP3.LUT R14, R6, UR4, RZ, 0xfc, !PT ;  /* 0x00000004060e7c12 */ /* 0x000fe4000f8efcff */
[----:B------:R-:W-:Y:S02]  /*02e0*/  LOP3.LUT R7, R7, UR5, RZ, 0xfc, !PT ;  /* 0x0000000507077c12 */ /* 0x000fe4000f8efcff */
[----:B0-----:R-:W-:-:S04]  /*02f0*/  IADD3 R14, P1, PT, R14, UR8, RZ ;  /* 0x000000080e0e7c10 */ /* 0x001fc8000ff3e0ff */
[----:B------:R-:W-:-:S04]  /*0300*/  IADD3 R14, P2, PT, R14, 0x2000, RZ ;  /* 0x000020000e0e7810 */ /* 0x000fc80007f5e0ff */
[----:B------:R-:W-:-:S09]  /*0310*/  IADD3.X R7, PT, PT, RZ, UR9, R7, P2, P1 ;  /* 0x00000009ff077c10 */ /* 0x000fd200097e2407 */
.L_x_65:
[----:B------:R-:W-:-:S05]  /*0320*/  IMAD.MOV.U32 R6, RZ, RZ, R14 ;  /* 0x000000ffff067224 */ /* 0x000fca00078e000e */
[----:B------:R-:W2:Y:S04]  /*0330*/  LDG.E R15, desc[UR14][R6.64+-0x2000] ;  /* 0xffe0000e060f7981 */ /* 0x000ea8000c1e1900 */
[----:B------:R-:W2:Y:S04]  /*0340*/  LDG.E R16, desc[UR14][R6.64+-0x1c00] ;  /* 0xffe4000e06107981 */ /* 0x000ea8000c1e1900 */
[----:B------:R-:W3:Y:S04]  /*0350*/  LDG.E R18, desc[UR14][R6.64+-0x1800] ;  /* 0xffe8000e06127981 */ /* 0x000ee8000c1e1900 */
[----:B------:R-:W3:Y:S04]  /*0360*/  LDG.E R17, desc[UR14][R6.64+-0x1400] ;  /* 0xffec000e06117981 */ /* 0x000ee8000c1e1900 */
[----:B------:R-:W4:Y:S04]  /*0370*/  LDG.E R20, desc[UR14][R6.64+-0x1000] ;  /* 0xfff0000e06147981 */ /* 0x000f28000c1e1900 */
        /* <DEDUP_REMOVED lines=10> */
[----:B------:R0:W4:Y:S01]  /*0420*/  LDG.E R10, desc[UR14][R6.64+0x1c00] ;  /* 0x001c000e060a7981 */ /* 0x000122000c1e1900 */
[----:B------:R-:W-:-:S02]  /*0430*/  VIADD R8, R8, 0x10 ;  /* 0x0000001008087836 */ /* 0x000fc40000000000 */
[----:B------:R-:W-:-:S03]  /*0440*/  VIADD R5, R5, 0x1000 ;  /* 0x0000100005057836 */ /* 0x000fc60000000000 */
[----:B------:R-:W-:Y:S02]  /*0450*/  ISETP.NE.AND P1, PT, R8, RZ, PT ;  /* 0x000000ff0800720c */ /* 0x000fe40003f25270 */
[----:B--2--5:R-:W-:-:S04]  /*0460*/  IADD3 R15, PT, PT, R16, R15, R4 ;  /* 0x0000000f100f7210 */ /* 0x024fc80007ffe004 */
[----:B---3--:R-:W-:-:S04]  /*0470*/  IADD3 R15, PT, PT, R17, R18, R15 ;  /* 0x00000012110f7210 */ /* 0x008fc80007ffe00f */
[----:B----4-:R-:W-:-:S04]  /*0480*/  IADD3 R15, PT, PT, R19, R20, R15 ;  /* 0x00000014130f7210 */ /* 0x010fc80007ffe00f */
[----:B------:R-:W-:-:S04]  /*0490*/  IADD3 R15, PT, PT, R23, R22, R15 ;  /* 0x00000016170f7210 */ /* 0x000fc80007ffe00f */
[----:B------:R-:W-:-:S04]  /*04a0*/  IADD3 R15, PT, PT, R25, R24, R15 ;  /* 0x00000018190f7210 */ /* 0x000fc80007ffe00f */
[----:B------:R-:W-:Y:S02]  /*04b0*/  IADD3 R13, PT, PT, R13, R14, R15 ;  /* 0x0000000e0d0d7210 */ /* 0x000fe40007ffe00f */
[----:B------:R-:W-:-:S05]  /*04c0*/  IADD3 R14, P2, PT, R6, 0x4000, RZ ;  /* 0x00004000060e7810 */ /* 0x000fca0007f5e0ff */
[----:B0-----:R-:W-:Y:S01]  /*04d0*/  IMAD.X R7, RZ, RZ, R7, P2 ;  /* 0x000000ffff077224 */ /* 0x001fe200010e0607 */
[----:B------:R-:W-:-:S04]  /*04e0*/  IADD3 R9, PT, PT, R12, R9, R13 ;  /* 0x000000090c097210 */ /* 0x000fc80007ffe00d */
[----:B------:R-:W-:Y:S01]  /*04f0*/  IADD3 R4, PT, PT, R10, R11, R9 ;  /* 0x0000000b0a047210 */ /* 0x000fe20007ffe009 */
[----:B------:R-:W-:Y:S06]  /*0500*/  @P1 BRA `(.L_x_65) ;  /* 0xfffffffc00841947 */ /* 0x000fec000383ffff */
.L_x_64:
[----:B------:R-:W-:Y:S05]  /*0510*/  BSYNC.RECONVERGENT B2 ;  /* 0x0000000000027941 */ /* 0x000fea0003800200 */
.L_x_63:
[----:B------:R-:W-:Y:S05]  /*0520*/  @!P0 BRA `(.L_x_62) ;  /* 0x0000000000dc8947 */ /* 0x000fea0003800000 */
[----:B------:R-:W-:Y:S01]  /*0530*/  ISETP.GE.U32.AND P0, PT, R21, 0x8, PT ;  /* 0x000000081500780c */ /* 0x000fe20003f06070 */
[----:B------:R-:W-:Y:S01]  /*0540*/  BSSY.RECONVERGENT B2, `(.L_x_66) ;  /* 0x0000016000027945 */ /* 0x000fe20003800200 */
[----:B------:R-:W-:-:S04]  /*0550*/  LOP3.LUT R16, R2, 0x7, RZ, 0xc0, !PT ;  /* 0x0000000702107812 */ /* 0x000fc800078ec0ff */
[----:B------:R-:W-:-:S07]  /*0560*/  ISETP.NE.AND P1, PT, R16, RZ, PT ;  /* 0x000000ff1000720c */ /* 0x000fce0003f25270 */
[----:B------:R-:W-:Y:S06]  /*0570*/  @!P0 BRA `(.L_x_67) ;  /* 0x0000000000488947 */ /* 0x000fec0003800000 */
[----:B------:R-:W0:Y:S01]  /*0580*/  LDCU.64 UR4, c[0x0][0x380] ;  /* 0x00007000ff0477ac */ /* 0x000e220008000a00 */
[----:B------:R-:W-:-:S04]  /*0590*/  IADD3 R7, P0, PT, R5, UR7, RZ ;  /* 0x0000000705077c10 */ /* 0x000fc8000ff1e0ff */
[----:B------:R-:W-:Y:S02]  /*05a0*/  LEA.HI.X.SX32 R8, R5, RZ, 0x1, P0 ;  /* 0x000000ff05087211 */ /* 0x000fe400000f0eff */
[----:B0-----:R-:W-:-:S04]  /*05b0*/  LEA R6, P0, R7, UR4, 0x2 ;  /* 0x0000000407067c11 */ /* 0x001fc8000f8010ff */
[----:B------:R-:W-:-:S05]  /*05c0*/  LEA.HI.X R7, R7, UR5, R8, 0x2, P0 ;  /* 0x0000000507077c11 */ /* 0x000fca00080f1408 */
[----:B------:R-:W2:Y:S04]  /*05d0*/  LDG.E R9, desc[UR14][R6.64] ;  /* 0x0000000e06097981 */ /* 0x000ea8000c1e1900 */
[----:B------:R-:W2:Y:S04]  /*05e0*/  LDG.E R8, desc[UR14][R6.64+0x400] ;  /* 0x0004000e06087981 */ /* 0x000ea8000c1e1900 */
[----:B------:R-:W3:Y:S04]  /*05f0*/  LDG.E R11, desc[UR14][R6.64+0x800] ;  /* 0x0008000e060b7981 */ /* 0x000ee8000c1e1900 */
[----:B------:R-:W3:Y:S04]  /*0600*/  LDG.E R10, desc[UR14][R6.64+0xc00] ;  /* 0x000c000e060a7981 */ /* 0x000ee8000c1e1900 */
[----:B------:R-:W4:Y:S04]  /*0610*/  LDG.E R13, desc[UR14][R6.64+0x1000] ;  /* 0x0010000e060d7981 */ /* 0x000f28000c1e1900 */
[----:B------:R-:W4:Y:S04]  /*0620*/  LDG.E R12, desc[UR14][R6.64+0x1400] ;  /* 0x0014000e060c7981 */ /* 0x000f28000c1e1900 */
[----:B------:R-:W4:Y:S04]  /*0630*/  LDG.E R15, desc[UR14][R6.64+0x1800] ;  /* 0x0018000e060f7981 */ /* 0x000f28000c1e1900 */
[----:B------:R-:W4:Y:S01]  /*0640*/  LDG.E R14, desc[UR14][R6.64+0x1c00] ;  /* 0x001c000e060e7981 */ /* 0x000f22000c1e1900 */
[----:B------:R-:W-:Y:S01]  /*0650*/  VIADD R5, R5, 0x800 ;  /* 0x0000080005057836 */ /* 0x000fe20000000000 */
[----:B--2--5:R-:W-:-:S04]  /*0660*/  IADD3 R8, PT, PT, R8, R9, R4 ;  /* 0x0000000908087210 */ /* 0x024fc80007ffe004 */
[----:B---3--:R-:W-:-:S04]  /*0670*/  IADD3 R8, PT, PT, R10, R11, R8 ;  /* 0x0000000b0a087210 */ /* 0x008fc80007ffe008 */
[----:B----4-:R-:W-:-:S04]  /*0680*/  IADD3 R8, PT, PT, R12, R13, R8 ;  /* 0x0000000d0c087210 */ /* 0x010fc80007ffe008 */
[----:B------:R-:W-:-:S07]  /*0690*/  IADD3 R4, PT, PT, R14, R15, R8 ;  /* 0x0000000f0e047210 */ /* 0x000fce0007ffe008 */
.L_x_67:
[----:B------:R-:W-:Y:S05]  /*06a0*/  BSYNC.RECONVERGENT B2 ;  /* 0x0000000000027941 */ /* 0x000fea0003800200 */
.L_x_66:
        /* <DEDUP_REMOVED lines=14> */
[----:B------:R-:W3:Y:S01]  /*0790*/  LDG.E R10, desc[UR14][R6.64+0xc00] ;  /* 0x000c000e060a7981 */ /* 0x000ee2000c1e1900 */
[----:B------:R-:W-:Y:S01]  /*07a0*/  VIADD R5, R5, 0x400 ;  /* 0x0000040005057836 */ /* 0x000fe20000000000 */
[----:B--2--5:R-:W-:-:S04]  /*07b0*/  IADD3 R4, PT, PT, R8, R9, R4 ;  /* 0x0000000908047210 */ /* 0x024fc80007ffe004 */
[----:B---3--:R-:W-:-:S07]  /*07c0*/  IADD3 R4, PT, PT, R10, R11, R4 ;  /* 0x0000000b0a047210 */ /* 0x008fce0007ffe004 */
.L_x_69:
[----:B------:R-:W-:Y:S05]  /*07d0*/  BSYNC.RECONVERGENT B2 ;  /* 0x0000000000027941 */ /* 0x000fea0003800200 */
.L_x_68:
[----:B------:R-:W-:Y:S05]  /*07e0*/  @!P1 BRA `(.L_x_62) ;  /* 0x00000000002c9947 */ /* 0x000fea0003800000 */
[----:B------:R-:W0:Y:S01]  /*07f0*/  LDC.64 R6, c[0x0][0x380] ;  /* 0x0000e000ff067b82 */ /* 0x000e220000000a00 */
[----:B------:R-:W-:Y:S02]  /*0800*/  IMAD.U32 R9, RZ, RZ, UR16 ;  /* 0x00000010ff097e24 */ /* 0x000fe4000f8e00ff */
[----:B------:R-:W-:Y:S02]  /*0810*/  IMAD.MOV R2, RZ, RZ, -R2 ;  /* 0x000000ffff027224 */ /* 0x000fe400078e0a02 */
[----:B0-----:R-:W-:-:S07]  /*0820*/  IMAD.WIDE.U32 R6, R9, 0x4000, R6 ;  /* 0x0000400009067825 */ /* 0x001fce00078e0006 */
.L_x_70:
[----:B------:R-:W-:-:S06]  /*0830*/  IMAD.WIDE R8, R5, 0x4, R6 ;  /* 0x0000000405087825 */ /* 0x000fcc00078e0206 */
[----:B------:R-:W2:Y:S01]  /*0840*/  LDG.E R9, desc[UR14][R8.64] ;  /* 0x0000000e08097981 */ /* 0x000ea2000c1e1900 */
[----:B------:R-:W-:Y:S02]  /*0850*/  VIADD R2, R2, 0x1 ;  /* 0x0000000102027836 */ /* 0x000fe40000000000 */
[----:B------:R-:W-:-:S03]  /*0860*/  VIADD R5, R5, 0x100 ;  /* 0x0000010005057836 */ /* 0x000fc60000000000 */
[----:B------:R-:W-:Y:S01]  /*0870*/  ISETP.NE.AND P0, PT, R2, RZ, PT ;  /* 0x000000ff0200720c */ /* 0x000fe20003f05270 */
[----:B--2--5:R-:W-:-:S12]  /*0880*/  IMAD.IADD R4, R9, 0x1, R4 ;  /* 0x0000000109047824 */ /* 0x024fd800078e0204 */
[----:B------:R-:W-:Y:S05]  /*0890*/  @P0 BRA `(.L_x_70) ;  /* 0xfffffffc00e40947 */ /* 0x000fea000383ffff */
.L_x_62:
[----:B------:R-:W-:Y:S05]  /*08a0*/  BSYNC.RECONVERGENT B1 ;  /* 0x0000000000017941 */ /* 0x000fea0003800200 */
.L_x_61:
[----:B------:R-:W-:-:S13]  /*08b0*/  ISETP.GE.AND P0, PT, R0, 0x100, PT ;  /* 0x000001000000780c */ /* 0x000fda0003f06270 */
[----:B------:R-:W-:Y:S05]  /*08c0*/  @!P0 BRA `(.L_x_71) ;  /* 0x0000000000ac8947 */ /* 0x000fea0003800000 */
[----:B------:R-:W1:Y:S01]  /*08d0*/  S2R R8, SR_LANEID ;  /* 0x0000000000087919 */ /* 0x000e620000000000 */
[----:B-----5:R-:W2:Y:S01]  /*08e0*/  SHFL.DOWN PT, R0, R4, 0x1, 0x1f ;  /* 0x08201f0004007f89 */ /* 0x020ea200000e0000 */
[C---:B-1----:R-:W-:Y:S02]  /*08f0*/  ISETP.GT.AND P0, PT, R8.reuse, 0x1e, PT ;  /* 0x0000001e0800780c */ /* 0x042fe40003f04270 */
[----:B------:R-:W-:Y:S02]  /*0900*/  ISETP.NE.AND P1, PT, R8, RZ, PT ;  /* 0x000000ff0800720c */ /* 0x000fe40003f25270 */
[----:B--2---:R-:W-:Y:S02]  /*0910*/  SEL R5, R0, RZ, !P0 ;  /* 0x000000ff00057207 */ /* 0x004fe40004000000 */
[----:B------:R-:W-:-:S03]  /*0920*/  ISETP.GT.AND P0, PT, R8, 0x1d, PT ;  /* 0x0000001d0800780c */ /* 0x000fc60003f04270 */
[----:B------:R-:W-:-:S05]  /*0930*/  IMAD.IADD R5, R5, 0x1, R4 ;  /* 0x0000000105057824 */ /* 0x000fca00078e0204 */
[----:B------:R-:W1:Y:S01]  /*0940*/  SHFL.DOWN PT, R0, R5, 0x2, 0x1f ;  /* 0x08401f0005007f89 */ /* 0x000e6200000e0000 */
[----:B0-----:R-:W0:Y:S01]  /*0950*/  @!P1 S2R R6, SR_CgaCtaId ;  /* 0x0000000000069919 */ /* 0x001e220000008800 */
[----:B-1----:R-:W-:Y:S02]  /*0960*/  SEL R0, R0, RZ, !P0 ;  /* 0x000000ff00007207 */ /* 0x002fe40004000000 */
[----:B------:R-:W-:-:S03]  /*0970*/  ISETP.GT.AND P0, PT, R8, 0x1b, PT ;  /* 0x0000001b0800780c */ /* 0x000fc60003f04270 */
[----:B------:R-:W-:Y:S01]  /*0980*/  IMAD.IADD R0, R5, 0x1, R0 ;  /* 0x0000000105007824 */ /* 0x000fe200078e0200 */
[----:B------:R-:W-:-:S04]  /*0990*/  @!P1 MOV R5, 0x400 ;  /* 0x0000040000059802 */ /* 0x000fc80000000f00 */
[----:B------:R-:W1:Y:S01]  /*09a0*/  SHFL.DOWN PT, R2, R0, 0x4, 0x1f ;  /* 0x08801f0000027f89 */ /* 0x000e6200000e0000 */
[----:B0-----:R-:W-:Y:S02]  /*09b0*/  @!P1 LEA R5, R6, R5, 0x18 ;  /* 0x0000000506059211 */ /* 0x001fe400078ec0ff */
[----:B-1----:R-:W-:Y:S02]  /*09c0*/  SEL R7, R2, RZ, !P0 ;  /* 0x000000ff02077207 */ /* 0x002fe40004000000 */
        /* <DEDUP_REMOVED lines=19> */
[----:B--2---:R-:W-:Y:S04]  /*0b00*/  LDS R0, [UR4+0xc] ;  /* 0x00000c04ff007984 */ /* 0x004fe80008000800 */
[----:B------:R-:W0:Y:S04]  /*0b10*/  LDS.128 R4, [UR4+0x10] ;  /* 0x00001004ff047984 */ /* 0x000e280008000c00 */
[----:B------:R-:W1:Y:S01]  /*0b20*/  LDS.64 R2, [UR4+0x20] ;  /* 0x00002004ff027984 */ /* 0x000e620008000a00 */
[----:B0-----:R-:W-:-:S04]  /*0b30*/  IADD3 R0, PT, PT, R4, R0, R9 ;  /* 0x0000000004007210 */ /* 0x001fc80007ffe009 */
[----:B------:R-:W-:-:S04]  /*0b40*/  IADD3 R0, PT, PT, R6, R0, R5 ;  /* 0x0000000006007210 */ /* 0x000fc80007ffe005 */
[----:B-1----:R-:W-:-:S05]  /*0b50*/  IADD3 R0, PT, PT, R2, R0, R7 ;  /* 0x0000000002007210 */ /* 0x002fca0007ffe007 */
[----:B------:R-:W-:Y:S01]  /*0b60*/  IMAD.IADD R9, R0, 0x1, R3 ;  /* 0x0000000100097824 */ /* 0x000fe200078e0203 */
[----:B------:R-:W-:Y:S06]  /*0b70*/  BRA `(.L_x_72) ;  /* 0x0000001400307947 */ /* 0x000fec0003800000 */
.L_x_71:
[----:B------:R-:W-:Y:S01]  /*0b80*/  LOP3.LUT R2, R3, 0x3e0, RZ, 0xc0, !PT ;  /* 0x000003e003027812 */ /* 0x000fe200078ec0ff */
[----:B------:R-:W1:Y:S03]  /*0b90*/  S2R R10, SR_LANEID ;  /* 0x00000000000a7919 */ /* 0x000e660000000000 */
[----:B0-----:R-:W-:Y:S01]  /*0ba0*/  LOP3.LUT R7, RZ, R2, RZ, 0x33, !PT ;  /* 0x00000002ff077212 */ /* 0x001fe200078e33ff */
[----:B------:R-:W-:-:S04]  /*0bb0*/  VIADD R5, R2, 0x20 ;  /* 0x0000002002057836 */ /* 0x000fc80000000000 */
[----:B------:R-:W-:Y:S01]  /*0bc0*/  IMAD.IADD R7, R0, 0x1, R7 ;  /* 0x0000000100077824 */ /* 0x000fe200078e0207 */
[----:B------:R-:W-:-:S04]  /*0bd0*/  ISETP.GT.AND P0, PT, R5, R0, PT ;  /* 0x000000000500720c */ /* 0x000fc80003f04270 */
[----:B------:R-:W-:-:S05]  /*0be0*/  SEL R7, R7, 0x1f, P0 ;  /* 0x0000001f07077807 */ /* 0x000fca0000000000 */
[----:B-----5:R-:W0:Y:S01]  /*0bf0*/  SHFL.DOWN PT, R2, R4, 0x1, R7 ;  /* 0x0820000004027989 */ /* 0x020e2200000e0007 */
[CC--:B-1----:R-:W-:Y:S01]  /*0c00*/  ISETP.GE.AND P0, PT, R10.reuse, R7.reuse, PT ;  /* 0x000000070a00720c */ /* 0x0c2fe20003f06270 */
[C---:B------:R-:W-:Y:S01]  /*0c10*/  VIADD R6, R10.reuse, 0x2 ;  /* 0x000000020a067836 */ /* 0x040fe20000000000 */
[C---:B------:R-:W-:Y:S01]  /*0c20*/  ISETP.NE.AND P1, PT, R10.reuse, RZ, PT ;  /* 0x000000ff0a00720c */ /* 0x040fe20003f25270 */
[----:B------:R-:W-:Y:S01]  /*0c30*/  VIADD R8, R10, 0x4 ;  /* 0x000000040a087836 */ /* 0x000fe20000000000 */
[----:B0-----:R-:W-:Y:S02]  /*0c40*/  SEL R5, R2, RZ, !P0 ;  /* 0x000000ff02057207 */ /* 0x001fe40004000000 */
        /* <DEDUP_REMOVED lines=35> */
[----:B------:R-:W0:Y:S04]  /*0e80*/  LDS.128 R4, [UR4+0x10] ;  /* 0x00001004ff047984 */ /* 0x000e280008000c00 */
[----:B------:R-:W2:Y:S04]  /*0e90*/  LDS R2, [UR4+0xc] ;  /* 0x00000c04ff027984 */ /* 0x000ea80008000800 */
[----:B------:R-:W3:Y:S01]  /*0ea0*/  LDS.64 R10, [UR4+0x20] ;  /* 0x00002004ff0a7984 */ /* 0x000ee20008000a00 */
[----:B0-----:R-:W-:Y:S02]  /*0eb0*/  SEL R4, R4, RZ, P2 ;  /* 0x000000ff04047207 */ /* 0x001fe40001000000 */
[----:B------:R-:W-:-:S02]  /*0ec0*/  ISETP.GT.AND P2, PT, R0, 0x60, PT ;  /* 0x000000600000780c */ /* 0x000fc40003f44270 */
[----:B--2---:R-:W-:Y:S02]  /*0ed0*/  SEL R2, R2, RZ, P1 ;  /* 0x000000ff02027207 */ /* 0x004fe40000800000 */
        /* <DEDUP_REMOVED lines=8> */
[----:B---3--:R-:W-:Y:S02]  /*0f60*/  SEL R10, R10, RZ, P2 ;  /* 0x000000ff0a0a7207 */ /* 0x008fe40001000000 */
[----:B------:R-:W-:Y:S02]  /*0f70*/  SEL R11, R11, RZ, P3 ;  /* 0x000000ff0b0b7207 */ /* 0x000fe40001800000 */
[----:B------:R-:W-:-:S05]  /*0f80*/  IADD3 R2, PT, PT, R10, R2, R7 ;  /* 0x000000020a027210 */ /* 0x000fca0007ffe007 */
[----:B-1----:R-:W-:Y:S01]  /*0f90*/  IMAD.IADD R9, R2, 0x1, R11 ;  /* 0x0000000102097824 */ /* 0x002fe200078e020b */
[----:B------:R-:W-:Y:S06]  /*0fa0*/  BRA `(.L_x_72) ;  /* 0x0000001000247947 */ /* 0x000fec0003800000 */
.L_x_58:
[----:B------:R-:W0:Y:S01]  /*0fb0*/  S2R R0, SR_TID.X ;  /* 0x0000000000007919 */ /* 0x000e220000002100 */
[----:B------:R-:W1:Y:S01]  /*0fc0*/  LDC.64 R4, c[0x0][0x380] ;  /* 0x0000e000ff047b82 */ /* 0x000e620000000a00 */
[----:B0-----:R-:W-:-:S04]  /*0fd0*/  VIADD R7, R0, UR7 ;  /* 0x0000000700077c36 */ /* 0x001fc80008000000 */
[----:B-1----:R-:W-:-:S05]  /*0fe0*/  IMAD.WIDE.U32 R4, R7, 0x4, R4 ;  /* 0x0000000407047825 */ /* 0x002fca00078e0004 */
[----:B------:R-:W2:Y:S04]  /*0ff0*/  LDG.E R6, desc[UR14][R4.64] ;  /* 0x0000000e04067981 */ /* 0x000ea8000c1e1900 */
[----:B------:R-:W2:Y:S04]  /*1000*/  LDG.E R7, desc[UR14][R4.64+0x400] ;  /* 0x0004000e04077981 */ /* 0x000ea8000c1e1900 */
[----:B------:R-:W2:Y:S04]  /*1010*/  LDG.E R8, desc[UR14][R4.64+0x800] ;  /* 0x0008000e04087981 */ /* 0x000ea8000c1e1900 */
[----:B------:R-:W3:Y:S04]  /*1020*/  LDG.E R9, desc[UR14][R4.64+0xc00] ;  /* 0x000c000e04097981 */ /* 0x000ee8000c1e1900 */
[----:B------:R-:W3:Y:S04]  /*1030*/  LDG.E R10, desc[UR14][R4.64+0x1000] ;  /* 0x0010000e040a7981 */ /* 0x000ee8000c1e1900 */
[----:B------:R-:W4:Y:S04]  /*1040*/  LDG.E R11, desc[UR14][R4.64+0x1400] ;  /* 0x0014000e040b7981 */ /* 0x000f28000c1e1900 */
[----:B------:R-:W4:Y:S04]  /*1050*/  LDG.E R12, desc[UR14][R4.64+0x1800] ;  /* 0x0018000e040c7981 */ /* 0x000f28000c1e1900 */
[----:B------:R-:W5:Y:S04]  /*1060*/  LDG.E R13, desc[UR14][R4.64+0x1c00] ;  /* 0x001c000e040d7981 */ /* 0x000f68000c1e1900 */
[----:B------:R-:W5:Y:S04]  /*1070*/  LDG.E R14, desc[UR14][R4.64+0x2000] ;  /* 0x0020000e040e7981 */ /* 0x000f68000c1e1900 */
[----:B------:R-:W5:Y:S04]  /*1080*/  LDG.E R15, desc[UR14][R4.64+0x2400] ;  /* 0x0024000e040f7981 */ /* 0x000f68000c1e1900 */
[----:B------:R-:W5:Y:S04]  /*1090*/  LDG.E R16, desc[UR14][R4.64+0x2800] ;  /* 0x0028000e04107981 */ /* 0x000f68000c1e1900 */
[----:B------:R-:W5:Y:S04]  /*10a0*/  LDG.E R17, desc[UR14][R4.64+0x2c00] ;  /* 0x002c000e04117981 */ /* 0x000f68000c1e1900 */
[----:B------:R-:W5:Y:S04]  /*10b0*/  LDG.E R18, desc[UR14][R4.64+0x3000] ;  /* 0x0030000e04127981 */ /* 0x000f68000c1e1900 */
[----:B------:R-:W5:Y:S04]  /*10c0*/  LDG.E R19, desc[UR14][R4.64+0x3400] ;  /* 0x0034000e04137981 */ /* 0x000f68000c1e1900 */
[----:B------:R-:W5:Y:S04]  /*10d0*/  LDG.E R20, desc[UR14][R4.64+0x3800] ;  /* 0x0038000e04147981 */ /* 0x000f68000c1e1900 */
[----:B------:R-:W5:Y:S01]  /*10e0*/  LDG.E R21, desc[UR14][R4.64+0x3c00] ;  /* 0x003c000e04157981 */ /* 0x000f62000c1e1900 */
[----:B------:R-:W-:-:S04]  /*10f0*/  ISETP.GE.U32.AND P0, PT, R23, UR5, PT ;  /* 0x0000000517007c0c */ /* 0x000fc8000bf06070 */
[----:B------:R-:W-:Y:S02]  /*1100*/  ISETP.GE.U32.AND.EX P0, PT, R22, UR4, PT, P0 ;  /* 0x0000000416007c0c */ /* 0x000fe4000bf06100 */
[----:B--2---:R-:W-:-:S04]  /*1110*/  IADD3 R6, PT, PT, R8, R7, R6 ;  /* 0x0000000708067210 */ /* 0x004fc80007ffe006 */
[----:B---3--:R-:W-:-:S04]  /*1120*/  IADD3 R6, PT, PT, R10, R9, R6 ;  /* 0x000000090a067210 */ /* 0x008fc80007ffe006 */
[----:B----4-:R-:W-:-:S04]  /*1130*/  IADD3 R6, PT, PT, R12, R11, R6 ;  /* 0x0000000b0c067210 */ /* 0x010fc80007ffe006 */
[----:B-----5:R-:W-:-:S04]  /*1140*/  IADD3 R6, PT, PT, R14, R13, R6 ;  /* 0x0000000d0e067210 */ /* 0x020fc80007ffe006 */
[----:B------:R-:W-:-:S04]  /*1150*/  IADD3 R6, PT, PT, R16, R15, R6 ;  /* 0x0000000f10067210 */ /* 0x000fc80007ffe006 */
[----:B------:R-:W-:-:S04]  /*1160*/  IADD3 R6, PT, PT, R18, R17, R6 ;  /* 0x0000001112067210 */ /* 0x000fc80007ffe006 */
[----:B------:R-:W-:-:S05]  /*1170*/  IADD3 R6, PT, PT, R20, R19, R6 ;  /* 0x0000001314067210 */ /* 0x000fca0007ffe006 */
[----:B------:R-:W-:Y:S01]  /*1180*/  IMAD.IADD R8, R21, 0x1, R6 ;  /* 0x0000000115087824 */ /* 0x000fe200078e0206 */
[----:B------:R-:W-:Y:S06]  /*1190*/  @!P0 BRA `(.L_x_73) ;  /* 0x0000000c00008947 */ /* 0x000fec0003800000 */
[----:B------:R-:W-:Y:S01]  /*11a0*/  UIADD3 UR8, UP0, UPT, UR5, UR7, URZ ;  /* 0x0000000705087290 */ /* 0x000fe2000ff1e0ff */
[----:B------:R-:W-:Y:S01]  /*11b0*/  IADD3 R20, P1, PT, R2, -0x1000, RZ ;  /* 0xfffff00002147810 */ /* 0x000fe20007f3e0ff */
[----:B------:R-:W0:Y:S01]  /*11c0*/  LDCU.64 UR12, c[0x0][0x380] ;  /* 0x00007000ff0c77ac */ /* 0x000e220008000a00 */
[----:B------:R-:W-:Y:S02]  /*11d0*/  LOP3.LUT R5, RZ, R0, RZ, 0x33, !PT ;  /* 0x00000000ff057212 */ /* 0x000fe400078e33ff */
[----:B------:R-:W-:Y:S01]  /*11e0*/  IADD3.X R9, PT, PT, R3, -0x1, RZ, P1, !PT ;  /* 0xffffffff03097810 */ /* 0x000fe20000ffe4ff */
[----:B------:R-:W-:Y:S01]  /*11f0*/  UIADD3.X UR9, UPT, UPT, URZ, UR4, URZ, UP0, !UPT ;  /* 0x00000004ff097290 */ /* 0x000fe200087fe4ff */
[----:B------:R-:W-:Y:S01]  /*1200*/  ISETP.LT.U32.AND P0, PT, R20, UR8, PT ;  /* 0x0000000814007c0c */ /* 0x000fe2000bf01070 */
[----:B------:R-:W-:Y:S01]  /*1210*/  UMOV UR6, UR5 ;  /* 0x0000000500067c82 */ /* 0x000fe20008000000 */
[----:B------:R-:W-:Y:S01]  /*1220*/  IADD3 R11, P2, PT, R0, UR8, RZ ;  /* 0x00000008000b7c10 */ /* 0x000fe2000ff5e0ff */
[----:B------:R-:W-:Y:S01]  /*1230*/  UMOV UR4, URZ ;  /* 0x000000ff00047c82 */ /* 0x000fe20008000000 */
[----:B------:R-:W-:Y:S01]  /*1240*/  IADD3 R5, PT, PT, R2, -UR5, R5 ;  /* 0x8000000502057c10 */ /* 0x000fe2000fffe005 */
[----:B------:R-:W-:Y:S01]  /*1250*/  IMAD.U32 R10, RZ, RZ, UR9 ;  /* 0x00000009ff0a7e24 */ /* 0x000fe2000f8e00ff */
[----:B------:R-:W-:Y:S01]  /*1260*/  UMOV UR10, UR8 ;  /* 0x00000008000a7c82 */ /* 0x000fe20008000000 */
[----:B------:R-:W-:-:S02]  /*1270*/  IMAD.X R4, RZ, RZ, UR9, P2 ;  /* 0x00000009ff047e24 */ /* 0x000fc400090e06ff */
[----:B------:R-:W-:Y:S01]  /*1280*/  VIADD R7, R5, -UR7 ;  /* 0x8000000705077c36 */ /* 0x000fe20008000000 */
[----:B------:R-:W-:Y:S01]  /*1290*/  ISETP.GT.U32.AND.EX P0, PT, R10, R9, PT, P0 ;  /* 0x000000090a00720c */ /* 0x000fe20003f04100 */
[----:B------:R-:W-:Y:S01]  /*12a0*/  UMOV UR7, UR9 ;  /* 0x0000000900077c82 */ /* 0x000fe20008000000 */
[----:B0-----:R-:W-:-:S04]  /*12b0*/  LEA R6, P1, R11, UR12, 0x2 ;  /* 0x0000000c0b067c11 */ /* 0x001fc8000f8210ff */
[----:B------:R-:W-:Y:S02]  /*12c0*/  IADD3 R6, P2, PT, R6, 0x2000, RZ ;  /* 0x0000200006067810 */ /* 0x000fe40007f5e0ff */
[----:B------:R-:W-:-:S05]  /*12d0*/  LEA.HI.X R11, R11, UR13, R4, 0x2, P1 ;  /* 0x0000000d0b0b7c11 */ /* 0x000fca00088f1404 */
[----:B------:R-:W-:Y:S01]  /*12e0*/  IMAD.X R11, RZ, RZ, R11, P2 ;  /* 0x000000ffff0b7224 */ /* 0x000fe200010e060b */
[----:B------:R-:W-:Y:S06]  /*12f0*/  @P0 BRA `(.L_x_74) ;  /* 0x0000000000d40947 */ /* 0x000fec0003800000 */
[----:B------:R-:W0:Y:S01]  /*1300*/  LDC.64 R2, c[0x0][0x3b8] ;  /* 0x0000ee00ff027b82 */ /* 0x000e220000000a00 */
[----:B------:R-:W1:Y:S01]  /*1310*/  LDCU.64 UR12, c[0x0][0x380] ;  /* 0x00007000ff0c77ac */ /* 0x000e620008000a00 */
[----:B------:R-:W-:Y:S01]  /*1320*/  NOP ;  /* 0x0000000000007918 */ /* 0x000fe20000000000 */
.L_x_75:
[----:B------:R-:W-:-:S05]  /*1330*/  IADD3 R5, P0, PT, R0, UR8, RZ ;  /* 0x0000000800057c10 */ /* 0x000fca000ff1e0ff */
[----:B------:R-:W-:Y:S01]  /*1340*/  IMAD.X R10, RZ, RZ, UR9, P0 ;  /* 0x00000009ff0a7e24 */ /* 0x000fe200080e06ff */
[----:B-1----:R-:W-:-:S04]  /*1350*/  LEA R4, P0, R5, UR12, 0x2 ;  /* 0x0000000c05047c11 */ /* 0x002fc8000f8010ff */
[----:B------:R-:W-:-:S05]  /*1360*/  LEA.HI.X R5, R5, UR13, R10, 0x2, P0 ;  /* 0x0000000d05057c11 */ /* 0x000fca00080f140a */
        /* <DEDUP_REMOVED lines=15> */
[----:B------:R1:W5:Y:S01]  /*1460*/  LDG.E R21, desc[UR14][R4.64+0x3c00] ;  /* 0x003c000e04157981 */ /* 0x000362000c1e1900 */
[----:B------:R-:W-:-:S02]  /*1470*/  USHF.R.S32.HI UR11, URZ, 0x1f, UR5 ;  /* 0x0000001fff0b7899 */ /* 0x000fc40008011405 */
[----:B------:R-:W-:-:S04]  /*1480*/  UIADD3 UR6, UP0, UPT, UR5, UR10, URZ ;  /* 0x0000000a05067290 */ /* 0x000fc8000ff1e0ff */
[----:B------:R-:W-:Y:S01]  /*1490*/  UIADD3.X UR7, UPT, UPT, UR11, UR7, URZ, UP0, !UPT ;  /* 0x000000070b077290 */ /* 0x000fe200087fe4ff */
[----:B--2---:R-:W-:Y:S02]  /*14a0*/  IADD3 R22, PT, PT, R22, R23, R8 ;  /* 0x0000001716167210 */ /* 0x004fe40007ffe008 */
[----:B0-----:R-:W-:-:S04]  /*14b0*/  IADD3 R8, P1, PT, R2, -UR8, RZ ;  /* 0x8000000802087c10 */ /* 0x001fc8000ff3e0ff */
[----:B------:R-:W-:Y:S02]  /*14c0*/  ISETP.GE.U32.AND P0, PT, R8, UR5, PT ;  /* 0x0000000508007c0c */ /* 0x000fe4000bf06070 */
[----:B---3--:R-:W-:Y:S02]  /*14d0*/  IADD3 R22, PT, PT, R25, R24, R22 ;  /* 0x0000001819167210 */ /* 0x008fe40007ffe016 */
[----:B-1----:R-:W-:-:S04]  /*14e0*/  IADD3.X R4, PT, PT, R3, ~UR9, RZ, P1, !PT ;  /* 0x8000000903047c10 */ /* 0x002fc80008ffe4ff */
[----:B------:R-:W-:Y:S02]  /*14f0*/  ISETP.GE.U32.AND.EX P0, PT, R4, UR11, PT, P0 ;  /* 0x0000000b04007c0c */ /* 0x000fe4000bf06100 */
[----:B----4-:R-:W-:-:S04]  /*1500*/  IADD3 R22, PT, PT, R27, R26, R22 ;  /* 0x0000001a1b167210 */ /* 0x010fc80007ffe016 */
[----:B-----5:R-:W-:-:S04]  /*1510*/  IADD3 R18, PT, PT, R19, R18, R22 ;  /* 0x0000001213127210 */ /* 0x020fc80007ffe016 */
[----:B------:R-:W-:-:S04]  /*1520*/  IADD3 R10, PT, PT, R10, R15, R18 ;  /* 0x0000000f0a0a7210 */ /* 0x000fc80007ffe012 */
[----:B------:R-:W-:-:S04]  /*1530*/  IADD3 R10, PT, PT, R16, R17, R10 ;  /* 0x00000011100a7210 */ /* 0x000fc80007ffe00a */
[----:B------:R-:W-:-:S04]  /*1540*/  IADD3 R10, PT, PT, R13, R14, R10 ;  /* 0x0000000e0d0a7210 */ /* 0x000fc80007ffe00a */
[----:B------:R-:W-:Y:S01]  /*1550*/  IADD3 R8, PT, PT, R21, R12, R10 ;  /* 0x0000000c15087210 */ /* 0x000fe20007ffe00a */
[----:B------:R-:W-:Y:S06]  /*1560*/  @!P0 BRA `(.L_x_73) ;  /* 0x00000008000c8947 */ /* 0x000fec0003800000 */
[----:B------:R-:W-:Y:S02]  /*1570*/  UIADD3 UR8, UP0, UPT, UR5, UR8, URZ ;  /* 0x0000000805087290 */ /* 0x000fe4000ff1e0ff */
[----:B------:R-:W-:Y:S01]  /*1580*/  IMAD.U32 R5, RZ, RZ, UR5 ;  /* 0x00000005ff057e24 */ /* 0x000fe2000f8e00ff */
[----:B------:R-:W-:Y:S01]  /*1590*/  UIADD3 UR4, UPT, UPT, UR4, 0x1, URZ ;  /* 0x0000000104047890 */ /* 0x000fe2000fffe0ff */
[----:B------:R-:W-:Y:S01]  /*15a0*/  IMAD.MOV.U32 R10, RZ, RZ, R6 ;  /* 0x000000ffff0a7224 */ /* 0x000fe200078e0006 */
[----:B------:R-:W-:Y:S01]  /*15b0*/  UIADD3.X UR9, UPT, UPT, UR11, UR9, URZ, UP0, !UPT ;  /* 0x000000090b097290 */ /* 0x000fe200087fe4ff */
[----:B------:R-:W-:Y:S01]  /*15c0*/  VIADD R7, R7, -UR5 ;  /* 0x8000000507077c36 */ /* 0x000fe20008000000 */
[----:B------:R-:W-:Y:S01]  /*15d0*/  ISETP.LT.U32.AND P0, PT, R20, UR8, PT ;  /* 0x0000000814007c0c */ /* 0x000fe2000bf01070 */
[----:B------:R-:W-:Y:S01]  /*15e0*/  IMAD.WIDE R10, R5, 0x4, R10 ;  /* 0x00000004050a7825 */ /* 0x000fe200078e020a */
[----:B------:R-:W-:-:S03]  /*15f0*/  UMOV UR10, UR6 ;  /* 0x00000006000a7c82 */ /* 0x000fc60008000000 */
[----:B------:R-:W-:Y:S02]  /*1600*/  IMAD.U32 R4, RZ, RZ, UR9 ;  /* 0x00000009ff047e24 */ /* 0x000fe4000f8e00ff */
[----:B------:R-:W-:-:S03]  /*1610*/  IMAD.MOV.U32 R6, RZ, RZ, R10 ;  /* 0x000000ffff067224 */ /* 0x000fc600078e000a */
[----:B------:R-:W-:-:S13]  /*1620*/  ISETP.GT.U32.AND.EX P0, PT, R4, R9, PT, P0 ;  /* 0x000000090400720c */ /* 0x000fda0003f04100 */
[----:B------:R-:W-:Y:S05]  /*1630*/  @!P0 BRA `(.L_x_75) ;  /* 0xfffffffc003c8947 */ /* 0x000fea000383ffff */
[----:B------:R-:W-:-:S05]  /*1640*/  UMOV UR6, UR5 ;  /* 0x0000000500067c82 */ /* 0x000fca0008000000 */
.L_x_74:
[C---:B------:R-:W-:Y:S01]  /*1650*/  VIADD R5, R2.reuse, -UR8 ;  /* 0x8000000802057c36 */ /* 0x040fe20008000000 */
[----:B------:R-:W-:Y:S01]  /*1660*/  ISETP.LE.U32.AND P1, PT, R2, UR8, PT ;  /* 0x0000000802007c0c */ /* 0x000fe2000bf23070 */
[----:B------:R-:W-:Y:S01]  /*1670*/  IMAD.U32 R4, RZ, RZ, UR9 ;  /* 0x00000009ff047e24 */ /* 0x000fe2000f8e00ff */
[----:B------:R-:W-:Y:S02]  /*1680*/  BSSY.RECONVERGENT B1, `(.L_x_73) ;  /* 0x0000071000017945 */ /* 0x000fe40003800200 */
[----:B------:R-:W-:-:S04]  /*1690*/  ISETP.GE.AND P0, PT, R0, R5, PT ;  /* 0x000000050000720c */ /* 0x000fc80003f06270 */
[----:B------:R-:W-:-:S13]  /*16a0*/  ISETP.GE.U32.OR.EX P0, PT, R4, R3, P0, P1 ;  /* 0x000000030400720c */ /* 0x000fda0000706510 */
[----:B------:R-:W-:Y:S05]  /*16b0*/  @P0 BRA `(.L_x_76) ;  /* 0x0000000400b40947 */ /* 0x000fea0003800000 */
[----:B------:R-:W0:Y:S01]  /*16c0*/  LDC R4, c[0x0][0x3c0] ;  /* 0x0000f000ff047b82 */ /* 0x000e220000000800 */
[----:B------:R-:W-:Y:S01]  /*16d0*/  USHF.L.U32 UR5, UR16, 0xc, URZ ;  /* 0x0000000c10057899 */ /* 0x000fe200080006ff */
[----:B------:R-:W-:Y:S01]  /*16e0*/  LOP3.LUT R3, RZ, R0, RZ, 0x33, !PT ;  /* 0x00000000ff037212 */ /* 0x000fe200078e33ff */
[----:B------:R-:W-:Y:S02]  /*16f0*/  BSSY.RECONVERGENT B2, `(.L_x_77) ;  /* 0x000002e000027945 */ /* 0x000fe40003800200 */
[----:B------:R-:W-:-:S06]  /*1700*/  UIADD3 UR5, UPT, UPT, UR5, UR6, URZ ;  /* 0x0000000605057290 */ /* 0x000fcc000fffe0ff */
[----:B------:R-:W-:Y:S01]  /*1710*/  IADD3 R2, PT, PT, R2, -UR5, R3 ;  /* 0x8000000502027c10 */ /* 0x000fe2000fffe003 */
[----:B0-----:R-:W-:-:S04]  /*1720*/  IMAD R3, R4, UR4, RZ ;  /* 0x0000000404037c24 */ /* 0x001fc8000f8e02ff */
[----:B------:R-:W-:-:S05]  /*1730*/  IMAD R2, R3, -0x1000, R2 ;  /* 0xfffff00003027824 */ /* 0x000fca00078e0202 */
[C---:B------:R-:W-:Y:S02]  /*1740*/  ISETP.GE.U32.AND P0, PT, R2.reuse, 0xf00, PT ;  /* 0x00000f000200780c */ /* 0x040fe40003f06070 */
[----:B------:R-:W-:Y:S01]  /*1750*/  LEA.HI R20, R2, 0x1, RZ, 0x18 ;  /* 0x0000000102147811 */ /* 0x000fe200078fc0ff */
[----:B------:R-:W-:-:S03]  /*1760*/  IMAD.MOV.U32 R2, RZ, RZ, R0 ;  /* 0x000000ffff027224 */ /* 0x000fc600078e0000 */
[----:B------:R-:W-:-:S04]  /*1770*/  LOP3.LUT R21, R20, 0xf, RZ, 0xc0, !PT ;  /* 0x0000000f14157812 */ /* 0x000fc800078ec0ff */
[----:B------:R-:W-:-:S03]  /*1780*/  ISETP.NE.AND P1, PT, R21, RZ, PT ;  /* 0x000000ff1500720c */ /* 0x000fc60003f25270 */
[----:B------:R-:W-:Y:S10]  /*1790*/  @!P0 BRA `(.L_x_78) ;  /* 0x00000000008c8947 */ /* 0x000ff40003800000 */
[----:B------:R-:W-:-:S04]  /*17a0*/  LEA.HI R2, R7, 0x1, RZ, 0x18 ;  /* 0x0000000107027811 */ /* 0x000fc800078fc0ff */
[----:B------:R-:W-:Y:S01]  /*17b0*/  LOP3.LUT R3, R2, 0x1fffff0, RZ, 0xc0, !PT ;  /* 0x01fffff002037812 */ /* 0x000fe200078ec0ff */
[----:B------:R-:W-:-:S04]  /*17c0*/  IMAD.MOV.U32 R2, RZ, RZ, R0 ;  /* 0x000000ffff027224 */ /* 0x000fc800078e0000 */
[----:B------:R-:W-:-:S07]  /*17d0*/  IMAD.MOV R3, RZ, RZ, -R3 ;  /* 0x000000ffff037224 */ /* 0x000fce00078e0a03 */
.L_x_79:
[----:B------:R-:W-:-:S05]  /*17e0*/  IMAD.MOV.U32 R10, RZ, RZ, R6 ;  /* 0x000000ffff0a7224 */ /* 0x000fca00078e0006 */
        /* <DEDUP_REMOVED lines=16> */
[----:B------:R-:W-:-:S02]  /*18f0*/  VIADD R3, R3, 0x10 ;  /* 0x0000001003037836 */ /* 0x000fc40000000000 */
[----:B------:R-:W-:-:S03]  /*1900*/  VIADD R2, R2, 0x1000 ;  /* 0x0000100002027836 */ /* 0x000fc60000000000 */
[----:B------:R-:W-:Y:S02]  /*1910*/  ISETP.NE.AND P0, PT, R3, RZ, PT ;  /* 0x000000ff0300720c */ /* 0x000fe40003f05270 */
[----:B--2---:R-:W-:-:S04]  /*1920*/  IADD3 R14, PT, PT, R14, R15, R8 ;  /* 0x0000000f0e0e7210 */ /* 0x004fc80007ffe008 */
[----:B---3--:R-:W-:-:S04]  /*1930*/  IADD3 R14, PT, PT, R16, R17, R14 ;  /* 0x00000011100e7210 */ /* 0x008fc80007ffe00e */
[----:B----4-:R-:W-:-:S04]  /*1940*/  IADD3 R14, PT, PT, R18, R19, R14 ;  /* 0x00000013120e7210 */ /* 0x010fc80007ffe00e */
[----:B-----5:R-:W-:-:S04]  /*1950*/  IADD3 R14, PT, PT, R22, R23, R14 ;  /* 0x00000017160e7210 */ /* 0x020fc80007ffe00e */
[----:B------:R-:W-:-:S04]  /*1960*/  IADD3 R14, PT, PT, R24, R25, R14 ;  /* 0x00000019180e7210 */ /* 0x000fc80007ffe00e */
[----:B------:R-:W-:Y:S02]  /*1970*/  IADD3 R13, PT, PT, R6, R13, R14 ;  /* 0x0000000d060d7210 */ /* 0x000fe40007ffe00e */
[----:B------:R-:W-:-:S05]  /*1980*/  IADD3 R6, P2, PT, R10, 0x4000, RZ ;  /* 0x000040000a067810 */ /* 0x000fca0007f5e0ff */
[----:B0-----:R-:W-:Y:S01]  /*1990*/  IMAD.X R11, RZ, RZ, R11, P2 ;  /* 0x000000ffff0b7224 */ /* 0x001fe200010e060b */
[----:B------:R-:W-:-:S04]  /*19a0*/  IADD3 R9, PT, PT, R12, R9, R13 ;  /* 0x000000090c097210 */ /* 0x000fc80007ffe00d */
[----:B------:R-:W-:Y:S01]  /*19b0*/  IADD3 R8, PT, PT, R5, R4, R9 ;  /* 0x0000000405087210 */ /* 0x000fe20007ffe009 */
[----:B------:R-:W-:Y:S06]  /*19c0*/  @P0 BRA `(.L_x_79) ;  /* 0xfffffffc00840947 */ /* 0x000fec000383ffff */
.L_x_78:
[----:B------:R-:W-:Y:S05]  /*19d0*/  BSYNC.RECONVERGENT B2 ;  /* 0x0000000000027941 */ /* 0x000fea0003800200 */
.L_x_77:
[----:B------:R-:W-:Y:S05]  /*19e0*/  @!P1 BRA `(.L_x_76) ;  /* 0x0000000000e89947 */ /* 0x000fea0003800000 */
[----:B------:R-:W-:Y:S01]  /*19f0*/  ISETP.GE.U32.AND P0, PT, R21, 0x8, PT ;  /* 0x000000081500780c */ /* 0x000fe20003f06070 */
[----:B------:R-:W-:Y:S01]  /*1a00*/  BSSY.RECONVERGENT B2, `(.L_x_80) ;  /* 0x0000015000027945 */ /* 0x000fe20003800200 */
[----:B------:R-:W-:-:S04]  /*1a10*/  LOP3.LUT R15, R20, 0x7, RZ, 0xc0, !PT ;  /* 0x00000007140f7812 */ /* 0x000fc800078ec0ff */
[----:B------:R-:W-:-:S07]  /*1a20*/  ISETP.NE.AND P1, PT, R15, RZ, PT ;  /* 0x000000ff0f00720c */ /* 0x000fce0003f25270 */
[----:B------:R-:W-:Y:S06]  /*1a30*/  @!P0 BRA `(.L_x_81) ;  /* 0x0000000000448947 */ /* 0x000fec0003800000 */
[----:B------:R-:W-:-:S05]  /*1a40*/  IADD3 R3, P0, PT, R2, UR8, RZ ;  /* 0x0000000802037c10 */ /* 0x000fca000ff1e0ff */
[----:B------:R-:W-:Y:S01]  /*1a50*/  IMAD.X R6, RZ, RZ, UR9, P0 ;  /* 0x00000009ff067e24 */ /* 0x000fe200080e06ff */
[----:B------:R-:W-:-:S04]  /*1a60*/  LEA R4, P0, R3, UR12, 0x2 ;  /* 0x0000000c03047c11 */ /* 0x000fc8000f8010ff */
        /* <DEDUP_REMOVED lines=8> */
[----:B------:R-:W5:Y:S01]  /*1af0*/  LDG.E R13, desc[UR14][R4.64+0x1c00] ;  /* 0x001c000e040d7981 */ /* 0x000f62000c1e1900 */
[----:B------:R-:W-:Y:S01]  /*1b00*/  VIADD R2, R2, 0x800 ;  /* 0x0000080002027836 */ /* 0x000fe20000000000 */
[----:B--2---:R-:W-:-:S04]  /*1b10*/  IADD3 R3, PT, PT, R6, R3, R8 ;  /* 0x0000000306037210 */ /* 0x004fc80007ffe008 */
[----:B---3--:R-:W-:-:S04]  /*1b20*/  IADD3 R3, PT, PT, R9, R10, R3 ;  /* 0x0000000a09037210 */ /* 0x008fc80007ffe003 */
[----:B----4-:R-:W-:-:S04]  /*1b30*/  IADD3 R3, PT, PT, R11, R12, R3 ;  /* 0x0000000c0b037210 */ /* 0x010fc80007ffe003 */
[----:B-----5:R-:W-:-:S07]  /*1b40*/  IADD3 R8, PT, PT, R13, R14, R3 ;  /* 0x0000000e0d087210 */ /* 0x020fce0007ffe003 */
.L_x_81:
[----:B------:R-:W-:Y:S05]  /*1b50*/  BSYNC.RECONVERGENT B2 ;  /* 0x0000000000027941 */ /* 0x000fea0003800200 */
.L_x_80:
[----:B------:R-:W-:Y:S05]  /*1b60*/  @!P1 BRA `(.L_x_76) ;  /* 0x0000000000889947 */ /* 0x000fea0003800000 */
[----:B------:R-:W-:Y:S01]  /*1b70*/  ISETP.GE.U32.AND P0, PT, R15, 0x4, PT ;  /* 0x000000040f00780c */ /* 0x000fe20003f06070 */
[----:B------:R-:W-:Y:S01]  /*1b80*/  BSSY.RECONVERGENT B2, `(.L_x_82) ;  /* 0x000000e000027945 */ /* 0x000fe20003800200 */
[----:B------:R-:W-:-:S11]  /*1b90*/  LOP3.LUT P1, RZ, R20, 0x3, RZ, 0xc0, !PT ;  /* 0x0000000314ff7812 */ /* 0x000fd6000782c0ff */
[----:B------:R-:W-:Y:S05]  /*1ba0*/  @!P0 BRA `(.L_x_83) ;  /* 0x00000000002c8947 */ /* 0x000fea0003800000 */
[----:B------:R-:W-:-:S05]  /*1bb0*/  IADD3 R3, P0, PT, R2, UR8, RZ ;  /* 0x0000000802037c10 */ /* 0x000fca000ff1e0ff */
[----:B------:R-:W-:Y:S01]  /*1bc0*/  IMAD.X R6, RZ, RZ, UR9, P0 ;  /* 0x00000009ff067e24 */ /* 0x000fe200080e06ff */
[----:B------:R-:W-:-:S04]  /*1bd0*/  LEA R4, P0, R3, UR12, 0x2 ;  /* 0x0000000c03047c11 */ /* 0x000fc8000f8010ff */
[----:B------:R-:W-:-:S05]  /*1be0*/  LEA.HI.X R5, R3, UR13, R6, 0x2, P0 ;  /* 0x0000000d03057c11 */ /* 0x000fca00080f1406 */
[----:B------:R-:W2:Y:S04]  /*1bf0*/  LDG.E R3, desc[UR14][R4.64] ;  /* 0x0000000e04037981 */ /* 0x000ea8000c1e1900 */
[----:B------:R-:W2:Y:S04]  /*1c00*/  LDG.E R6, desc[UR14][R4.64+0x400] ;  /* 0x0004000e04067981 */ /* 0x000ea8000c1e1900 */
[----:B------:R-:W3:Y:S04]  /*1c10*/  LDG.E R10, desc[UR14][R4.64+0x800] ;  /* 0x0008000e040a7981 */ /* 0x000ee8000c1e1900 */
[----:B------:R-:W3:Y:S01]  /*1c20*/  LDG.E R9, desc[UR14][R4.64+0xc00] ;  /* 0x000c000e04097981 */ /* 0x000ee2000c1e1900 */
[----:B------:R-:W-:Y:S01]  /*1c30*/  VIADD R2, R2, 0x400 ;  /* 0x0000040002027836 */ /* 0x000fe20000000000 */
[----:B--2---:R-:W-:-:S04]  /*1c40*/  IADD3 R3, PT, PT, R6, R3, R8 ;  /* 0x0000000306037210 */ /* 0x004fc80007ffe008 */
[----:B---3--:R-:W-:-:S07]  /*1c50*/  IADD3 R8, PT, PT, R9, R10, R3 ;  /* 0x0000000a09087210 */ /* 0x008fce0007ffe003 */
.L_x_83:
[----:B------:R-:W-:Y:S05]  /*1c60*/  BSYNC.RECONVERGENT B2 ;  /* 0x0000000000027941 */ /* 0x000fea0003800200 */
.L_x_82:
[----:B------:R-:W-:Y:S05]  /*1c70*/  @!P1 BRA `(.L_x_76) ;  /* 0x0000000000449947 */ /* 0x000fea0003800000 */
[----:B------:R-:W-:Y:S02]  /*1c80*/  LOP3.LUT R7, R7, 0xffff, RZ, 0xc0, !PT ;  /* 0x0000ffff07077812 */ /* 0x000fe400078ec0ff */
[----:B------:R-:W-:Y:S02]  /*1c90*/  IADD3 R6, P0, PT, R2, UR10, RZ ;  /* 0x0000000a02067c10 */ /* 0x000fe4000ff1e0ff */
[----:B------:R-:W-:Y:S02]  /*1ca0*/  LEA.HI R2, R7, 0x1, RZ, 0x18 ;  /* 0x0000000107027811 */ /* 0x000fe400078fc0ff */
[----:B------:R-:W-:Y:S01]  /*1cb0*/  LEA R5, P1, R6, UR12, 0x2 ;  /* 0x0000000c06057c11 */ /* 0x000fe2000f8210ff */
[----:B------:R-:W-:Y:S01]  /*1cc0*/  IMAD.X R3, RZ, RZ, UR7, P0 ;  /* 0x00000007ff037e24 */ /* 0x000fe200080e06ff */
[----:B------:R-:W-:-:S04]  /*1cd0*/  LOP3.LUT R2, R2, 0x3, RZ, 0xc0, !PT ;  /* 0x0000000302027812 */ /* 0x000fc800078ec0ff */
[----:B------:R-:W-:Y:S01]  /*1ce0*/  LEA.HI.X R6, R6, UR13, R3, 0x2, P1 ;  /* 0x0000000d06067c11 */ /* 0x000fe200088f1403 */
[----:B------:R-:W-:-:S07]  /*1cf0*/  IMAD.MOV R4, RZ, RZ, -R2 ;  /* 0x000000ffff047224 */ /* 0x000fce00078e0a02 */
.L_x_84:
[----:B------:R-:W-:Y:S02]  /*1d00*/  IMAD.MOV.U32 R3, RZ, RZ, R6 ;  /* 0x000000ffff037224 */ /* 0x000fe400078e0006 */
[----:B------:R-:W-:-:S05]  /*1d10*/  IMAD.MOV.U32 R2, RZ, RZ, R5 ;  /* 0x000000ffff027224 */ /* 0x000fca00078e0005 */
[----:B------:R-:W2:Y:S01]  /*1d20*/  LDG.E R3, desc[UR14][R2.64] ;  /* 0x0000000e02037981 */ /* 0x000ea2000c1e1900 */
[----:B------:R-:W-:Y:S01]  /*1d30*/  VIADD R4, R4, 0x1 ;  /* 0x0000000104047836 */ /* 0x000fe20000000000 */
[----:B------:R-:W-:-:S04]  /*1d40*/  IADD3 R5, P1, PT, R5, 0x400, RZ ;  /* 0x0000040005057810 */ /* 0x000fc80007f3e0ff */
[----:B------:R-:W-:Y:S01]  /*1d50*/  ISETP.NE.AND P0, PT, R4, RZ, PT ;  /* 0x000000ff0400720c */ /* 0x000fe20003f05270 */
[----:B------:R-:W-:Y:S02]  /*1d60*/  IMAD.X R6, RZ, RZ, R6, P1 ;  /* 0x000000ffff067224 */ /* 0x000fe400008e0606 */
[----:B--2---:R-:W-:-:S10]  /*1d70*/  IMAD.IADD R8, R3, 0x1, R8 ;  /* 0x0000000103087824 */ /* 0x004fd400078e0208 */
[----:B------:R-:W-:Y:S05]  /*1d80*/  @P0 BRA `(.L_x_84) ;  /* 0xfffffffc00dc0947 */ /* 0x000fea000383ffff */
.L_x_76:
[----:B------:R-:W-:Y:S05]  /*1d90*/  BSYNC.RECONVERGENT B1 ;  /* 0x0000000000017941 */ /* 0x000fea0003800200 */
.L_x_73:
        /* <DEDUP_REMOVED lines=37> */
[----:B0-----:R-:W0:Y:S01]  /*1ff0*/  LDS.64 R2, [UR4+0x20] ;  /* 0x00002004ff027984 */ /* 0x001e220008000a00 */
[----:B-1----:R-:W-:-:S04]  /*2000*/  IADD3 R0, PT, PT, R4, R0, R9 ;  /* 0x0000000004007210 */ /* 0x002fc80007ffe009 */
[----:B------:R-:W-:-:S04]  /*2010*/  IADD3 R0, PT, PT, R6, R0, R5 ;  /* 0x0000000006007210 */ /* 0x000fc80007ffe005 */
[----:B0-----:R-:W-:-:S05]  /*2020*/  IADD3 R0, PT, PT, R2, R0, R7 ;  /* 0x0000000002007210 */ /* 0x001fca0007ffe007 */
[----:B------:R-:W-:-:S07]  /*2030*/  IMAD.IADD R9, R0, 0x1, R3 ;  /* 0x0000000100097824 */ /* 0x000fce00078e0203 */
.L_x_72:
[----:B------:R-:W-:Y:S05]  /*2040*/  BSYNC.RECONVERGENT B0 ;  /* 0x0000000000007941 */ /* 0x000fea0003800200 */
.L_x_57:
[----:B------:R-:W-:Y:S05]  /*2050*/  @P0 EXIT ;  /* 0x000000000000094d */ /* 0x000fea0003800000 */
[----:B------:R-:W3:Y:S02]  /*2060*/  LDCU.64 UR4, c[0x0][0x388] ;  /* 0x00007100ff0477ac */ /* 0x000ee40008000a00 */
[----:B---3--:R-:W-:-:S06]  /*2070*/  UIMAD.WIDE.U32 UR4, UR16, 0x4, UR4 ;  /* 0x00000004100478a5 */ /* 0x008fcc000f8e0004 */
[----:B0-----:R-:W-:Y:S02]  /*2080*/  IMAD.U32 R2, RZ, RZ, UR4 ;  /* 0x00000004ff027e24 */ /* 0x001fe4000f8e00ff */
[----:B------:R-:W-:-:S05]  /*2090*/  IMAD.U32 R3, RZ, RZ, UR5 ;  /* 0x00000005ff037e24 */ /* 0x000fca000f8e00ff */
[----:B------:R-:W-:Y:S01]  /*20a0*/  STG.E desc[UR14][R2.64], R9 ;  /* 0x0000000902007986 */ /* 0x000fe2000c10190e */
[----:B------:R-:W-:Y:S05]  /*20b0*/  EXIT ;  /* 0x000000000000794d */ /* 0x000fea0003800000 */
.L_x_85:
        /* <DEDUP_REMOVED lines=12> */
.L_x_253:


//--------------------- .text._ZN3cub18CUB_300001_SM_10006detail6reduce28DeviceReduceSingleTileKernelINS2_10policy_hubIiyN4cuda3std3__44plusIiEEE10Policy1000EN6thrust24THRUST_300001_SM_1000_NS6detail15normal_iteratorINSD_10device_ptrIiEEEEPiyS9_iiNS7_10__identityEEEvT0_T1_T2_T3_T4_T6_ --------------------------
	.section	.text._ZN3cub18CUB_300001_SM_10006detail6reduce28DeviceReduceSingleTileKernelINS2_10policy_hubIiyN4cuda3std3__44plusIiEEE10Policy1000EN6thrust24THRUST_300001_SM_1000_NS6detail15normal_iteratorINSD_10device_ptrIiEEEEPiyS9_iiNS7_10__identityEEEvT0_T1_T2_T3_T4_T6_,"ax",@progbits
	.align	128
        .global         _ZN3cub18CUB_300001_SM_10006detail6reduce28DeviceReduceSingleTileKernelINS2_10policy_hubIiyN4cuda3std3__44plusIiEEE10Policy1000EN6thrust24THRUST_300001_SM_1000_NS6detail15normal_iteratorINSD_10device_ptrIiEEEEPiyS9_iiNS7_10__identityEEEvT0_T1_T2_T3_T4_T6_
        .type           _ZN3cub18CUB_300001_SM_10006detail6reduce28DeviceReduceSingleTileKernelINS2_10policy_hubIiyN4cuda3std3__44plusIiEEE10Policy1000EN6thrust24THRUST_300001_SM_1000_NS6detail15normal_iteratorINSD_10device_ptrIiEEEEPiyS9_iiNS7_10__identityEEEvT0_T1_T2_T3_T4_T6_,@function
        .size           _ZN3cub18CUB_300001_SM_10006detail6reduce28DeviceReduceSingleTileKernelINS2_10policy_hubIiyN4cuda3std3__44plusIiEEE10Policy1000EN6thrust24THRUST_300001_SM_1000_NS6detail15normal_iteratorINSD_10device_ptrIiEEEEPiyS9_iiNS7_10__identityEEEvT0_T1_T2_T3_T4_T6_,(.L_x_254 - _ZN3cub18CUB_300001_SM_10006detail6reduce28DeviceReduceSingleTileKernelINS2_10policy_hubIiyN4cuda3std3__44plusIiEEE10Policy1000EN6thrust24THRUST_300001_SM_1000_NS6detail15normal_iteratorINSD_10device_ptrIiEEEEPiyS9_iiNS7_10__identityEEEvT0_T1_T2_T3_T4_T6_)
        .other          _ZN3cub18CUB_300001_SM_10006detail6reduce28DeviceReduceSingleTileKernelINS2_10policy_hubIiyN4cuda3std3__44plusIiEEE10Policy1000EN6thrust24THRUST_300001_SM_1000_NS6detail15normal_iteratorINSD_10device_ptrIiEEEEPiyS9_iiNS7_10__identityEEEvT0_T1_T2_T3_T4_T6_,@"STO_CUDA_ENTRY STV_DEFAULT"
_ZN3cub18CUB_300001_SM_10006detail6reduce28DeviceReduceSingleTileKernelINS2_10policy_hubIiyN4cuda3std3__44plusIiEEE10Policy1000EN6thrust24THRUST_300001_SM_1000_NS6detail15normal_iteratorINSD_10device_ptrIiEEEEPiyS9_iiNS7_10__identityEEEvT0_T1_T2_T3_T4_T6_:
.text._ZN3cub18CUB_300001_SM_10006detail6reduce28DeviceReduceSingleTileKernelINS2_10policy_hubIiyN4cuda3std3__44plusIiEEE10Policy1000EN6thrust24THRUST_300001_SM_1000_NS6detail15normal_iteratorINSD_10device_ptrIiEEEEPiyS9_iiNS7_10__identityEEEvT0_T1_T2_T3_T4_T6_:
[----:B------:R-:W-:Y:S01]  /*0000*/  LDC R1, c[0x0][0x37c] ;  /* 0x0000df00ff017b82 */ /* 0x000fe20000000800 */
[----:B------:R-:W0:Y:S01]  /*0010*/  LDCU.64 UR4, c[0x0][0x390] ;  /* 0x00007200ff0477ac */ /* 0x000e220008000a00 */
[----:B------:R-:W1:Y:S01]  /*0020*/  LDCU.64 UR6, c[0x0][0x358] ;  /* 0x00006b00ff0677ac */ /* 0x000e620008000a00 */
[----:B0-----:R-:W-:Y:S02]  /*0030*/  IMAD.U32 R4, RZ, RZ, UR4 ;  /* 0x00000004ff047e24 */ /* 0x001fe4000f8e00ff */
[----:B------:R-:W-:-:S03]  /*0040*/  IMAD.U32 R0, RZ, RZ, UR5 ;  /* 0x00000005ff007e24 */ /* 0x000fc6000f8e00ff */
[----:B------:R-:W-:-:S04]  /*0050*/  ISETP.NE.U32.AND P0, PT, R4, RZ, PT ;  /* 0x000000ff0400720c */ /* 0x000fc80003f05070 */
[----:B------:R-:W-:-:S13]  /*0060*/  ISETP.NE.AND.EX P0, PT, R0, RZ, PT, P0 ;  /* 0x000000ff0000720c */ /* 0x000fda0003f05300 */
        /* <DEDUP_REMOVED lines=8> */
.L_x_86:
[----:B------:R-:W-:Y:S01]  /*00f0*/  ISETP.GT.U32.AND P0, PT, R4, 0xfff, PT ;  /* 0x00000fff0400780c */ /* 0x000fe20003f04070 */
[----:B------:R-:W-:Y:S03]  /*0100*/  BSSY.RECONVERGENT B0, `(.L_x_87) ;  /* 0x00001d1000007945 */ /* 0x000fe60003800200 */
[----:B------:R-:W-:-:S13]  /*0110*/  ISETP.GT.U32.AND.EX P0, PT, R0, RZ, PT, P0 ;  /* 0x000000ff0000720c */ /* 0x000fda0003f04100 */
[----:B------:R-:W-:Y:S05]  /*0120*/  @P0 BRA `(.L_x_88) ;  /* 0x0000000c00940947 */ /* 0x000fea0003800000 */
[----:B------:R-:W0:Y:S01]  /*0130*/  S2R R5, SR_TID.X ;  /* 0x0000000000057919 */ /* 0x000e220000002100 */
[----:B------:R-:W-:Y:S01]  /*0140*/  BSSY.RECONVERGENT B1, `(.L_x_89) ;  /* 0x0000009000017945 */ /* 0x000fe20003800200 */
[----:B------:R-:W-:Y:S01]  /*0150*/  IMAD.MOV.U32 R6, RZ, RZ, RZ ;  /* 0x000000ffff067224 */ /* 0x000fe200078e00ff */
[----:B0-----:R-:W-:Y:S01]  /*0160*/  ISETP.GE.U32.AND P0, PT, R5, R4, PT ;  /* 0x000000040500720c */ /* 0x001fe20003f06070 */
[----:B------:R-:W-:-:S12]  /*0170*/  IMAD.MOV.U32 R7, RZ, RZ, R5 ;  /* 0x000000ffff077224 */ /* 0x000fd800078e0005 */
[----:B------:R-:W-:Y:S05]  /*0180*/  @P0 BRA `(.L_x_90) ;  /* 0x0000000000100947 */ /* 0x000fea0003800000 */
[----:B------:R-:W0:Y:S02]  /*0190*/  LDC.64 R2, c[0x0][0x380] ;  /* 0x0000e000ff027b82 */ /* 0x000e240000000a00 */
[----:B0-----:R-:W-:-:S05]  /*01a0*/  IMAD.WIDE.U32 R2, R5, 0x4, R2 ;  /* 0x0000000405027825 */ /* 0x001fca00078e0002 */
[----:B------:R0:W5:Y:S01]  /*01b0*/  LDG.E R6, desc[UR6][R2.64] ;  /* 0x0000000602067981 */ /* 0x000162000c1e1900 */
[----:B------:R-:W-:-:S07]  /*01c0*/  VIADD R7, R5, 0x100 ;  /* 0x0000010005077836 */ /* 0x000fce0000000000 */
.L_x_90:
[----:B------:R-:W-:Y:S05]  /*01d0*/  BSYNC.RECONVERGENT B1 ;  /* 0x0000000000017941 */ /* 0x000fea0003800200 */
.L_x_89:
[----:B------:R-:W-:Y:S01]  /*01e0*/  ISETP.GE.U32.AND P0, PT, R7, R4, PT ;  /* 0x000000040700720c */ /* 0x000fe20003f06070 */
[----:B------:R-:W-:-:S12]  /*01f0*/  BSSY.RECONVERGENT B1, `(.L_x_91) ;  /* 0x0000060000017945 */ /* 0x000fd80003800200 */
[----:B------:R-:W-:Y:S05]  /*0200*/  @P0 BRA `(.L_x_92) ;  /* 0x0000000400780947 */ /* 0x000fea0003800000 */
[----:B0-----:R-:W-:Y:S01]  /*0210*/  LOP3.LUT R3, RZ, R7, RZ, 0x33, !PT ;  /* 0x00000007ff037212 */ /* 0x001fe200078e33ff */
[----:B------:R-:W-:Y:S04]  /*0220*/  BSSY.RECONVERGENT B2, `(.L_x_93) ;  /* 0x000002c000027945 */ /* 0x000fe80003800200 */
[----:B------:R-:W-:-:S05]  /*0230*/  IMAD.IADD R3, R3, 0x1, R4 ;  /* 0x0000000103037824 */ /* 0x000fca00078e0204 */
[C---:B------:R-:W-:Y:S02]  /*0240*/  ISETP.GE.U32.AND P0, PT, R3.reuse, 0xf00, PT ;  /* 0x00000f000300780c */ /* 0x040fe40003f06070 */
[----:B------:R-:W-:-:S04]  /*0250*/  LEA.HI R8, R3, 0x1, RZ, 0x18 ;  /* 0x0000000103087811 */ /* 0x000fc800078fc0ff */
[----:B------:R-:W-:-:S04]  /*0260*/  LOP3.LUT R22, R8, 0xf, RZ, 0xc0, !PT ;  /* 0x0000000f08167812 */ /* 0x000fc800078ec0ff */
[----:B------:R-:W-:-:S03]  /*0270*/  ISETP.NE.AND P1, PT, R22, RZ, PT ;  /* 0x000000ff1600720c */ /* 0x000fc60003f25270 */
[----:B------:R-:W-:Y:S10]  /*0280*/  @!P0 BRA `(.L_x_94) ;  /* 0x0000000000948947 */ /* 0x000ff40003800000 */
[----:B------:R-:W0:Y:S01]  /*0290*/  LDC.64 R2, c[0x0][0x380] ;  /* 0x0000e000ff027b82 */ /* 0x000e220000000a00 */
[----:B------:R-:W-:-:S05]  /*02a0*/  LOP3.LUT R9, R8, 0x1fffff0, RZ, 0xc0, !PT ;  /* 0x01fffff008097812 */ /* 0x000fca00078ec0ff */
[----:B------:R-:W-:Y:S02]  /*02b0*/  IMAD.MOV R9, RZ, RZ, -R9 ;  /* 0x000000ffff097224 */ /* 0x000fe400078e0a09 */
[----:B0-----:R-:W-:-:S03]  /*02c0*/  IMAD.WIDE.U32 R2, R7, 0x4, R2 ;  /* 0x0000000407027825 */ /* 0x001fc600078e0002 */
[----:B------:R-:W-:-:S05]  /*02d0*/  IADD3 R15, P0, PT, R2, 0x2000, RZ ;  /* 0x00002000020f7810 */ /* 0x000fca0007f1e0ff */
[----:B------:R-:W-:-:S08]  /*02e0*/  IMAD.X R3, RZ, RZ, R3, P0 ;  /* 0x000000ffff037224 */ /* 0x000fd000000e0603 */
.L_x_95:
        /* <DEDUP_REMOVED lines=31> */
.L_x_94:
[----:B------:R-:W-:Y:S05]  /*04e0*/  BSYNC.RECONVERGENT B2 ;  /* 0x0000000000027941 */ /* 0x000fea0003800200 */
.L_x_93:
[----:B------:R-:W-:Y:S05]  /*04f0*/  @!P1 BRA `(.L_x_92) ;  /* 0x0000000000bc9947 */ /* 0x000fea0003800000 */
[----:B------:R-:W-:Y:S01]  /*0500*/  ISETP.GE.U32.AND P0, PT, R22, 0x8, PT ;  /* 0x000000081600780c */ /* 0x000fe20003f06070 */
[----:B------:R-:W-:Y:S01]  /*0510*/  BSSY.RECONVERGENT B2, `(.L_x_96) ;  /* 0x0000013000027945 */ /* 0x000fe20003800200 */
[----:B------:R-:W-:-:S04]  /*0520*/  LOP3.LUT R17, R8, 0x7, RZ, 0xc0, !PT ;  /* 0x0000000708117812 */ /* 0x000fc800078ec0ff */
[----:B------:R-:W-:-:S07]  /*0530*/  ISETP.NE.AND P1, PT, R17, RZ, PT ;  /* 0x000000ff1100720c */ /* 0x000fce0003f25270 */
[----:B------:R-:W-:Y:S06]  /*0540*/  @!P0 BRA `(.L_x_97) ;  /* 0x00000000003c8947 */ /* 0x000fec0003800000 */
[----:B------:R-:W0:Y:S02]  /*0550*/  LDC.64 R2, c[0x0][0x380] ;  /* 0x0000e000ff027b82 */ /* 0x000e240000000a00 */
[----:B0-----:R-:W-:-:S05]  /*0560*/  IMAD.WIDE R2, R7, 0x4, R2 ;  /* 0x0000000407027825 */ /* 0x001fca00078e0202 */
        /* <DEDUP_REMOVED lines=13> */
.L_x_97:
[----:B------:R-:W-:Y:S05]  /*0640*/  BSYNC.RECONVERGENT B2 ;  /* 0x0000000000027941 */ /* 0x000fea0003800200 */
.L_x_96:
        /* <DEDUP_REMOVED lines=11> */
[----:B------:R-:W3:Y:S01]  /*0700*/  LDG.E R12, desc[UR6][R2.64+0xc00] ;  /* 0x000c0006020c7981 */ /* 0x000ee2000c1e1900 */
[----:B------:R-:W-:Y:S01]  /*0710*/  VIADD R7, R7, 0x400 ;  /* 0x0000040007077836 */ /* 0x000fe20000000000 */
[----:B--2--5:R-:W-:-:S04]  /*0720*/  IADD3 R6, PT, PT, R8, R9, R6 ;  /* 0x0000000908067210 */ /* 0x024fc80007ffe006 */
[----:B---3--:R-:W-:-:S07]  /*0730*/  IADD3 R6, PT, PT, R12, R11, R6 ;  /* 0x0000000b0c067210 */ /* 0x008fce0007ffe006 */
.L_x_99:
[----:B------:R-:W-:Y:S05]  /*0740*/  BSYNC.RECONVERGENT B2 ;  /* 0x0000000000027941 */ /* 0x000fea0003800200 */
.L_x_98:
[----:B------:R-:W-:Y:S05]  /*0750*/  @!P1 BRA `(.L_x_92) ;  /* 0x0000000000249947 */ /* 0x000fea0003800000 */
[----:B------:R-:W0:Y:S01]  /*0760*/  LDC.64 R8, c[0x0][0x380] ;  /* 0x0000e000ff087b82 */ /* 0x000e220000000a00 */
[----:B------:R-:W-:-:S07]  /*0770*/  IMAD.MOV R10, RZ, RZ, -R10 ;  /* 0x000000ffff0a7224 */ /* 0x000fce00078e0a0a */
.L_x_100:
[----:B0-----:R-:W-:-:S06]  /*0780*/  IMAD.WIDE R2, R7, 0x4, R8 ;  /* 0x0000000407027825 */ /* 0x001fcc00078e0208 */
[----:B------:R-:W2:Y:S01]  /*0790*/  LDG.E R3, desc[UR6][R2.64] ;  /* 0x0000000602037981 */ /* 0x000ea2000c1e1900 */
[----:B------:R-:W-:Y:S02]  /*07a0*/  VIADD R10, R10, 0x1 ;  /* 0x000000010a0a7836 */ /* 0x000fe40000000000 */
[----:B------:R-:W-:-:S03]  /*07b0*/  VIADD R7, R7, 0x100 ;  /* 0x0000010007077836 */ /* 0x000fc60000000000 */
[----:B------:R-:W-:Y:S01]  /*07c0*/  ISETP.NE.AND P0, PT, R10, RZ, PT ;  /* 0x000000ff0a00720c */ /* 0x000fe20003f05270 */
[----:B--2--5:R-:W-:-:S12]  /*07d0*/  IMAD.IADD R6, R3, 0x1, R6 ;  /* 0x0000000103067824 */ /* 0x024fd800078e0206 */
[----:B------:R-:W-:Y:S05]  /*07e0*/  @P0 BRA `(.L_x_100) ;  /* 0xfffffffc00e40947 */ /* 0x000fea000383ffff */
.L_x_92:
[----:B------:R-:W-:Y:S05]  /*07f0*/  BSYNC.RECONVERGENT B1 ;  /* 0x0000000000017941 */ /* 0x000fea0003800200 */
.L_x_91:
[----:B------:R-:W-:-:S04]  /*0800*/  ISETP.GE.U32.AND P0, PT, R4, 0x100, PT ;  /* 0x000001000400780c */ /* 0x000fc80003f06070 */
[----:B------:R-:W-:-:S13]  /*0810*/  ISETP.GE.U32.AND.EX P0, PT, R0, RZ, PT, P0 ;  /* 0x000000ff0000720c */ /* 0x000fda0003f06100 */
[----:B------:R-:W-:Y:S05]  /*0820*/  @!P0 BRA `(.L_x_101) ;  /* 0x0000000000ac8947 */ /* 0x000fea0003800000 */
[----:B------:R-:W1:Y:S01]  /*0830*/  S2R R8, SR_LANEID ;  /* 0x0000000000087919 */ /* 0x000e620000000000 */
[----:B------:R-:W-:Y:S01]  /*0840*/  ISETP.NE.AND P5, PT, R5, RZ, PT ;  /* 0x000000ff0500720c */ /* 0x000fe20003fa5270 */
[----:B-----5:R-:W0:Y:S01]  /*0850*/  SHFL.DOWN PT, R0, R6, 0x1, 0x1f ;  /* 0x08201f0006007f89 */ /* 0x020e2200000e0000 */
[C---:B-1----:R-:W-:Y:S02]  /*0860*/  ISETP.GT.AND P0, PT, R8.reuse, 0x1e, PT ;  /* 0x0000001e0800780c */ /* 0x042fe40003f04270 */
[----:B------:R-:W-:Y:S02]  /*0870*/  ISETP.NE.AND P1, PT, R8, RZ, PT ;  /* 0x000000ff0800720c */ /* 0x000fe40003f25270 */
[----:B0-----:R-:W-:Y:S02]  /*0880*/  SEL R3, R0, RZ, !P0 ;  /* 0x000000ff00037207 */ /* 0x001fe40004000000 */
        /* <DEDUP_REMOVED lines=21> */
[----:B0-----:R-:W-:-:S05]  /*09e0*/  SEL R3, R3, RZ, !P0 ;  /* 0x000000ff03037207 */ /* 0x001fca0004000000 */
[----:B------:R-:W-:-:S05]  /*09f0*/  IMAD.IADD R7, R2, 0x1, R3 ;  /* 0x0000000102077824 */ /* 0x000fca00078e0203 */
[----:B------:R1:W-:Y:S01]  /*0a00*/  @!P1 STS [R0+0x8], R7 ;  /* 0x0000080700009388 */ /* 0x0003e20000000800 */
[----:B------:R-:W-:Y:S06]  /*0a10*/  BAR.SYNC.DEFER_BLOCKING 0x0 ;  /* 0x0000000000007b1d */ /* 0x000fec0000010000 */
[----:B------:R-:W-:Y:S05]  /*0a20*/  @P5 BRA `(.L_x_102) ;  /* 0x0000001000f85947 */ /* 0x000fea0003800000 */
[----:B------:R-:W0:Y:S01]  /*0a30*/  S2UR UR5, SR_CgaCtaId ;  /* 0x00000000000579c3 */ /* 0x000e220000008800 */
[----:B------:R-:W-:Y:S02]  /*0a40*/  UMOV UR4, 0x400 ;  /* 0x0000040000047882 */ /* 0x000fe40000000000 */
[----:B0-----:R-:W-:-:S09]  /*0a50*/  ULEA UR4, UR5, UR4, 0x18 ;  /* 0x0000000405047291 */ /* 0x001fd2000f8ec0ff */
[----:B-1----:R-:W-:Y:S04]  /*0a60*/  LDS R0, [UR4+0xc] ;  /* 0x00000c04ff007984 */ /* 0x002fe80008000800 */
[----:B------:R-:W0:Y:S04]  /*0a70*/  LDS.128 R8, [UR4+0x10] ;  /* 0x00001004ff087984 */ /* 0x000e280008000c00 */
[----:B------:R-:W1:Y:S01]  /*0a80*/  LDS.64 R2, [UR4+0x20] ;  /* 0x00002004ff027984 */ /* 0x000e620008000a00 */
[----:B0-----:R-:W-:-:S04]  /*0a90*/  IADD3 R0, PT, PT, R8, R0, R7 ;  /* 0x0000000008007210 */ /* 0x001fc80007ffe007 */
[----:B------:R-:W-:-:S04]  /*0aa0*/  IADD3 R0, PT, PT, R10, R0, R9 ;  /* 0x000000000a007210 */ /* 0x000fc80007ffe009 */
[----:B-1----:R-:W-:-:S05]  /*0ab0*/  IADD3 R0, PT, PT, R2, R0, R11 ;  /* 0x0000000002007210 */ /* 0x002fca0007ffe00b */
[----:B------:R-:W-:Y:S01]  /*0ac0*/  IMAD.IADD R7, R0, 0x1, R3 ;  /* 0x0000000100077824 */ /* 0x000fe200078e0203 */
[----:B------:R-:W-:Y:S06]  /*0ad0*/  BRA `(.L_x_102) ;  /* 0x0000001000cc7947 */ /* 0x000fec0003800000 */
.L_x_101:
[C---:B0-----:R-:W-:Y:S01]  /*0ae0*/  LOP3.LUT R2, R5.reuse, 0x3e0, RZ, 0xc0, !PT ;  /* 0x000003e005027812 */ /* 0x041fe200078ec0ff */
[----:B------:R-:W0:Y:S01]  /*0af0*/  S2R R12, SR_LANEID ;  /* 0x00000000000c7919 */ /* 0x000e220000000000 */
[----:B------:R-:W-:Y:S02]  /*0b00*/  ISETP.NE.AND P5, PT, R5, RZ, PT ;  /* 0x000000ff0500720c */ /* 0x000fe40003fa5270 */
[----:B------:R-:W-:Y:S01]  /*0b10*/  LOP3.LUT R7, RZ, R2, RZ, 0x33, !PT ;  /* 0x00000002ff077212 */ /* 0x000fe200078e33ff */
[----:B------:R-:W-:-:S04]  /*0b20*/  VIADD R3, R2, 0x20 ;  /* 0x0000002002037836 */ /* 0x000fc80000000000 */
[----:B------:R-:W-:Y:S01]  /*0b30*/  IMAD.IADD R7, R7, 0x1, R4 ;  /* 0x0000000107077824 */ /* 0x000fe200078e0204 */
[----:B------:R-:W-:-:S04]  /*0b40*/  ISETP.GT.U32.AND P0, PT, R3, R4, PT ;  /* 0x000000040300720c */ /* 0x000fc80003f04070 */
        /* <DEDUP_REMOVED lines=10> */
[----:B------:R-:W-:Y:S01]  /*0bf0*/  @!P1 SHF.R.U32.HI R9, RZ, 0x3, R5 ;  /* 0x00000003ff099819 */ /* 0x000fe20000011605 */
[----:B------:R-:W1:Y:S03]  /*0c00*/  SHFL.DOWN PT, R7, R2, 0x2, R3 ;  /* 0x0840000002077989 */ /* 0x000e6600000e0003 */
[----:B------:R-:W-:Y:S02]  /*0c10*/  @!P1 LOP3.LUT R9, R9, 0x7c, RZ, 0xc0, !PT ;  /* 0x0000007c09099812 */ /* 0x000fe400078ec0ff */
[----:B-1----:R-:W-:Y:S02]  /*0c20*/  SEL R7, R7, RZ, !P0 ;  /* 0x000000ff07077207 */ /* 0x002fe40004000000 */
[----:B------:R-:W-:Y:S02]  /*0c30*/  ISETP.GT.AND P0, PT, R10, R3, PT ;  /* 0x000000030a00720c */ /* 0x000fe40003f04270 */
[----:B------:R-:W-:Y:S01]  /*0c40*/  @!P1 MOV R10, 0x400 ;  /* 0x00000400000a9802 */ /* 0x000fe20000000f00 */
[----:B------:R-:W-:-:S02]  /*0c50*/  IMAD.IADD R8, R2, 0x1, R7 ;  /* 0x0000000102087824 */ /* 0x000fc400078e0207 */
[----:B------:R-:W-:Y:S01]  /*0c60*/  VIADD R2, R12, 0x8 ;  /* 0x000000080c027836 */ /* 0x000fe20000000000 */
[----:B0-----:R-:W-:Y:S02]  /*0c70*/  @!P1 LEA R10, R11, R10, 0x18 ;  /* 0x0000000a0b0a9211 */ /* 0x001fe400078ec0ff */
        /* <DEDUP_REMOVED lines=11> */
[----:B0-----:R-:W-:-:S05]  /*0d30*/  SEL R7, R7, RZ, !P0 ;  /* 0x000000ff07077207 */ /* 0x001fca0004000000 */
[----:B------:R-:W-:-:S05]  /*0d40*/  IMAD.IADD R7, R2, 0x1, R7 ;  /* 0x0000000102077824 */ /* 0x000fca00078e0207 */
[----:B------:R0:W-:Y:S01]  /*0d50*/  @!P1 STS [R10+0x8], R7 ;  /* 0x000008070a009388 */ /* 0x0001e20000000800 */
[----:B------:R-:W-:Y:S06]  /*0d60*/  BAR.SYNC.DEFER_BLOCKING 0x0 ;  /* 0x0000000000007b1d */ /* 0x000fec0000010000 */
[----:B------:R-:W-:Y:S05]  /*0d70*/  @P5 BRA `(.L_x_102) ;  /* 0x0000001000245947 */ /* 0x000fea0003800000 */
[----:B------:R-:W1:Y:S01]  /*0d80*/  S2UR UR5, SR_CgaCtaId ;  /* 0x00000000000579c3 */ /* 0x000e620000008800 */
[----:B------:R-:W-:Y:S01]  /*0d90*/  UMOV UR4, 0x400 ;  /* 0x0000040000047882 */ /* 0x000fe20000000000 */
[C---:B------:R-:W-:Y:S02]  /*0da0*/  ISETP.GT.U32.AND P0, PT, R4.reuse, 0x40, PT ;  /* 0x000000400400780c */ /* 0x040fe40003f04070 */
[C---:B------:R-:W-:Y:S02]  /*0db0*/  ISETP.GT.U32.AND P6, PT, R4.reuse, 0x20, PT ;  /* 0x000000200400780c */ /* 0x040fe40003fc4070 */
[C---:B------:R-:W-:Y:S02]  /*0dc0*/  ISETP.GT.U32.AND P4, PT, R4.reuse, 0x60, PT ;  /* 0x000000600400780c */ /* 0x040fe40003f84070 */
[----:B------:R-:W-:Y:S02]  /*0dd0*/  ISETP.GT.U32.AND P2, PT, R4, 0x80, PT ;  /* 0x000000800400780c */ /* 0x000fe40003f44070 */
[----:B------:R-:W-:-:S02]  /*0de0*/  ISETP.GT.U32.AND.EX P0, PT, R0, RZ, PT, P0 ;  /* 0x000000ff0000720c */ /* 0x000fc40003f04100 */
[----:B------:R-:W-:Y:S02]  /*0df0*/  ISETP.GT.U32.AND.EX P6, PT, R0, RZ, PT, P6 ;  /* 0x000000ff0000720c */ /* 0x000fe40003fc4160 */
[C---:B------:R-:W-:Y:S02]  /*0e00*/  ISETP.GT.U32.AND P3, PT, R4.reuse, 0xa0, PT ;  /* 0x000000a00400780c */ /* 0x040fe40003f64070 */
[----:B------:R-:W-:Y:S02]  /*0e10*/  ISETP.GT.U32.AND P1, PT, R4, 0xc0, PT ;  /* 0x000000c00400780c */ /* 0x000fe40003f24070 */
[C---:B------:R-:W-:Y:S02]  /*0e20*/  ISETP.GT.U32.AND.EX P4, PT, R0.reuse, RZ, PT, P4 ;  /* 0x000000ff0000720c */ /* 0x040fe40003f84140 */
[C---:B------:R-:W-:Y:S02]  /*0e30*/  ISETP.GT.U32.AND.EX P2, PT, R0.reuse, RZ, PT, P2 ;  /* 0x000000ff0000720c */ /* 0x040fe40003f44120 */
[C---:B------:R-:W-:Y:S01]  /*0e40*/  ISETP.GT.U32.AND.EX P3, PT, R0.reuse, RZ, PT, P3 ;  /* 0x000000ff0000720c */ /* 0x040fe20003f64130 */
[----:B-1----:R-:W-:Y:S01]  /*0e50*/  ULEA UR4, UR5, UR4, 0x18 ;  /* 0x0000000405047291 */ /* 0x002fe2000f8ec0ff */
[----:B------:R-:W-:-:S08]  /*0e60*/  ISETP.GT.U32.AND.EX P1, PT, R0, RZ, PT, P1 ;  /* 0x000000ff0000720c */ /* 0x000fd00003f24110 */
[----:B0-----:R-:W0:Y:S04]  /*0e70*/  LDS.128 R8, [UR4+0x10] ;  /* 0x00001004ff087984 */ /* 0x001e280008000c00 */
[----:B------:R-:W1:Y:S04]  /*0e80*/  LDS R5, [UR4+0xc] ;  /* 0x00000c04ff057984 */ /* 0x000e680008000800 */
[----:B------:R-:W2:Y:S01]  /*0e90*/  LDS.64 R2, [UR4+0x20] ;  /* 0x00002004ff027984 */ /* 0x000ea20008000a00 */
[----:B0-----:R-:W-:Y:S02]  /*0ea0*/  SEL R8, R8, RZ, P0 ;  /* 0x000000ff08087207 */ /* 0x001fe40000000000 */
[----:B------:R-:W-:-:S02]  /*0eb0*/  ISETP.GT.U32.AND P0, PT, R4, 0xe0, PT ;  /* 0x000000e00400780c */ /* 0x000fc40003f04070 */
[----:B-1----:R-:W-:Y:S02]  /*0ec0*/  SEL R6, R5, RZ, P6 ;  /* 0x000000ff05067207 */ /* 0x002fe40003000000 */
[----:B------:R-:W-:Y:S02]  /*0ed0*/  SEL R9, R9, RZ, P4 ;  /* 0x000000ff09097207 */ /* 0x000fe40002000000 */
[----:B------:R-:W-:Y:S02]  /*0ee0*/  IADD3 R6, PT, PT, R8, R6, R7 ;  /* 0x0000000608067210 */ /* 0x000fe40007ffe007 */
[----:B------:R-:W-:Y:S02]  /*0ef0*/  SEL R10, R10, RZ, P2 ;  /* 0x000000ff0a0a7207 */ /* 0x000fe40001000000 */
[----:B------:R-:W-:Y:S02]  /*0f00*/  ISETP.GT.U32.AND.EX P0, PT, R0, RZ, PT, P0 ;  /* 0x000000ff0000720c */ /* 0x000fe40003f04100 */
[----:B------:R-:W-:-:S02]  /*0f10*/  SEL R11, R11, RZ, P3 ;  /* 0x000000ff0b0b7207 */ /* 0x000fc40001800000 */
[----:B------:R-:W-:Y:S02]  /*0f20*/  IADD3 R6, PT, PT, R10, R6, R9 ;  /* 0x000000060a067210 */ /* 0x000fe40007ffe009 */
[----:B--2---:R-:W-:Y:S02]  /*0f30*/  SEL R2, R2, RZ, P1 ;  /* 0x000000ff02027207 */ /* 0x004fe40000800000 */
[----:B------:R-:W-:Y:S02]  /*0f40*/  SEL R3, R3, RZ, P0 ;  /* 0x000000ff03037207 */ /* 0x000fe40000000000 */
[----:B------:R-:W-:-:S05]  /*0f50*/  IADD3 R2, PT, PT, R2, R6, R11 ;  /* 0x0000000602027210 */ /* 0x000fca0007ffe00b */
[----:B------:R-:W-:Y:S01]  /*0f60*/  IMAD.IADD R7, R2, 0x1, R3 ;  /* 0x0000000102077824 */ /* 0x000fe200078e0203 */
[----:B------:R-:W-:Y:S06]  /*0f70*/  BRA `(.L_x_102) ;  /* 0x0000000c00a47947 */ /* 0x000fec0003800000 */
.L_x_88:
[----:B------:R-:W0:Y:S01]  /*0f80*/  S2R R8, SR_TID.X ;  /* 0x0000000000087919 */ /* 0x000e220000002100 */
[----:B------:R-:W0:Y:S02]  /*0f90*/  LDC.64 R2, c[0x0][0x380] ;  /* 0x0000e000ff027b82 */ /* 0x000e240000000a00 */
[----:B0-----:R-:W-:-:S05]  /*0fa0*/  IMAD.WIDE.U32 R2, R8, 0x4, R2 ;  /* 0x0000000408027825 */ /* 0x001fca00078e0002 */
        /* <DEDUP_REMOVED lines=16> */
[----:B--2---:R-:W-:-:S04]  /*10b0*/  IADD3 R5, PT, PT, R7, R6, R5 ;  /* 0x0000000607057210 */ /* 0x004fc80007ffe005 */
[----:B---3--:R-:W-:Y:S01]  /*10c0*/  IADD3 R5, PT, PT, R12, R9, R5 ;  /* 0x000000090c057210 */ /* 0x008fe20007ffe005 */
[----:B------:R-:W-:Y:S01]  /*10d0*/  IMAD.MOV.U32 R9, RZ, RZ, 0x1000 ;  /* 0x00001000ff097424 */ /* 0x000fe200078e00ff */
[----:B------:R-:W-:-:S04]  /*10e0*/  IADD3 R12, P1, PT, R4, -0x1000, RZ ;  /* 0xfffff000040c7810 */ /* 0x000fc80007f3e0ff */
[----:B------:R-:W-:Y:S02]  /*10f0*/  ISETP.GE.U32.AND P0, PT, R12, 0x1000, PT ;  /* 0x000010000c00780c */ /* 0x000fe40003f06070 */
[----:B----4-:R-:W-:Y:S01]  /*1100*/  IADD3 R5, PT, PT, R14, R11, R5 ;  /* 0x0000000b0e057210 */ /* 0x010fe20007ffe005 */
[----:B------:R-:W-:Y:S01]  /*1110*/  IMAD.MOV.U32 R11, RZ, RZ, RZ ;  /* 0x000000ffff0b7224 */ /* 0x000fe200078e00ff */
[----:B------:R-:W-:-:S04]  /*1120*/  IADD3.X R14, PT, PT, R0, -0x1, RZ, P1, !PT ;  /* 0xffffffff000e7810 */ /* 0x000fc80000ffe4ff */
[----:B------:R-:W-:Y:S02]  /*1130*/  ISETP.GE.U32.AND.EX P0, PT, R14, RZ, PT, P0 ;  /* 0x000000ff0e00720c */ /* 0x000fe40003f06100 */
[----:B-----5:R-:W-:-:S04]  /*1140*/  IADD3 R5, PT, PT, R16, R13, R5 ;  /* 0x0000000d10057210 */ /* 0x020fc80007ffe005 */
[----:B------:R-:W-:-:S04]  /*1150*/  IADD3 R5, PT, PT, R18, R15, R5 ;  /* 0x0000000f12057210 */ /* 0x000fc80007ffe005 */
[----:B------:R-:W-:-:S04]  /*1160*/  IADD3 R5, PT, PT, R20, R17, R5 ;  /* 0x0000001114057210 */ /* 0x000fc80007ffe005 */
[----:B------:R-:W-:-:S05]  /*1170*/  IADD3 R5, PT, PT, R22, R19, R5 ;  /* 0x0000001316057210 */ /* 0x000fca0007ffe005 */
[----:B------:R-:W-:Y:S01]  /*1180*/  IMAD.IADD R10, R10, 0x1, R5 ;  /* 0x000000010a0a7824 */ /* 0x000fe200078e0205 */
[----:B------:R-:W-:Y:S06]  /*1190*/  @!P0 BRA `(.L_x_103) ;  /* 0x0000000000a08947 */ /* 0x000fec0003800000 */
[----:B------:R-:W0:Y:S01]  /*11a0*/  LDC.64 R4, c[0x0][0x390] ;  /* 0x0000e400ff047b82 */ /* 0x000e220000000a00 */
[----:B------:R-:W-:Y:S02]  /*11b0*/  IMAD.MOV.U32 R9, RZ, RZ, 0x1000 ;  /* 0x00001000ff097424 */ /* 0x000fe400078e00ff */
[----:B------:R-:W-:-:S07]  /*11c0*/  IMAD.MOV.U32 R11, RZ, RZ, RZ ;  /* 0x000000ffff0b7224 */ /* 0x000fce00078e00ff */
.L_x_105:
[----:B------:R-:W-:-:S04]  /*11d0*/  LEA R6, P0, R9, R2, 0x2 ;  /* 0x0000000209067211 */ /* 0x000fc800078010ff */
[----:B------:R-:W-:-:S05]  /*11e0*/  LEA.HI.X R7, R9, R3, R11, 0x2, P0 ;  /* 0x0000000309077211 */ /* 0x000fca00000f140b */
        /* <DEDUP_REMOVED lines=16> */
[----:B--2---:R-:W-:-:S02]  /*12f0*/  IADD3 R25, PT, PT, R26, R25, R10 ;  /* 0x000000191a197210 */ /* 0x004fc40007ffe00a */
[----:B0-----:R-:W-:-:S04]  /*1300*/  IADD3 R10, P1, PT, -R9, R4, RZ ;  /* 0x00000004090a7210 */ /* 0x001fc80007f3e1ff */
[----:B------:R-:W-:Y:S02]  /*1310*/  ISETP.GE.U32.AND P0, PT, R10, 0x1000, PT ;  /* 0x000010000a00780c */ /* 0x000fe40003f06070 */
[----:B---3--:R-:W-:-:S04]  /*1320*/  IADD3 R25, PT, PT, R28, R27, R25 ;  /* 0x0000001b1c197210 */ /* 0x008fc80007ffe019 */
[----:B----4-:R-:W-:-:S04]  /*1330*/  IADD3 R23, PT, PT, R23, R24, R25 ;  /* 0x0000001817177210 */ /* 0x010fc80007ffe019 */
[----:B-----5:R-:W-:Y:S01]  /*1340*/  IADD3 R21, PT, PT, R21, R0, R23 ;  /* 0x0000000015157210 */ /* 0x020fe20007ffe017 */
[----:B------:R-:W-:-:S04]  /*1350*/  IMAD.MOV.U32 R0, RZ, RZ, R5 ;  /* 0x000000ffff007224 */ /* 0x000fc800078e0005 */
[----:B------:R-:W-:Y:S01]  /*1360*/  IMAD.X R10, R0, 0x1, ~R11, P1 ;  /* 0x00000001000a7824 */ /* 0x000fe200008e0e0b */
[----:B------:R-:W-:-:S04]  /*1370*/  IADD3 R13, PT, PT, R16, R13, R21 ;  /* 0x0000000d100d7210 */ /* 0x000fc80007ffe015 */
[----:B------:R-:W-:Y:S02]  /*1380*/  ISETP.GE.U32.AND.EX P0, PT, R10, RZ, PT, P0 ;  /* 0x000000ff0a00720c */ /* 0x000fe40003f06100 */
[----:B------:R-:W-:-:S04]  /*1390*/  IADD3 R13, PT, PT, R18, R15, R13 ;  /* 0x0000000f120d7210 */ /* 0x000fc80007ffe00d */
[----:B------:R-:W-:-:S04]  /*13a0*/  IADD3 R13, PT, PT, R20, R17, R13 ;  /* 0x00000011140d7210 */ /* 0x000fc80007ffe00d */
[----:B------:R-:W-:-:S03]  /*13b0*/  IADD3 R10, PT, PT, R22, R19, R13 ;  /* 0x00000013160a7210 */ /* 0x000fc60007ffe00d */
[----:B------:R-:W-:Y:S05]  /*13c0*/  @!P0 BRA `(.L_x_104) ;  /* 0x0000000400e88947 */ /* 0x000fea0003800000 */
[----:B------:R-:W-:-:S05]  /*13d0*/  IADD3 R9, P0, PT, R9, 0x1000, RZ ;  /* 0x0000100009097810 */ /* 0x000fca0007f1e0ff */
[----:B------:R-:W-:Y:S01]  /*13e0*/  IMAD.X R11, RZ, RZ, R11, P0 ;  /* 0x000000ffff0b7224 */ /* 0x000fe200000e060b */
[----:B------:R-:W-:-:S04]  /*13f0*/  ISETP.GT.U32.AND P0, PT, R9, R12, PT ;  /* 0x0000000c0900720c */ /* 0x000fc80003f04070 */
[----:B------:R-:W-:-:S13]  /*1400*/  ISETP.GT.U32.AND.EX P0, PT, R11, R14, PT, P0 ;  /* 0x0000000e0b00720c */ /* 0x000fda0003f04100 */
[----:B------:R-:W-:Y:S05]  /*1410*/  @!P0 BRA `(.L_x_105) ;  /* 0xfffffffc006c8947 */ /* 0x000fea000383ffff */
.L_x_103:
[----:B------:R-:W-:Y:S01]  /*1420*/  IMAD.IADD R3, R4, 0x1, -R9 ;  /* 0x0000000104037824 */ /* 0x000fe200078e0a09 */
[----:B------:R-:W-:Y:S01]  /*1430*/  ISETP.GE.U32.AND P1, PT, R9, R4, PT ;  /* 0x000000040900720c */ /* 0x000fe20003f26070 */
[----:B------:R-:W-:Y:S03]  /*1440*/  BSSY.RECONVERGENT B1, `(.L_x_104) ;  /* 0x0000072000017945 */ /* 0x000fe60003800200 */
[----:B------:R-:W-:-:S04]  /*1450*/  ISETP.GE.AND P0, PT, R8, R3, PT ;  /* 0x000000030800720c */ /* 0x000fc80003f06270 */
[----:B------:R-:W-:-:S13]  /*1460*/  ISETP.GE.U32.OR.EX P0, PT, R11, R0, P0, P1 ;  /* 0x000000000b00720c */ /* 0x000fda0000706510 */
[----:B------:R-:W-:Y:S05]  /*1470*/  @P0 BRA `(.L_x_106) ;  /* 0x0000000400b80947 */ /* 0x000fea0003800000 */
[----:B------:R-:W-:Y:S01]  /*1480*/  LOP3.LUT R0, RZ, R8, RZ, 0x33, !PT ;  /* 0x00000008ff007212 */ /* 0x000fe200078e33ff */
[----:B------:R-:W-:Y:S03]  /*1490*/  BSSY.RECONVERGENT B2, `(.L_x_107) ;  /* 0x0000031000027945 */ /* 0x000fe60003800200 */
[----:B------:R-:W-:-:S04]  /*14a0*/  IADD3 R0, PT, PT, -R9, R4, R0 ;  /* 0x0000000409007210 */ /* 0x000fc80007ffe100 */
[C---:B------:R-:W-:Y:S02]  /*14b0*/  ISETP.GE.U32.AND P0, PT, R0.reuse, 0xf00, PT ;  /* 0x00000f000000780c */ /* 0x040fe40003f06070 */
[----:B------:R-:W-:Y:S01]  /*14c0*/  LEA.HI R4, R0, 0x1, RZ, 0x18 ;  /* 0x0000000100047811 */ /* 0x000fe200078fc0ff */
[----:B------:R-:W-:-:S03]  /*14d0*/  IMAD.MOV.U32 R0, RZ, RZ, R8 ;  /* 0x000000ffff007224 */ /* 0x000fc600078e0008 */
[----:B------:R-:W-:-:S04]  /*14e0*/  LOP3.LUT R24, R4, 0xf, RZ, 0xc0, !PT ;  /* 0x0000000f04187812 */ /* 0x000fc800078ec0ff */
[----:B------:R-:W-:-:S03]  /*14f0*/  ISETP.NE.AND P1, PT, R24, RZ, PT ;  /* 0x000000ff1800720c */ /* 0x000fc60003f25270 */
[----:B------:R-:W-:Y:S10]  /*1500*/  @!P0 BRA `(.L_x_108) ;  /* 0x0000000000a48947 */ /* 0x000ff40003800000 */
[----:B------:R-:W0:Y:S01]  /*1510*/  LDCU.64 UR4, c[0x0][0x380] ;  /* 0x00007000ff0477ac */ /* 0x000e220008000a00 */
[----:B------:R-:W-:Y:S02]  /*1520*/  IADD3 R3, P0, PT, R8, R9, RZ ;  /* 0x0000000908037210 */ /* 0x000fe40007f1e0ff */
[----:B------:R-:W-:-:S03]  /*1530*/  LOP3.LUT R6, R4, 0x1fffff0, RZ, 0xc0, !PT ;  /* 0x01fffff004067812 */ /* 0x000fc600078ec0ff */
[----:B------:R-:W-:Y:S02]  /*1540*/  IMAD.X R0, RZ, RZ, R11, P0 ;  /* 0x000000ffff007224 */ /* 0x000fe400000e060b */
[----:B------:R-:W-:Y:S01]  /*1550*/  IMAD.MOV R6, RZ, RZ, -R6 ;  /* 0x000000ffff067224 */ /* 0x000fe200078e0a06 */
[----:B0-----:R-:W-:-:S04]  /*1560*/  LEA R15, P2, R3, UR4, 0x2 ;  /* 0x00000004030f7c11 */ /* 0x001fc8000f8410ff */
[----:B------:R-:W-:Y:S02]  /*1570*/  IADD3 R15, P0, PT, R15, 0x2000, RZ ;  /* 0x000020000f0f7810 */ /* 0x000fe40007f1e0ff */
[----:B------:R-:W-:Y:S01]  /*1580*/  LEA.HI.X R3, R3, UR5, R0, 0x2, P2 ;  /* 0x0000000503037c11 */ /* 0x000fe200090f1400 */
[----:B------:R-:W-:-:S04]  /*1590*/  IMAD.MOV.U32 R0, RZ, RZ, R8 ;  /* 0x000000ffff007224 */ /* 0x000fc800078e0008 */
[----:B------:R-:W-:-:S07]  /*15a0*/  IMAD.X R3, RZ, RZ, R3, P0 ;  /* 0x000000ffff037224 */ /* 0x000fce00000e0603 */
.L_x_109:
        /* <DEDUP_REMOVED lines=31> */
.L_x_108:
[----:B------:R-:W-:Y:S05]  /*17a0*/  BSYNC.RECONVERGENT B2 ;  /* 0x0000000000027941 */ /* 0x000fea0003800200 */
.L_x_107:
[----:B------:R-:W-:Y:S05]  /*17b0*/  @!P1 BRA `(.L_x_106) ;  /* 0x0000000000e89947 */ /* 0x000fea0003800000 */
[----:B------:R-:W-:Y:S01]  /*17c0*/  ISETP.GE.U32.AND P0, PT, R24, 0x8, PT ;  /* 0x000000081800780c */ /* 0x000fe20003f06070 */
[----:B------:R-:W-:Y:S01]  /*17d0*/  BSSY.RECONVERGENT B2, `(.L_x_110) ;  /* 0x0000016000027945 */ /* 0x000fe20003800200 */
[----:B------:R-:W-:-:S04]  /*17e0*/  LOP3.LUT R17, R4, 0x7, RZ, 0xc0, !PT ;  /* 0x0000000704117812 */ /* 0x000fc800078ec0ff */
[----:B------:R-:W-:-:S07]  /*17f0*/  ISETP.NE.AND P1, PT, R17, RZ, PT ;  /* 0x000000ff1100720c */ /* 0x000fce0003f25270 */
[----:B------:R-:W-:Y:S06]  /*1800*/  @!P0 BRA `(.L_x_111) ;  /* 0x0000000000488947 */ /* 0x000fec0003800000 */
[----:B------:R-:W0:Y:S01]  /*1810*/  LDCU.64 UR4, c[0x0][0x380] ;  /* 0x00007000ff0477ac */ /* 0x000e220008000a00 */
[----:B------:R-:W-:-:S05]  /*1820*/  IADD3 R3, P0, PT, R0, R9, RZ ;  /* 0x0000000900037210 */ /* 0x000fca0007f1e0ff */
[----:B------:R-:W-:Y:S01]  /*1830*/  IMAD.X R6, RZ, RZ, R11, P0 ;  /* 0x000000ffff067224 */ /* 0x000fe200000e060b */
        /* <DEDUP_REMOVED lines=15> */
.L_x_111:
[----:B------:R-:W-:Y:S05]  /*1930*/  BSYNC.RECONVERGENT B2 ;  /* 0x0000000000027941 */ /* 0x000fea0003800200 */
.L_x_110:
        /* <DEDUP_REMOVED lines=18> */
.L_x_113:
[----:B------:R-:W-:Y:S05]  /*1a60*/  BSYNC.RECONVERGENT B2 ;  /* 0x0000000000027941 */ /* 0x000fea0003800200 */
.L_x_112:
[----:B------:R-:W-:Y:S05]  /*1a70*/  @!P1 BRA `(.L_x_106) ;  /* 0x0000000000389947 */ /* 0x000fea0003800000 */
[----:B------:R-:W0:Y:S01]  /*1a80*/  LDCU.64 UR4, c[0x0][0x380] ;  /* 0x00007000ff0477ac */ /* 0x000e220008000a00 */
[----:B------:R-:W-:Y:S01]  /*1a90*/  IADD3 R5, P0, PT, R0, R9, RZ ;  /* 0x0000000900057210 */ /* 0x000fe20007f1e0ff */
[----:B------:R-:W-:-:S04]  /*1aa0*/  IMAD.MOV R0, RZ, RZ, -R6 ;  /* 0x000000ffff007224 */ /* 0x000fc800078e0a06 */
[----:B------:R-:W-:Y:S01]  /*1ab0*/  IMAD.X R4, RZ, RZ, R11, P0 ;  /* 0x000000ffff047224 */ /* 0x000fe200000e060b */
[----:B0-----:R-:W-:-:S04]  /*1ac0*/  LEA R2, P1, R5, UR4, 0x2 ;  /* 0x0000000405027c11 */ /* 0x001fc8000f8210ff */
[----:B------:R-:W-:-:S09]  /*1ad0*/  LEA.HI.X R5, R5, UR5, R4, 0x2, P1 ;  /* 0x0000000505057c11 */ /* 0x000fd200088f1404 */
.L_x_114:
[----:B------:R-:W-:-:S06]  /*1ae0*/  IMAD.MOV.U32 R3, RZ, RZ, R5 ;  /* 0x000000ffff037224 */ /* 0x000fcc00078e0005 */
[----:B------:R0:W2:Y:S01]  /*1af0*/  LDG.E R3, desc[UR6][R2.64] ;  /* 0x0000000602037981 */ /* 0x0000a2000c1e1900 */
[----:B------:R-:W-:-:S05]  /*1b00*/  VIADD R0, R0, 0x1 ;  /* 0x0000000100007836 */ /* 0x000fca0000000000 */
[----:B------:R-:W-:Y:S02]  /*1b10*/  ISETP.NE.AND P0, PT, R0, RZ, PT ;  /* 0x000000ff0000720c */ /* 0x000fe40003f05270 */
[----:B0-----:R-:W-:-:S05]  /*1b20*/  IADD3 R2, P1, PT, R2, 0x400, RZ ;  /* 0x0000040002027810 */ /* 0x001fca0007f3e0ff */
[----:B------:R-:W-:Y:S02]  /*1b30*/  IMAD.X R5, RZ, RZ, R5, P1 ;  /* 0x000000ffff057224 */ /* 0x000fe400008e0605 */
[----:B--2---:R-:W-:-:S04]  /*1b40*/  IMAD.IADD R10, R3, 0x1, R10 ;  /* 0x00000001030a7824 */ /* 0x004fc800078e020a */
[----:B------:R-:W-:Y:S05]  /*1b50*/  @P0 BRA `(.L_x_114) ;  /* 0xfffffffc00e00947 */ /* 0x000fea000383ffff */
.L_x_106:
[----:B------:R-:W-:Y:S05]  /*1b60*/  BSYNC.RECONVERGENT B1 ;  /* 0x0000000000017941 */ /* 0x000fea0003800200 */
.L_x_104:
[----:B------:R-:W0:Y:S01]  /*1b70*/  S2R R6, SR_LANEID ;  /* 0x0000000000067919 */ /* 0x000e220000000000 */
[----:B------:R-:W-:Y:S01]  /*1b80*/  ISETP.NE.AND P5, PT, R8, RZ, PT ;  /* 0x000000ff0800720c */ /* 0x000fe20003fa5270 */
        /* <DEDUP_REMOVED lines=39> */
[----:B------:R-:W-:-:S07]  /*1e00*/  IMAD.IADD R7, R0, 0x1, R3 ;  /* 0x0000000100077824 */ /* 0x000fce00078e0203 */
.L_x_102:
[----:B------:R-:W-:Y:S05]  /*1e10*/  BSYNC.RECONVERGENT B0 ;  /* 0x0000000000007941 */ /* 0x000fea0003800200 */
.L_x_87:
[----:B------:R-:W-:Y:S05]  /*1e20*/  @P5 EXIT ;  /* 0x000000000000594d */ /* 0x000fea0003800000 */
[----:B------:R-:W3:Y:S01]  /*1e30*/  LDC.64 R2, c[0x0][0x388] ;  /* 0x0000e200ff027b82 */ /* 0x000ee20000000a00 */
[----:B------:R-:W0:Y:S02]  /*1e40*/  LDCU UR4, c[0x0][0x39c] ;  /* 0x00007380ff0477ac */ /* 0x000e240008000800 */
[----:B012---:R-:W-:-:S05]  /*1e50*/  VIADD R7, R7, UR4 ;  /* 0x0000000407077c36 */ /* 0x007fca0008000000 */
[----:B---3--:R-:W-:Y:S01]  /*1e60*/  STG.E desc[UR6][R2.64], R7 ;  /* 0x0000000702007986 */ /* 0x008fe2000c101906 */
[----:B------:R-:W-:Y:S05]  /*1e70*/  EXIT ;  /* 0x000000000000794d */ /* 0x000fea0003800000 */
.L_x_115:
        /* <DEDUP_REMOVED lines=16> */
.L_x_254:


//--------------------- .text._ZN3cub18CUB_300001_SM_10006detail6reduce28DeviceReduceSingleTileKernelINS2_10policy_hubIijN4cuda3std3__44plusIiEEE10Policy1000EPiSC_iS9_iiNS7_10__identityEEEvT0_T1_T2_T3_T4_T6_ --------------------------
	.section	.text._ZN3cub18CUB_300001_SM_10006detail6reduce28DeviceReduceSingleTileKernelINS2_10policy_hubIijN4cuda3std3__44plusIiEEE10Policy1000EPiSC_iS9_iiNS7_10__identityEEEvT0_T1_T2_T3_T4_T6_,"ax",@progbits
	.align	128
        .global         _ZN3cub18CUB_300001_SM_10006detail6reduce28DeviceReduceSingleTileKernelINS2_10policy_hubIijN4cuda3std3__44plusIiEEE10Policy1000EPiSC_iS9_iiNS7_10__identityEEEvT0_T1_T2_T3_T4_T6_
        .type           _ZN3cub18CUB_300001_SM_10006detail6reduce28DeviceReduceSingleTileKernelINS2_10policy_hubIijN4cuda3std3__44plusIiEEE10Policy1000EPiSC_iS9_iiNS7_10__identityEEEvT0_T1_T2_T3_T4_T6_,@function
        .size           _ZN3cub18CUB_300001_SM_10006detail6reduce28DeviceReduceSingleTileKernelINS2_10policy_hubIijN4cuda3std3__44plusIiEEE10Policy1000EPiSC_iS9_iiNS7_10__identityEEEvT0_T1_T2_T3_T4_T6_,(.L_x_255 - _ZN3cub18CUB_300001_SM_10006detail6reduce28DeviceReduceSingleTileKernelINS2_10policy_hubIijN4cuda3std3__44plusIiEEE10Policy1000EPiSC_iS9_iiNS7_10__identityEEEvT0_T1_T2_T3_T4_T6_)
        .other          _ZN3cub18CUB_300001_SM_10006detail6reduce28DeviceReduceSingleTileKernelINS2_10policy_hubIijN4cuda3std3__44plusIiEEE10Policy1000EPiSC_iS9_iiNS7_10__identityEEEvT0_T1_T2_T3_T4_T6_,@"STO_CUDA_ENTRY STV_DEFAULT"
_ZN3cub18CUB_300001_SM_10006detail6reduce28DeviceReduceSingleTileKernelINS2_10policy_hubIijN4cuda3std3__44plusIiEEE10Policy1000EPiSC_iS9_iiNS7_10__identityEEEvT0_T1_T2_T3_T4_T6_:
.text._ZN3cub18CUB_300001_SM_10006detail6reduce28DeviceReduceSingleTileKernelINS2_10policy_hubIijN4cuda3std3__44plusIiEEE10Policy1000EPiSC_iS9_iiNS7_10__identityEEEvT0_T1_T2_T3_T4_T6_:
        /* <DEDUP_REMOVED lines=13> */
.L_x_116:
        /* <DEDUP_REMOVED lines=16> */
.L_x_121:
[----:B------:R-:W-:Y:S05]  /*01d0*/  BSYNC.RECONVERGENT B1 ;  /* 0x0000000000017941 */ /* 0x000fea0003800200 */
.L_x_120:
        /* <DEDUP_REMOVED lines=16> */
.L_x_126:
        /* <DEDUP_REMOVED lines=9> */
.L_x_125:
[----:B------:R-:W-:Y:S05]  /*0370*/  BSYNC.RECONVERGENT B2 ;  /* 0x0000000000027941 */ /* 0x000fea0003800200 */
.L_x_124:
        /* <DEDUP_REMOVED lines=8> */
.L_x_129:
        /* <DEDUP_REMOVED lines=35> */
.L_x_128:
[----:B------:R-:W-:Y:S05]  /*0630*/  BSYNC.RECONVERGENT B2 ;  /* 0x0000000000027941 */ /* 0x000fea0003800200 */
.L_x_127:
        /* <DEDUP_REMOVED lines=22> */
.L_x_131:
[----:B------:R-:W-:Y:S05]  /*07a0*/  BSYNC.RECONVERGENT B2 ;  /* 0x0000000000027941 */ /* 0x000fea0003800200 */
.L_x_130:
        /* <DEDUP_REMOVED lines=10> */
.L_x_123:
[----:B------:R-:W-:Y:S05]  /*0850*/  BSYNC.RECONVERGENT B1 ;  /* 0x0000000000017941 */ /* 0x000fea0003800200 */
.L_x_122:
        /* <DEDUP_REMOVED lines=45> */
.L_x_132:
        /* <DEDUP_REMOVED lines=67> */
.L_x_119:
        /* <DEDUP_REMOVED lines=22> */
.L_x_136:
        /* <DEDUP_REMOVED lines=20> */
.L_x_134:
        /* <DEDUP_REMOVED lines=20> */
.L_x_140:
        /* <DEDUP_REMOVED lines=8> */
.L_x_139:
[----:B------:R-:W-:Y:S05]  /*13c0*/  BSYNC.RECONVERGENT B2 ;  /* 0x0000000000027941 */ /* 0x000fea0003800200 */
.L_x_138:
        /* <DEDUP_REMOVED lines=16> */
.L_x_143:
        /* <DEDUP_REMOVED lines=39> */
.L_x_142:
[----:B------:R-:W-:Y:S05]  /*1740*/  BSYNC.RECONVERGENT B2 ;  /* 0x0000000000027941 */ /* 0x000fea0003800200 */
.L_x_141:
        /* <DEDUP_REMOVED lines=27> */
.L_x_145:
[----:B------:R-:W-:Y:S05]  /*1900*/  BSYNC.RECONVERGENT B2 ;  /* 0x0000000000027941 */ /* 0x000fea0003800200 */
.L_x_144:
        /* <DEDUP_REMOVED lines=10> */
.L_x_137:
[----:B------:R-:W-:Y:S05]  /*19b0*/  BSYNC.RECONVERGENT B1 ;  /* 0x0000000000017941 */ /* 0x000fea0003800200 */
.L_x_135:
        /* <DEDUP_REMOVED lines=43> */
.L_x_118:
        /* <DEDUP_REMOVED lines=12> */
.L_x_148:
[----:B------:R-:W-:Y:S05]  /*1d30*/  BSYNC.RECONVERGENT B1 ;  /* 0x0000000000017941 */ /* 0x000fea0003800200 */
.L_x_147:
        /* <DEDUP_REMOVED lines=16> */
.L_x_153:
        /* <DEDUP_REMOVED lines=9> */
.L_x_152:
[----:B------:R-:W-:Y:S05]  /*1ed0*/  BSYNC.RECONVERGENT B2 ;  /* 0x0000000000027941 */ /* 0x000fea0003800200 */
.L_x_151:
        /* <DEDUP_REMOVED lines=8> */
.L_x_156:
        /* <DEDUP_REMOVED lines=35> */
.L_x_155:
[----:B------:R-:W-:Y:S05]  /*2190*/  BSYNC.RECONVERGENT B2 ;  /* 0x0000000000027941 */ /* 0x000fea0003800200 */
.L_x_154:
        /* <DEDUP_REMOVED lines=22> */
.L_x_158:
[----:B------:R-:W-:Y:S05]  /*2300*/  BSYNC.RECONVERGENT B2 ;  /* 0x0000000000027941 */ /* 0x000fea0003800200 */
.L_x_157:
        /* <DEDUP_REMOVED lines=10> */
.L_x_150:
[----:B------:R-:W-:Y:S05]  /*23b0*/  BSYNC.RECONVERGENT B1 ;  /* 0x0000000000017941 */ /* 0x000fea0003800200 */
.L_x_149:
        /* <DEDUP_REMOVED lines=45> */
.L_x_159:
        /* <DEDUP_REMOVED lines=67> */
.L_x_146:
        /* <DEDUP_REMOVED lines=33> */
.L_x_162:
        /* <DEDUP_REMOVED lines=32> */
.L_x_160:
        /* <DEDUP_REMOVED lines=20> */
.L_x_166:
        /* <DEDUP_REMOVED lines=8> */
.L_x_165:
[----:B------:R-:W-:Y:S05]  /*3090*/  BSYNC.RECONVERGENT B2 ;  /* 0x0000000000027941 */ /* 0x000fea0003800200 */
.L_x_164:
        /* <DEDUP_REMOVED lines=16> */
.L_x_169:
        /* <DEDUP_REMOVED lines=39> */
.L_x_168:
[----:B------:R-:W-:Y:S05]  /*3410*/  BSYNC.RECONVERGENT B2 ;  /* 0x0000000000027941 */ /* 0x000fea0003800200 */
.L_x_167:
        /* <DEDUP_REMOVED lines=27> */
.L_x_171:
[----:B------:R-:W-:Y:S05]  /*35d0*/  BSYNC.RECONVERGENT B2 ;  /* 0x0000000000027941 */ /* 0x000fea0003800200 */
.L_x_170:
        /* <DEDUP_REMOVED lines=10> */
.L_x_163:
[----:B------:R-:W-:Y:S05]  /*3680*/  BSYNC.RECONVERGENT B1 ;  /* 0x0000000000017941 */ /* 0x000fea0003800200 */
.L_x_161:
        /* <DEDUP_REMOVED lines=42> */
.L_x_133:
[----:B------:R-:W-:Y:S05]  /*3930*/  BSYNC.RECONVERGENT B0 ;  /* 0x0000000000007941 */ /* 0x000fea0003800200 */
.L_x_117:
[----:B------:R-:W-:Y:S05]  /*3940*/  @P0 EXIT ;  /* 0x000000000000094d */ /* 0x000fea0003800000 */
[----:B-1----:R-:W1:Y:S01]  /*3950*/  LDC.64 R4, c[0x0][0x388] ;  /* 0x0000e200ff047b82 */ /* 0x002e620000000a00 */
[----:B------:R-:W0:Y:S02]  /*3960*/  LDCU UR4, c[0x0][0x398] ;  /* 0x00007300ff0477ac */ /* 0x000e240008000800 */
[----:B0-234-:R-:W-:-:S05]  /*3970*/  VIADD R3, R3, UR4 ;  /* 0x0000000403037c36 */ /* 0x01dfca0008000000 */
[----:B-1----:R-:W-:Y:S01]  /*3980*/  STG.E desc[UR6][R4.64], R3 ;  /* 0x0000000304007986 */ /* 0x002fe2000c101906 */
[----:B------:R-:W-:Y:S05]  /*3990*/  EXIT ;  /* 0x000000000000794d */ /* 0x000fea0003800000 */
.L_x_172:
        /* <DEDUP_REMOVED lines=14> */
.L_x_255:


//--------------------- .text._ZN3cub18CUB_300001_SM_10006detail6reduce18DeviceReduceKernelINS2_10policy_hubIijN4cuda3std3__44plusIiEEE10Policy1000EN6thrust24THRUST_300001_SM_1000_NS6detail15normal_iteratorINSD_10device_ptrIiEEEEjS9_iNS7_10__identityEEEvT0_PT3_T1_NS0_13GridEvenShareISN_EET2_T4_ --------------------------
	.section	.text._ZN3cub18CUB_300001_SM_10006detail6reduce18DeviceReduceKernelINS2_10policy_hubIijN4cuda3std3__44plusIiEEE10Policy1000EN6thrust24THRUST_300001_SM_1000_NS6detail15normal_iteratorINSD_10device_ptrIiEEEEjS9_iNS7_10__identityEEEvT0_PT3_T1_NS0_13GridEvenShareISN_EET2_T4_,"ax",@progbits
	.align	128
        .global         _ZN3cub18CUB_300001_SM_10006detail6reduce18DeviceReduceKernelINS2_10policy_hubIijN4cuda3std3__44plusIiEEE10Policy1000EN6thrust24THRUST_300001_SM_1000_NS6detail15normal_iteratorINSD_10device_ptrIiEEEEjS9_iNS7_10__identityEEEvT0_PT3_T1_NS0_13GridEvenShareISN_EET2_T4_
        .type           _ZN3cub18CUB_300001_SM_10006detail6reduce18DeviceReduceKernelINS2_10policy_hubIijN4cuda3std3__44plusIiEEE10Policy1000EN6thrust24THRUST_300001_SM_1000_NS6detail15normal_iteratorINSD_10device_ptrIiEEEEjS9_iNS7_10__identityEEEvT0_PT3_T1_NS0_13GridEvenShareISN_EET2_T4_,@function
        .size           _ZN3cub18CUB_300001_SM_10006detail6reduce18DeviceReduceKernelINS2_10policy_hubIijN4cuda3std3__44plusIiEEE10Policy1000EN6thrust24THRUST_300001_SM_1000_NS6detail15normal_iteratorINSD_10device_ptrIiEEEEjS9_iNS7_10__identityEEEvT0_PT3_T1_NS0_13GridEvenShareISN_EET2_T4_,(.L_x_256 - _ZN3cub18CUB_300001_SM_10006detail6reduce18DeviceReduceKernelINS2_10policy_hubIijN4cuda3std3__44plusIiEEE10Policy1000EN6thrust24THRUST_300001_SM_1000_NS6detail15normal_iteratorINSD_10device_ptrIiEEEEjS9_iNS7_10__identityEEEvT0_PT3_T1_NS0_13GridEvenShareISN_EET2_T4_)
        .other          _ZN3cub18CUB_300001_SM_10006detail6reduce18DeviceReduceKernelINS2_10policy_hubIijN4cuda3std3__44plusIiEEE10Policy1000EN6thrust24THRUST_300001_SM_1000_NS6detail15normal_iteratorINSD_10device_ptrIiEEEEjS9_iNS7_10__identityEEEvT0_PT3_T1_NS0_13GridEvenShareISN_EET2_T4_,@"STO_CUDA_ENTRY STV_DEFAULT"
_ZN3cub18CUB_300001_SM_10006detail6reduce18DeviceReduceKernelINS2_10policy_hubIijN4cuda3std3__44plusIiEEE10Policy1000EN6thrust24THRUST_300001_SM_1000_NS6detail15normal_iteratorINSD_10device_ptrIiEEEEjS9_iNS7_10__identityEEEvT0_PT3_T1_NS0_13GridEvenShareISN_EET2_T4_:
.text._ZN3cub18CUB_300001_SM_10006detail6reduce18DeviceReduceKernelINS2_10policy_hubIijN4cuda3std3__44plusIiEEE10Policy1000EN6thrust24THRUST_300001_SM_1000_NS6detail15normal_iteratorINSD_10device_ptrIiEEEEjS9_iNS7_10__identityEEEvT0_PT3_T1_NS0_13GridEvenShareISN_EET2_T4_:
[----:B------:R-:W-:Y:S01]  /*0000*/  LDC R1, c[0x0][0x37c] ;  /* 0x0000df00ff017b82 */ /* 0x000fe20000000800 */
[----:B------:R-:W0:Y:S07]  /*0010*/  S2R R3, SR_CTAID.X ;  /* 0x0000000000037919 */ /* 0x000e2e0000002500 */
[----:B------:R-:W1:Y:S01]  /*0020*/  LDC.64 R8, c[0x0][0x3a8] ;  /* 0x0000ea00ff087b82 */ /* 0x000e620000000a00 */
[----:B------:R-:W2:Y:S01]  /*0030*/  LDCU.64 UR6, c[0x0][0x358] ;  /* 0x00006b00ff0677ac */ /* 0x000ea20008000a00 */
[----:B------:R-:W-:Y:S01]  /*0040*/  BSSY.RECONVERGENT B0, `(.L_x_173) ;  /* 0x0000236000007945 */ /* 0x000fe20003800200 */
[----:B-1----:R-:W-:-:S02]  /*0050*/  IMAD.SHL.U32 R13, R9, 0x1000, RZ ;  /* 0x00001000090d7824 */ /* 0x002fc400078e00ff */
[----:B0-----:R-:W-:-:S05]  /*0060*/  IMAD R0, R3, -0x1000, R8 ;  /* 0xfffff00003007824 */ /* 0x001fca00078e0208 */
[----:B------:R-:W-:-:S13]  /*0070*/  ISETP.GT.U32.AND P0, PT, R0, 0xfff, PT ;  /* 0x00000fff0000780c */ /* 0x000fda0003f04070 */
[----:B--2---:R-:W-:Y:S05]  /*0080*/  @P0 BRA `(.L_x_174) ;  /* 0x0000001000540947 */ /* 0x004fea0003800000 */
[----:B------:R-:W0:Y:S01]  /*0090*/  S2R R2, SR_TID.X ;  /* 0x0000000000027919 */ /* 0x000e220000002100 */
[----:B------:R-:W-:Y:S01]  /*00a0*/  BSSY.RECONVERGENT B1, `(.L_x_175) ;  /* 0x000000a000017945 */ /* 0x000fe20003800200 */
[----:B------:R-:W-:Y:S01]  /*00b0*/  IMAD.MOV.U32 R14, RZ, RZ, RZ ;  /* 0x000000ffff0e7224 */ /* 0x000fe200078e00ff */
[----:B0-----:R-:W-:Y:S01]  /*00c0*/  ISETP.GE.U32.AND P0, PT, R2, R0, PT ;  /* 0x000000000200720c */ /* 0x001fe20003f06070 */
[----:B------:R-:W-:-:S12]  /*00d0*/  IMAD.MOV.U32 R4, RZ, RZ, R2 ;  /* 0x000000ffff047224 */ /* 0x000fd800078e0002 */
[----:B------:R-:W-:Y:S05]  /*00e0*/  @P0 BRA `(.L_x_176) ;  /* 0x0000000000140947 */ /* 0x000fea0003800000 */
[----:B------:R-:W0:Y:S01]  /*00f0*/  LDC.64 R14, c[0x0][0x380] ;  /* 0x0000e000ff0e7b82 */ /* 0x000e220000000a00 */
[----:B------:R-:W-:-:S04]  /*0100*/  IMAD R5, R3, 0x1000, R2 ;  /* 0x0000100003057824 */ /* 0x000fc800078e0202 */
[----:B0-----:R-:W-:-:S06]  /*0110*/  IMAD.WIDE.U32 R14, R5, 0x4, R14 ;  /* 0x00000004050e7825 */ /* 0x001fcc00078e000e */
[----:B------:R0:W5:Y:S01]  /*0120*/  LDG.E R14, desc[UR6][R14.64] ;  /* 0x000000060e0e7981 */ /* 0x000162000c1e1900 */
[----:B------:R-:W-:-:S07]  /*0130*/  VIADD R4, R2, 0x100 ;  /* 0x0000010002047836 */ /* 0x000fce0000000000 */
.L_x_176:
[----:B------:R-:W-:Y:S05]  /*0140*/  BSYNC.RECONVERGENT B1 ;  /* 0x0000000000017941 */ /* 0x000fea0003800200 */
.L_x_175:
[----:B------:R-:W-:Y:S01]  /*0150*/  ISETP.GE.U32.AND P0, PT, R4, R0, PT ;  /* 0x000000000400720c */ /* 0x000fe20003f06070 */
[----:B------:R-:W-:-:S12]  /*0160*/  BSSY.RECONVERGENT B1, `(.L_x_177) ;  /* 0x0000097000017945 */ /* 0x000fd80003800200 */
[----:B------:R-:W-:Y:S05]  /*0170*/  @P0 BRA `(.L_x_178) ;  /* 0x0000000800540947 */ /* 0x000fea0003800000 */
[----:B------:R-:W-:Y:S01]  /*0180*/  LOP3.LUT R5, RZ, R4, RZ, 0x33, !PT ;  /* 0x00000004ff057212 */ /* 0x000fe200078e33ff */
[----:B------:R-:W-:Y:S04]  /*0190*/  BSSY.RECONVERGENT B2, `(.L_x_179) ;  /* 0x000004b000027945 */ /* 0x000fe80003800200 */
[----:B------:R-:W-:-:S04]  /*01a0*/  IMAD.IADD R8, R5, 0x1, R8 ;  /* 0x0000000105087824 */ /* 0x000fc800078e0208 */
[----:B------:R-:W-:-:S05]  /*01b0*/  IMAD R8, R3, -0x1000, R8 ;  /* 0xfffff00003087824 */ /* 0x000fca00078e0208 */
[C---:B------:R-:W-:Y:S02]  /*01c0*/  ISETP.GE.U32.AND P0, PT, R8.reuse, 0xf00, PT ;  /* 0x00000f000800780c */ /* 0x040fe40003f06070 */
[----:B------:R-:W-:-:S04]  /*01d0*/  LEA.HI R5, R8, 0x1, RZ, 0x18 ;  /* 0x0000000108057811 */ /* 0x000fc800078fc0ff */
[----:B------:R-:W-:-:S07]  /*01e0*/  LOP3.LUT R6, R5, 0xf, RZ, 0xc0, !PT ;  /* 0x0000000f05067812 */ /* 0x000fce00078ec0ff */
[----:B------:R-:W-:Y:S05]  /*01f0*/  @!P0 BRA `(.L_x_180) ;  /* 0x0000000400108947 */ /* 0x000fea0003800000 */
[----:B------:R-:W-:Y:S01]  /*0200*/  LOP3.LUT R8, R5, 0x1fffff0, RZ, 0xc0, !PT ;  /* 0x01fffff005087812 */ /* 0x000fe200078ec0ff */
[----:B------:R-:W-:Y:S01]  /*0210*/  BSSY.RECONVERGENT B3, `(.L_x_181) ;  /* 0x0000041000037945 */ /* 0x000fe20003800200 */
[----:B------:R-:W-:Y:S01]  /*0220*/  LOP3.LUT R7, R4, 0x800, RZ, 0xfc, !PT ;  /* 0x0000080004077812 */ /* 0x000fe200078efcff */
[----:B------:R-:W-:Y:S01]  /*0230*/  IMAD R4, R3, 0x1000, R4 ;  /* 0x0000100003047824 */ /* 0x000fe200078e0204 */
[----:B------:R-:W-:-:S07]  /*0240*/  IADD3 R8, PT, PT, -R8, RZ, RZ ;  /* 0x000000ff08087210 */ /* 0x000fce0007ffe1ff */
.L_x_182:
[----:B------:R-:W1:Y:S01]  /*0250*/  LDC.64 R12, c[0x0][0x380] ;  /* 0x0000e000ff0c7b82 */ /* 0x000e620000000a00 */
[----:B------:R-:W-:-:S04]  /*0260*/  VIADD R21, R4, 0x100 ;  /* 0x0000010004157836 */ /* 0x000fc80000000000 */
[----:B-1----:R-:W-:-:S04]  /*0270*/  IMAD.WIDE.U32 R20, R21, 0x4, R12 ;  /* 0x0000000415147825 */ /* 0x002fc800078e000c */
[C---:B------:R-:W-:Y:S01]  /*0280*/  IMAD.WIDE.U32 R16, R4.reuse, 0x4, R12 ;  /* 0x0000000404107825 */ /* 0x040fe200078e000c */
[----:B0-----:R-:W2:Y:S04]  /*0290*/  LDG.E R15, desc[UR6][R20.64] ;  /* 0x00000006140f7981 */ /* 0x001ea8000c1e1900 */
[----:B------:R0:W2:Y:S01]  /*02a0*/  LDG.E R9, desc[UR6][R16.64] ;  /* 0x0000000610097981 */ /* 0x0000a2000c1e1900 */
[C---:B------:R-:W-:Y:S02]  /*02b0*/  VIADD R29, R4.reuse, 0x600 ;  /* 0x00000600041d7836 */ /* 0x040fe40000000000 */
[C---:B------:R-:W-:Y:S01]  /*02c0*/  VIADD R27, R4.reuse, 0x300 ;  /* 0x00000300041b7836 */ /* 0x040fe20000000000 */
[C---:B------:R-:W-:Y:S01]  /*02d0*/  IADD3 R28, PT, PT, R4.reuse, 0x800, RZ ;  /* 0x00000800041c7810 */ /* 0x040fe20007ffe0ff */
[----:B------:R-:W-:-:S02]  /*02e0*/  VIADD R11, R4, 0x200 ;  /* 0x00000200040b7836 */ /* 0x000fc40000000000 */
[----:B------:R-:W-:-:S04]  /*02f0*/  IMAD.WIDE.U32 R26, R27, 0x4, R12 ;  /* 0x000000041b1a7825 */ /* 0x000fc800078e000c */
[--C-:B0-----:R-:W-:Y:S02]  /*0300*/  IMAD.WIDE.U32 R16, R29, 0x4, R12.reuse ;  /* 0x000000041d107825 */ /* 0x101fe400078e000c */
[----:B------:R-:W3:Y:S02]  /*0310*/  LDG.E R26, desc[UR6][R26.64] ;  /* 0x000000061a1a7981 */ /* 0x000ee4000c1e1900 */
[C---:B------:R-:W-:Y:S02]  /*0320*/  VIADD R19, R4.reuse, 0x400 ;  /* 0x0000040004137836 */ /* 0x040fe40000000000 */
[C---:B------:R-:W-:Y:S01]  /*0330*/  VIADD R23, R4.reuse, 0x500 ;  /* 0x0000050004177836 */ /* 0x040fe20000000000 */
[----:B------:R0:W4:Y:S01]  /*0340*/  LDG.E R22, desc[UR6][R16.64] ;  /* 0x0000000610167981 */ /* 0x000122000c1e1900 */
[----:B------:R-:W-:Y:S02]  /*0350*/  VIADD R29, R4, 0x700 ;  /* 0x00000700041d7836 */ /* 0x000fe40000000000 */
[----:B------:R-:W-:-:S04]  /*0360*/  IMAD.WIDE.U32 R10, R11, 0x4, R12 ;  /* 0x000000040b0a7825 */ /* 0x000fc800078e000c */
[--C-:B------:R-:W-:Y:S01]  /*0370*/  IMAD.WIDE.U32 R18, R19, 0x4, R12.reuse ;  /* 0x0000000413127825 */ /* 0x100fe200078e000c */
[----:B------:R1:W3:Y:S03]  /*0380*/  LDG.E R25, desc[UR6][R10.64] ;  /* 0x000000060a197981 */ /* 0x0002e6000c1e1900 */
[--C-:B------:R-:W-:Y:S01]  /*0390*/  IMAD.WIDE.U32 R20, R23, 0x4, R12.reuse ;  /* 0x0000000417147825 */ /* 0x100fe200078e000c */
[----:B------:R-:W4:Y:S03]  /*03a0*/  LDG.E R24, desc[UR6][R18.64] ;  /* 0x0000000612187981 */ /* 0x000f26000c1e1900 */
[--C-:B0-----:R-:W-:Y:S01]  /*03b0*/  IMAD.WIDE.U32 R16, R29, 0x4, R12.reuse ;  /* 0x000000041d107825 */ /* 0x101fe200078e000c */
[----:B------:R0:W4:Y:S03]  /*03c0*/  LDG.E R23, desc[UR6][R20.64] ;  /* 0x0000000614177981 */ /* 0x000126000c1e1900 */
[----:B------:R-:W-:Y:S01]  /*03d0*/  IMAD.WIDE.U32 R28, R28, 0x4, R12 ;  /* 0x000000041c1c7825 */ /* 0x000fe200078e000c */
[----:B------:R-:W4:Y:S03]  /*03e0*/  LDG.E R19, desc[UR6][R16.64] ;  /* 0x0000000610137981 */ /* 0x000f26000c1e1900 */
[----:B------:R-:W-:-:S02]  /*03f0*/  VIADD R27, R4, 0xa00 ;  /* 0x00000a00041b7836 */ /* 0x000fc40000000000 */
[----:B-1----:R-:W-:Y:S01]  /*0400*/  VIADD R11, R4, 0x900 ;  /* 0x00000900040b7836 */ /* 0x002fe20000000000 */
[----:B------:R1:W4:Y:S01]  /*0410*/  LDG.E R18, desc[UR6][R28.64] ;  /* 0x000000061c127981 */ /* 0x000322000c1e1900 */
[----:B0-----:R-:W-:-:S04]  /*0420*/  IMAD.WIDE.U32 R20, R27, 0x4, R12 ;  /* 0x000000041b147825 */ /* 0x001fc800078e000c */
[----:B------:R-:W-:Y:S02]  /*0430*/  VIADD R27, R4, 0xb00 ;  /* 0x00000b00041b7836 */ /* 0x000fe40000000000 */
[----:B------:R-:W-:-:S04]  /*0440*/  IMAD.WIDE.U32 R10, R11, 0x4, R12 ;  /* 0x000000040b0a7825 */ /* 0x000fc800078e000c */
[----:B-1----:R-:W-:Y:S02]  /*0450*/  VIADD R29, R4, 0xc00 ;  /* 0x00000c00041d7836 */ /* 0x002fe40000000000 */
[----:B------:R-:W4:Y:S02]  /*0460*/  LDG.E R11, desc[UR6][R10.64] ;  /* 0x000000060a0b7981 */ /* 0x000f24000c1e1900 */
[----:B------:R-:W-:-:S06]  /*0470*/  IMAD.WIDE.U32 R16, R29, 0x4, R12 ;  /* 0x000000041d107825 */ /* 0x000fcc00078e000c */
[----:B------:R0:W4:Y:S04]  /*0480*/  LDG.E R16, desc[UR6][R16.64] ;  /* 0x0000000610107981 */ /* 0x000128000c1e1900 */
[----:B------:R1:W4:Y:S01]  /*0490*/  LDG.E R10, desc[UR6][R20.64] ;  /* 0x00000006140a7981 */ /* 0x000322000c1e1900 */
[----:B0-----:R-:W-:Y:S01]  /*04a0*/  VIADD R17, R4, 0xf00 ;  /* 0x00000f0004117836 */ /* 0x001fe20000000000 */
[----:B--2--5:R-:W-:Y:S01]  /*04b0*/  IADD3 R9, PT, PT, R15, R9, R14 ;  /* 0x000000090f097210 */ /* 0x024fe20007ffe00e */
[----:B------:R-:W-:-:S04]  /*04c0*/  IMAD.WIDE.U32 R14, R27, 0x4, R12 ;  /* 0x000000041b0e7825 */ /* 0x000fc800078e000c */
[----:B------:R-:W-:Y:S02]  /*04d0*/  VIADD R27, R4, 0xd00 ;  /* 0x00000d00041b7836 */ /* 0x000fe40000000000 */
[----:B------:R-:W2:Y:S02]  /*04e0*/  LDG.E R15, desc[UR6][R14.64] ;  /* 0x000000060e0f7981 */ /* 0x000ea4000c1e1900 */
[----:B------:R-:W-:-:S04]  /*04f0*/  IMAD.WIDE.U32 R28, R27, 0x4, R12 ;  /* 0x000000041b1c7825 */ /* 0x000fc800078e000c */
[----:B------:R-:W-:Y:S02]  /*0500*/  VIADD R27, R4, 0xe00 ;  /* 0x00000e00041b7836 */ /* 0x000fe40000000000 */
[----:B------:R-:W2:Y:S02]  /*0510*/  LDG.E R29, desc[UR6][R28.64] ;  /* 0x000000061c1d7981 */ /* 0x000ea4000c1e1900 */
[----:B-1----:R-:W-:-:S04]  /*0520*/  IMAD.WIDE.U32 R20, R27, 0x4, R12 ;  /* 0x000000041b147825 */ /* 0x002fc800078e000c */
[----:B------:R-:W-:Y:S02]  /*0530*/  IMAD.WIDE.U32 R12, R17, 0x4, R12 ;  /* 0x00000004110c7825 */ /* 0x000fe400078e000c */
[----:B------:R-:W2:Y:S04]  /*0540*/  LDG.E R20, desc[UR6][R20.64] ;  /* 0x0000000614147981 */ /* 0x000ea8000c1e1900 */
[----:B------:R-:W2:Y:S01]  /*0550*/  LDG.E R12, desc[UR6][R12.64] ;  /* 0x000000060c0c7981 */ /* 0x000ea2000c1e1900 */
[----:B---3--:R-:W-:Y:S02]  /*0560*/  IADD3 R9, PT, PT, R26, R25, R9 ;  /* 0x000000191a097210 */ /* 0x008fe40007ffe009 */
[----:B------:R-:W-:Y:S02]  /*0570*/  IADD3 R8, PT, PT, R8, 0x10, RZ ;  /* 0x0000001008087810 */ /* 0x000fe40007ffe0ff */
[----:B----4-:R-:W-:-:S02]  /*0580*/  IADD3 R9, PT, PT, R23, R24, R9 ;  /* 0x0000001817097210 */ /* 0x010fc40007ffe009 */
[----:B------:R-:W-:Y:S02]  /*0590*/  ISETP.NE.AND P0, PT, R8, RZ, PT ;  /* 0x000000ff0800720c */ /* 0x000fe40003f05270 */
[----:B------:R-:W-:Y:S01]  /*05a0*/  IADD3 R9, PT, PT, R19, R22, R9 ;  /* 0x0000001613097210 */ /* 0x000fe20007ffe009 */
[----:B------:R-:W-:Y:S02]  /*05b0*/  VIADD R7, R7, 0x1000 ;  /* 0x0000100007077836 */ /* 0x000fe40000000000 */
[----:B------:R-:W-:Y:S01]  /*05c0*/  VIADD R4, R4, 0x1000 ;  /* 0x0000100004047836 */ /* 0x000fe20000000000 */
[----:B------:R-:W-:-:S04]  /*05d0*/  IADD3 R9, PT, PT, R11, R18, R9 ;  /* 0x000000120b097210 */ /* 0x000fc80007ffe009 */
[----:B--2---:R-:W-:-:S04]  /*05e0*/  IADD3 R9, PT, PT, R15, R10, R9 ;  /* 0x0000000a0f097210 */ /* 0x004fc80007ffe009 */
[----:B------:R-:W-:-:S04]  /*05f0*/  IADD3 R9, PT, PT, R29, R16, R9 ;  /* 0x000000101d097210 */ /* 0x000fc80007ffe009 */
[----:B------:R-:W-:Y:S01]  /*0600*/  IADD3 R14, PT, PT, R12, R20, R9 ;  /* 0x000000140c0e7210 */ /* 0x000fe20007ffe009 */
[----:B------:R-:W-:Y:S06]  /*0610*/  @P0 BRA `(.L_x_182) ;  /* 0xfffffffc000c0947 */ /* 0x000fec000383ffff */
[----:B------:R-:W-:Y:S05]  /*0620*/  BSYNC.RECONVERGENT B3 ;  /* 0x0000000000037941 */ /* 0x000fea0003800200 */
.L_x_181:
[----:B------:R-:W-:-:S07]  /*0630*/  VIADD R4, R7, 0xfffff800 ;  /* 0xfffff80007047836 */ /* 0x000fce0000000000 */
.L_x_180:
[----:B------:R-:W-:Y:S05]  /*0640*/  BSYNC.RECONVERGENT B2 ;  /* 0x0000000000027941 */ /* 0x000fea0003800200 */
.L_x_179:
[----:B------:R-:W-:-:S13]  /*0650*/  ISETP.NE.AND P0, PT, R6, RZ, PT ;  /* 0x000000ff0600720c */ /* 0x000fda0003f05270 */
[----:B------:R-:W-:Y:S05]  /*0660*/  @!P0 BRA `(.L_x_178) ;  /* 0x0000000400188947 */ /* 0x000fea0003800000 */
[----:B------:R-:W-:Y:S01]  /*0670*/  ISETP.GE.U32.AND P0, PT, R6, 0x8, PT ;  /* 0x000000080600780c */ /* 0x000fe20003f06070 */
[----:B------:R-:W-:Y:S01]  /*0680*/  BSSY.RECONVERGENT B2, `(.L_x_183) ;  /* 0x0000022000027945 */ /* 0x000fe20003800200 */
[----:B------:R-:W-:-:S04]  /*0690*/  LOP3.LUT R24, R5, 0x7, RZ, 0xc0, !PT ;  /* 0x0000000705187812 */ /* 0x000fc800078ec0ff */
[----:B------:R-:W-:-:S07]  /*06a0*/  ISETP.NE.AND P1, PT, R24, RZ, PT ;  /* 0x000000ff1800720c */ /* 0x000fce0003f25270 */
[----:B------:R-:W-:Y:S06]  /*06b0*/  @!P0 BRA `(.L_x_184) ;  /* 0x0000000000788947 */ /* 0x000fec0003800000 */
[----:B------:R-:W1:Y:S01]  /*06c0*/  LDC.64 R10, c[0x0][0x380] ;  /* 0x0000e000ff0a7b82 */ /* 0x000e620000000a00 */
[----:B------:R-:W-:-:S04]  /*06d0*/  IMAD R27, R3, 0x1000, R4 ;  /* 0x00001000031b7824 */ /* 0x000fc800078e0204 */
[C---:B------:R-:W-:Y:S02]  /*06e0*/  VIADD R21, R27.reuse, 0x100 ;  /* 0x000001001b157836 */ /* 0x040fe40000000000 */
[C---:B------:R-:W-:Y:S02]  /*06f0*/  VIADD R17, R27.reuse, 0x300 ;  /* 0x000003001b117836 */ /* 0x040fe40000000000 */
[C---:B------:R-:W-:Y:S01]  /*0700*/  VIADD R23, R27.reuse, 0x200 ;  /* 0x000002001b177836 */ /* 0x040fe20000000000 */
[C---:B------:R-:W-:Y:S01]  /*0710*/  IADD3 R7, PT, PT, R27.reuse, 0x400, RZ ;  /* 0x000004001b077810 */ /* 0x040fe20007ffe0ff */
[C---:B------:R-:W-:Y:S02]  /*0720*/  VIADD R9, R27.reuse, 0x500 ;  /* 0x000005001b097836 */ /* 0x040fe40000000000 */
[C---:B------:R-:W-:Y:S02]  /*0730*/  VIADD R25, R27.reuse, 0x600 ;  /* 0x000006001b197836 */ /* 0x040fe40000000000 */
[----:B-1----:R-:W-:-:S04]  /*0740*/  IMAD.WIDE.U32 R12, R27, 0x4, R10 ;  /* 0x000000041b0c7825 */ /* 0x002fc800078e000a */
[--C-:B------:R-:W-:Y:S01]  /*0750*/  IMAD.WIDE.U32 R20, R21, 0x4, R10.reuse ;  /* 0x0000000415147825 */ /* 0x100fe200078e000a */
[----:B0-----:R0:W2:Y:S03]  /*0760*/  LDG.E R15, desc[UR6][R12.64] ;  /* 0x000000060c0f7981 */ /* 0x0010a6000c1e1900 */
[--C-:B------:R-:W-:Y:S01]  /*0770*/  IMAD.WIDE.U32 R16, R17, 0x4, R10.reuse ;  /* 0x0000000411107825 */ /* 0x100fe200078e000a */
[----:B------:R-:W2:Y:S03]  /*0780*/  LDG.E R18, desc[UR6][R20.64] ;  /* 0x0000000614127981 */ /* 0x000ea6000c1e1900 */
[----:B------:R-:W-:Y:S02]  /*0790*/  IMAD.WIDE.U32 R22, R23, 0x4, R10 ;  /* 0x0000000417167825 */ /* 0x000fe400078e000a */
[----:B------:R-:W3:Y:S02]  /*07a0*/  LDG.E R16, desc[UR6][R16.64] ;  /* 0x0000000610107981 */ /* 0x000ee4000c1e1900 */
[----:B------:R-:W-:-:S02]  /*07b0*/  VIADD R27, R27, 0x700 ;  /* 0x000007001b1b7836 */ /* 0x000fc40000000000 */
[--C-:B------:R-:W-:Y:S01]  /*07c0*/  IMAD.WIDE.U32 R6, R7, 0x4, R10.reuse ;  /* 0x0000000407067825 */ /* 0x100fe200078e000a */
[----:B------:R-:W3:Y:S03]  /*07d0*/  LDG.E R19, desc[UR6][R22.64] ;  /* 0x0000000616137981 */ /* 0x000ee6000c1e1900 */
[--C-:B------:R-:W-:Y:S02]  /*07e0*/  IMAD.WIDE.U32 R8, R9, 0x4, R10.reuse ;  /* 0x0000000409087825 */ /* 0x100fe400078e000a */
[----:B------:R-:W4:Y:S02]  /*07f0*/  LDG.E R7, desc[UR6][R6.64] ;  /* 0x0000000606077981 */ /* 0x000f24000c1e1900 */
[--C-:B0-----:R-:W-:Y:S02]  /*0800*/  IMAD.WIDE.U32 R12, R25, 0x4, R10.reuse ;  /* 0x00000004190c7825 */ /* 0x101fe400078e000a */
[----:B------:R-:W4:Y:S02]  /*0810*/  LDG.E R8, desc[UR6][R8.64] ;  /* 0x0000000608087981 */ /* 0x000f24000c1e1900 */
[----:B------:R-:W-:-:S02]  /*0820*/  IMAD.WIDE.U32 R10, R27, 0x4, R10 ;  /* 0x000000041b0a7825 */ /* 0x000fc400078e000a */
[----:B------:R-:W4:Y:S04]  /*0830*/  LDG.E R13, desc[UR6][R12.64] ;  /* 0x000000060c0d7981 */ /* 0x000f28000c1e1900 */
[----:B------:R-:W4:Y:S01]  /*0840*/  LDG.E R10, desc[UR6][R10.64] ;  /* 0x000000060a0a7981 */ /* 0x000f22000c1e1900 */
[----:B------:R-:W-:Y:S01]  /*0850*/  VIADD R4, R4, 0x800 ;  /* 0x0000080004047836 */ /* 0x000fe20000000000 */
[----:B--2--5:R-:W-:-:S04]  /*0860*/  IADD3 R18, PT, PT, R18, R15, R14 ;  /* 0x0000000f12127210 */ /* 0x024fc80007ffe00e */
[----:B---3--:R-:W-:-:S04]  /*0870*/  IADD3 R18, PT, PT, R16, R19, R18 ;  /* 0x0000001310127210 */ /* 0x008fc80007ffe012 */
[----:B----4-:R-:W-:-:S04]  /*0880*/  IADD3 R18, PT, PT, R8, R7, R18 ;  /* 0x0000000708127210 */ /* 0x010fc80007ffe012 */
[----:B------:R-:W-:-:S07]  /*0890*/  IADD3 R14, PT, PT, R10, R13, R18 ;  /* 0x0000000d0a0e7210 */ /* 0x000fce0007ffe012 */
.L_x_184:
[----:B------:R-:W-:Y:S05]  /*08a0*/  BSYNC.RECONVERGENT B2 ;  /* 0x0000000000027941 */ /* 0x000fea0003800200 */
.L_x_183:
        /* <DEDUP_REMOVED lines=8> */
[C---:B------:R-:W-:Y:S01]  /*0930*/  VIADD R13, R11.reuse, 0x100 ;  /* 0x000001000b0d7836 */ /* 0x040fe20000000000 */
[C---:B------:R-:W-:Y:S01]  /*0940*/  IADD3 R17, PT, PT, R11.reuse, 0x300, RZ ;  /* 0x000003000b117810 */ /* 0x040fe20007ffe0ff */
[C---:B0-----:R-:W-:Y:S02]  /*0950*/  VIADD R15, R11.reuse, 0x200 ;  /* 0x000002000b0f7836 */ /* 0x041fe40000000000 */
[----:B-1----:R-:W-:-:S04]  /*0960*/  IMAD.WIDE.U32 R8, R11, 0x4, R6 ;  /* 0x000000040b087825 */ /* 0x002fc800078e0006 */
[--C-:B------:R-:W-:Y:S02]  /*0970*/  IMAD.WIDE.U32 R10, R13, 0x4, R6.reuse ;  /* 0x000000040d0a7825 */ /* 0x100fe400078e0006 */
[----:B------:R-:W2:Y:S02]  /*0980*/  LDG.E R9, desc[UR6][R8.64] ;  /* 0x0000000608097981 */ /* 0x000ea4000c1e1900 */
[--C-:B------:R-:W-:Y:S02]  /*0990*/  IMAD.WIDE.U32 R12, R15, 0x4, R6.reuse ;  /* 0x000000040f0c7825 */ /* 0x100fe400078e0006 */
[----:B------:R-:W2:Y:S02]  /*09a0*/  LDG.E R10, desc[UR6][R10.64] ;  /* 0x000000060a0a7981 */ /* 0x000ea4000c1e1900 */
[----:B------:R-:W-:Y:S02]  /*09b0*/  IMAD.WIDE.U32 R6, R17, 0x4, R6 ;  /* 0x0000000411067825 */ /* 0x000fe400078e0006 */
[----:B------:R-:W3:Y:S04]  /*09c0*/  LDG.E R13, desc[UR6][R12.64] ;  /* 0x000000060c0d7981 */ /* 0x000ee8000c1e1900 */
[----:B------:R-:W3:Y:S01]  /*09d0*/  LDG.E R6, desc[UR6][R6.64] ;  /* 0x0000000606067981 */ /* 0x000ee2000c1e1900 */
[----:B------:R-:W-:Y:S01]  /*09e0*/  VIADD R4, R4, 0x400 ;  /* 0x0000040004047836 */ /* 0x000fe20000000000 */
[----:B--2--5:R-:W-:-:S04]  /*09f0*/  IADD3 R14, PT, PT, R10, R9, R14 ;  /* 0x000000090a0e7210 */ /* 0x024fc80007ffe00e */
[----:B---3--:R-:W-:-:S07]  /*0a00*/  IADD3 R14, PT, PT, R6, R13, R14 ;  /* 0x0000000d060e7210 */ /* 0x008fce0007ffe00e */
.L_x_186:
[----:B------:R-:W-:Y:S05]  /*0a10*/  BSYNC.RECONVERGENT B2 ;  /* 0x0000000000027941 */ /* 0x000fea0003800200 */
.L_x_185:
[----:B------:R-:W-:Y:S05]  /*0a20*/  @!P1 BRA `(.L_x_178) ;  /* 0x0000000000289947 */ /* 0x000fea0003800000 */
[----:B------:R-:W1:Y:S01]  /*0a30*/  LDC.64 R6, c[0x0][0x380] ;  /* 0x0000e000ff067b82 */ /* 0x000e620000000a00 */
[----:B------:R-:W-:Y:S02]  /*0a40*/  IMAD R9, R3, 0x1000, R4 ;  /* 0x0000100003097824 */ /* 0x000fe400078e0204 */
[----:B------:R-:W-:-:S07]  /*0a50*/  IMAD.MOV R8, RZ, RZ, -R5 ;  /* 0x000000ffff087224 */ /* 0x000fce00078e0a05 */
.L_x_187:
[----:B-1----:R-:W-:-:S06]  /*0a60*/  IMAD.WIDE.U32 R4, R9, 0x4, R6 ;  /* 0x0000000409047825 */ /* 0x002fcc00078e0006 */
[----:B------:R-:W2:Y:S01]  /*0a70*/  LDG.E R5, desc[UR6][R4.64] ;  /* 0x0000000604057981 */ /* 0x000ea2000c1e1900 */
[----:B------:R-:W-:Y:S02]  /*0a80*/  VIADD R8, R8, 0x1 ;  /* 0x0000000108087836 */ /* 0x000fe40000000000 */
[----:B------:R-:W-:-:S03]  /*0a90*/  VIADD R9, R9, 0x100 ;  /* 0x0000010009097836 */ /* 0x000fc60000000000 */
[----:B------:R-:W-:Y:S01]  /*0aa0*/  ISETP.NE.AND P0, PT, R8, RZ, PT ;  /* 0x000000ff0800720c */ /* 0x000fe20003f05270 */
[----:B--2--5:R-:W-:-:S12]  /*0ab0*/  IMAD.IADD R14, R5, 0x1, R14 ;  /* 0x00000001050e7824 */ /* 0x024fd800078e020e */
[----:B------:R-:W-:Y:S05]  /*0ac0*/  @P0 BRA `(.L_x_187) ;  /* 0xfffffffc00e40947 */ /* 0x000fea000383ffff */
.L_x_178:
[----:B------:R-:W-:Y:S05]  /*0ad0*/  BSYNC.RECONVERGENT B1 ;  /* 0x0000000000017941 */ /* 0x000fea0003800200 */
.L_x_177:
[----:B------:R-:W-:-:S13]  /*0ae0*/  ISETP.GE.U32.AND P0, PT, R0, 0x100, PT ;  /* 0x000001000000780c */ /* 0x000fda0003f06070 */
[----:B------:R-:W-:Y:S05]  /*0af0*/  @!P0 BRA `(.L_x_188) ;  /* 0x0000000000ac8947 */ /* 0x000fea0003800000 */
[----:B------:R-:W1:Y:S01]  /*0b00*/  S2R R8, SR_LANEID ;  /* 0x0000000000087919 */ /* 0x000e620000000000 */
[----:B-----5:R-:W2:Y:S01]  /*0b10*/  SHFL.DOWN PT, R0, R14, 0x1, 0x1f ;  /* 0x08201f000e007f89 */ /* 0x020ea200000e0000 */
[C---:B-1----:R-:W-:Y:S02]  /*0b20*/  ISETP.GT.AND P0, PT, R8.reuse, 0x1e, PT ;  /* 0x0000001e0800780c */ /* 0x042fe40003f04270 */
[----:B------:R-:W-:Y:S02]  /*0b30*/  ISETP.NE.AND P1, PT, R8, RZ, PT ;  /* 0x000000ff0800720c */ /* 0x000fe40003f25270 */
[----:B--2---:R-:W-:Y:S02]  /*0b40*/  SEL R5, R0, RZ, !P0 ;  /* 0x000000ff00057207 */ /* 0x004fe40004000000 */
[----:B------:R-:W-:Y:S02]  /*0b50*/  ISETP.GT.AND P0, PT, R8, 0x1d, PT ;  /* 0x0000001d0800780c */ /* 0x000fe40003f04270 */
[----:B------:R-:W-:-:S05]  /*0b60*/  IADD3 R5, PT, PT, R5, R14, RZ ;  /* 0x0000000e05057210 */ /* 0x000fca0007ffe0ff */
[----:B------:R-:W1:Y:S02]  /*0b70*/  SHFL.DOWN PT, R0, R5, 0x2, 0x1f ;  /* 0x08401f0005007f89 */ /* 0x000e6400000e0000 */
[----:B------:R-:W-:Y:S01]  /*0b80*/  @!P1 MOV R6, 0x400 ;  /* 0x0000040000069802 */ /* 0x000fe20000000f00 */
[----:B------:R-:W2:Y:S01]  /*0b90*/  @!P1 S2R R9, SR_CgaCtaId ;  /* 0x0000000000099919 */ /* 0x000ea20000008800 */
[----:B-1----:R-:W-:Y:S02]  /*0ba0*/  SEL R0, R0, RZ, !P0 ;  /* 0x000000ff00007207 */ /* 0x002fe40004000000 */
[----:B------:R-:W-:-:S03]  /*0bb0*/  ISETP.GT.AND P0, PT, R8, 0x1b, PT ;  /* 0x0000001b0800780c */ /* 0x000fc60003f04270 */
[----:B------:R-:W-:-:S05]  /*0bc0*/  IMAD.IADD R0, R5, 0x1, R0 ;  /* 0x0000000105007824 */ /* 0x000fca00078e0200 */
[----:B------:R-:W1:Y:S01]  /*0bd0*/  SHFL.DOWN PT, R4, R0, 0x4, 0x1f ;  /* 0x08801f0000047f89 */ /* 0x000e6200000e0000 */
[----:B--2---:R-:W-:Y:S02]  /*0be0*/  @!P1 LEA R9, R9, R6, 0x18 ;  /* 0x0000000609099211 */ /* 0x004fe400078ec0ff */
[----:B-1----:R-:W-:Y:S02]  /*0bf0*/  SEL R7, R4, RZ, !P0 ;  /* 0x000000ff04077207 */ /* 0x002fe40004000000 */
[----:B------:R-:W-:-:S03]  /*0c00*/  ISETP.GT.AND P0, PT, R8, 0x17, PT ;  /* 0x000000170800780c */ /* 0x000fc60003f04270 */
[----:B------:R-:W-:Y:S01]  /*0c10*/  IMAD.IADD R7, R0, 0x1, R7 ;  /* 0x0000000100077824 */ /* 0x000fe200078e0207 */
[----:B------:R-:W-:-:S04]  /*0c20*/  @!P1 SHF.R.U32.HI R0, RZ, 0x3, R2 ;  /* 0x00000003ff009819 */ /* 0x000fc80000011602 */
[----:B------:R-:W1:Y:S01]  /*0c30*/  SHFL.DOWN PT, R4, R7, 0x8, 0x1f ;  /* 0x09001f0007047f89 */ /* 0x000e6200000e0000 */
[----:B------:R-:W-:-:S05]  /*0c40*/  @!P1 LOP3.LUT R0, R0, 0x7c, RZ, 0xc0, !PT ;  /* 0x0000007c00009812 */ /* 0x000fca00078ec0ff */
[----:B------:R-:W-:Y:S01]  /*0c50*/  @!P1 IMAD.IADD R0, R0, 0x1, R9 ;  /* 0x0000000100009824 */ /* 0x000fe200078e0209 */
[----:B-1----:R-:W-:Y:S02]  /*0c60*/  SEL R4, R4, RZ, !P0 ;  /* 0x000000ff04047207 */ /* 0x002fe40004000000 */
[----:B------:R-:W-:-:S03]  /*0c70*/  ISETP.GT.AND P0, PT, R8, 0xf, PT ;  /* 0x0000000f0800780c */ /* 0x000fc60003f04270 */
[----:B------:R-:W-:-:S05]  /*0c80*/  IMAD.IADD R4, R7, 0x1, R4 ;  /* 0x0000000107047824 */ /* 0x000fca00078e0204 */
[----:B------:R-:W1:Y:S02]  /*0c90*/  SHFL.DOWN PT, R5, R4, 0x10, 0x1f ;  /* 0x0a001f0004057f89 */ /* 0x000e6400000e0000 */
[----:B-1----:R-:W-:Y:S02]  /*0ca0*/  SEL R5, R5, RZ, !P0 ;  /* 0x000000ff05057207 */ /* 0x002fe40004000000 */
        /* <DEDUP_REMOVED lines=8> */
[----:B--2---:R-:W-:Y:S04]  /*0d30*/  LDS R0, [UR4+0xc] ;  /* 0x00000c04ff007984 */ /* 0x004fe80008000800 */
[----:B------:R-:W1:Y:S04]  /*0d40*/  LDS.128 R4, [UR4+0x10] ;  /* 0x00001004ff047984 */ /* 0x000e680008000c00 */
[----:B------:R-:W2:Y:S01]  /*0d50*/  LDS.64 R8, [UR4+0x20] ;  /* 0x00002004ff087984 */ /* 0x000ea20008000a00 */
[----:B-1----:R-:W-:-:S04]  /*0d60*/  IADD3 R0, PT, PT, R4, R0, R11 ;  /* 0x0000000004007210 */ /* 0x002fc80007ffe00b */
[----:B------:R-:W-:-:S04]  /*0d70*/  IADD3 R0, PT, PT, R6, R0, R5 ;  /* 0x0000000006007210 */ /* 0x000fc80007ffe005 */
[----:B--2---:R-:W-:-:S05]  /*0d80*/  IADD3 R0, PT, PT, R8, R0, R7 ;  /* 0x0000000008007210 */ /* 0x004fca0007ffe007 */
[----:B------:R-:W-:Y:S01]  /*0d90*/  IMAD.IADD R11, R0, 0x1, R9 ;  /* 0x00000001000b7824 */ /* 0x000fe200078e0209 */
[----:B------:R-:W-:Y:S06]  /*0da0*/  BRA `(.L_x_189) ;  /* 0x00000014007c7947 */ /* 0x000fec0003800000 */
.L_x_188:
[----:B------:R-:W-:Y:S01]  /*0db0*/  LOP3.LUT R4, R2, 0x3e0, RZ, 0xc0, !PT ;  /* 0x000003e002047812 */ /* 0x000fe200078ec0ff */
[----:B------:R-:W1:Y:S03]  /*0dc0*/  S2R R10, SR_LANEID ;  /* 0x00000000000a7919 */ /* 0x000e660000000000 */
[----:B------:R-:W-:Y:S02]  /*0dd0*/  LOP3.LUT R7, RZ, R4, RZ, 0x33, !PT ;  /* 0x00000004ff077212 */ /* 0x000fe400078e33ff */
[----:B------:R-:W-:-:S03]  /*0de0*/  IADD3 R5, PT, PT, R4, 0x20, RZ ;  /* 0x0000002004057810 */ /* 0x000fc60007ffe0ff */
[----:B------:R-:W-:Y:S01]  /*0df0*/  IMAD.IADD R7, R0, 0x1, R7 ;  /* 0x0000000100077824 */ /* 0x000fe200078e0207 */
[----:B------:R-:W-:-:S04]  /*0e00*/  ISETP.GT.U32.AND P0, PT, R5, R0, PT ;  /* 0x000000000500720c */ /* 0x000fc80003f04070 */
[----:B------:R-:W-:-:S05]  /*0e10*/  SEL R7, R7, 0x1f, P0 ;  /* 0x0000001f07077807 */ /* 0x000fca0000000000 */
[----:B-----5:R-:W2:Y:S01]  /*0e20*/  SHFL.DOWN PT, R4, R14, 0x1, R7 ;  /* 0x082000000e047989 */ /* 0x020ea200000e0007 */
[CC--:B-1----:R-:W-:Y:S01]  /*0e30*/  ISETP.GE.AND P0, PT, R10.reuse, R7.reuse, PT ;  /* 0x000000070a00720c */ /* 0x0c2fe20003f06270 */
[C---:B------:R-:W-:Y:S01]  /*0e40*/  VIADD R6, R10.reuse, 0x2 ;  /* 0x000000020a067836 */ /* 0x040fe20000000000 */
[C---:B------:R-:W-:Y:S01]  /*0e50*/  ISETP.NE.AND P1, PT, R10.reuse, RZ, PT ;  /* 0x000000ff0a00720c */ /* 0x040fe20003f25270 */
[----:B------:R-:W-:Y:S01]  /*0e60*/  VIADD R8, R10, 0x4 ;  /* 0x000000040a087836 */ /* 0x000fe20000000000 */
[----:B--2---:R-:W-:Y:S02]  /*0e70*/  SEL R5, R4, RZ, !P0 ;  /* 0x000000ff04057207 */ /* 0x004fe40004000000 */
[----:B------:R-:W-:-:S03]  /*0e80*/  ISETP.GT.AND P0, PT, R6, R7, PT ;  /* 0x000000070600720c */ /* 0x000fc60003f04270 */
[----:B------:R-:W-:-:S06]  /*0e90*/  IMAD.IADD R4, R5, 0x1, R14 ;  /* 0x0000000105047824 */ /* 0x000fcc00078e020e */
[----:B------:R-:W1:Y:S01]  /*0ea0*/  @!P1 S2R R11, SR_CgaCtaId ;  /* 0x00000000000b9919 */ /* 0x000e620000008800 */
[----:B------:R-:W-:Y:S01]  /*0eb0*/  @!P1 SHF.R.U32.HI R9, RZ, 0x3, R2 ;  /* 0x00000003ff099819 */ /* 0x000fe20000011602 */
[----:B------:R-:W2:Y:S03]  /*0ec0*/  SHFL.DOWN PT, R5, R4, 0x2, R7 ;  /* 0x0840000004057989 */ /* 0x000ea600000e0007 */
[----:B------:R-:W-:Y:S02]  /*0ed0*/  @!P1 LOP3.LUT R9, R9, 0x7c, RZ, 0xc0, !PT ;  /* 0x0000007c09099812 */ /* 0x000fe400078ec0ff */
[----:B--2---:R-:W-:Y:S02]  /*0ee0*/  SEL R5, R5, RZ, !P0 ;  /* 0x000000ff05057207 */ /* 0x004fe40004000000 */
[----:B------:R-:W-:-:S03]  /*0ef0*/  ISETP.GT.AND P0, PT, R8, R7, PT ;  /* 0x000000070800720c */ /* 0x000fc60003f04270 */
[----:B------:R-:W-:Y:S01]  /*0f00*/  IMAD.IADD R6, R4, 0x1, R5 ;  /* 0x0000000104067824 */ /* 0x000fe200078e0205 */
[----:B------:R-:W-:-:S04]  /*0f10*/  IADD3 R4, PT, PT, R10, 0x8, RZ ;  /* 0x000000080a047810 */ /* 0x000fc80007ffe0ff */
[----:B------:R-:W2:Y:S02]  /*0f20*/  SHFL.DOWN PT, R5, R6, 0x4, R7 ;  /* 0x0880000006057989 */ /* 0x000ea400000e0007 */
[----:B--2---:R-:W-:Y:S02]  /*0f30*/  SEL R5, R5, RZ, !P0 ;  /* 0x000000ff05057207 */ /* 0x004fe40004000000 */
[----:B------:R-:W-:-:S03]  /*0f40*/  ISETP.GT.AND P0, PT, R4, R7, PT ;  /* 0x000000070400720c */ /* 0x000fc60003f04270 */
[----:B------:R-:W-:Y:S02]  /*0f50*/  IMAD.IADD R8, R6, 0x1, R5 ;  /* 0x0000000106087824 */ /* 0x000fe400078e0205 */
[----:B------:R-:W-:Y:S01]  /*0f60*/  VIADD R6, R10, 0x10 ;  /* 0x000000100a067836 */ /* 0x000fe20000000000 */
[----:B------:R-:W-:Y:S02]  /*0f70*/  @!P1 MOV R10, 0x400 ;  /* 0x00000400000a9802 */ /* 0x000fe40000000f00 */
[----:B------:R-:W2:Y:S02]  /*0f80*/  SHFL.DOWN PT, R5, R8, 0x8, R7 ;  /* 0x0900000008057989 */ /* 0x000ea400000e0007 */
[----:B-1----:R-:W-:-:S05]  /*0f90*/  @!P1 LEA R10, R11, R10, 0x18 ;  /* 0x0000000a0b0a9211 */ /* 0x002fca00078ec0ff */
[----:B------:R-:W-:Y:S01]  /*0fa0*/  @!P1 IMAD.IADD R10, R9, 0x1, R10 ;  /* 0x00000001090a9824 */ /* 0x000fe200078e020a */
[----:B--2---:R-:W-:Y:S02]  /*0fb0*/  SEL R5, R5, RZ, !P0 ;  /* 0x000000ff05057207 */ /* 0x004fe40004000000 */
[----:B------:R-:W-:-:S03]  /*0fc0*/  ISETP.GT.AND P0, PT, R6, R7, PT ;  /* 0x000000070600720c */ /* 0x000fc60003f04270 */
[----:B------:R-:W-:-:S05]  /*0fd0*/  IMAD.IADD R4, R8, 0x1, R5 ;  /* 0x0000000108047824 */ /* 0x000fca00078e0205 */
[----:B------:R-:W1:Y:S02]  /*0fe0*/  SHFL.DOWN PT, R5, R4, 0x10, R7 ;  /* 0x0a00000004057989 */ /* 0x000e6400000e0007 */
[----:B-1----:R-:W-:Y:S02]  /*0ff0*/  SEL R5, R5, RZ, !P0 ;  /* 0x000000ff05057207 */ /* 0x002fe40004000000 */
[----:B------:R-:W-:-:S03]  /*1000*/  ISETP.NE.AND P0, PT, R2, RZ, PT ;  /* 0x000000ff0200720c */ /* 0x000fc60003f05270 */
[----:B------:R-:W-:-:S05]  /*1010*/  IMAD.IADD R11, R4, 0x1, R5 ;  /* 0x00000001040b7824 */ /* 0x000fca00078e0205 */
[----:B------:R1:W-:Y:S01]  /*1020*/  @!P1 STS [R10+0x8], R11 ;  /* 0x0000080b0a009388 */ /* 0x0003e20000000800 */
[----:B------:R-:W-:Y:S06]  /*1030*/  BAR.SYNC.DEFER_BLOCKING 0x0 ;  /* 0x0000000000007b1d */ /* 0x000fec0000010000 */
[----:B------:R-:W-:Y:S05]  /*1040*/  @P0 BRA `(.L_x_189) ;  /* 0x0000001000d40947 */ /* 0x000fea0003800000 */
[----:B------:R-:W2:Y:S01]  /*1050*/  S2UR UR5, SR_CgaCtaId ;  /* 0x00000000000579c3 */ /* 0x000ea20000008800 */
[----:B------:R-:W-:Y:S01]  /*1060*/  UMOV UR4, 0x400 ;  /* 0x0000040000047882 */ /* 0x000fe20000000000 */
[C---:B------:R-:W-:Y:S02]  /*1070*/  ISETP.GT.U32.AND P2, PT, R0.reuse, 0x40, PT ;  /* 0x000000400000780c */ /* 0x040fe40003f44070 */
[C---:B------:R-:W-:Y:S02]  /*1080*/  ISETP.GT.U32.AND P1, PT, R0.reuse, 0x20, PT ;  /* 0x000000200000780c */ /* 0x040fe40003f24070 */
[----:B------:R-:W-:Y:S01]  /*1090*/  ISETP.GT.U32.AND P3, PT, R0, 0x80, PT ;  /* 0x000000800000780c */ /* 0x000fe20003f64070 */
[----:B--2---:R-:W-:-:S09]  /*10a0*/  ULEA UR4, UR5, UR4, 0x18 ;  /* 0x0000000405047291 */ /* 0x004fd2000f8ec0ff */
[----:B------:R-:W2:Y:S04]  /*10b0*/  LDS.128 R4, [UR4+0x10] ;  /* 0x00001004ff047984 */ /* 0x000ea80008000c00 */
[----:B------:R-:W3:Y:S04]  /*10c0*/  LDS R2, [UR4+0xc] ;  /* 0x00000c04ff027984 */ /* 0x000ee80008000800 */
[----:B------:R-:W4:Y:S01]  /*10d0*/  LDS.64 R8, [UR4+0x20] ;  /* 0x00002004ff087984 */ /* 0x000f220008000a00 */
[----:B--2---:R-:W-:Y:S02]  /*10e0*/  SEL R4, R4, RZ, P2 ;  /* 0x000000ff04047207 */ /* 0x004fe40001000000 */
[----:B------:R-:W-:-:S02]  /*10f0*/  ISETP.GT.U32.AND P2, PT, R0, 0x60, PT ;  /* 0x000000600000780c */ /* 0x000fc40003f44070 */
[----:B---3--:R-:W-:Y:S02]  /*1100*/  SEL R2, R2, RZ, P1 ;  /* 0x000000ff02027207 */ /* 0x008fe40000800000 */
[----:B------:R-:W-:Y:S02]  /*1110*/  SEL R5, R5, RZ, P2 ;  /* 0x000000ff05057207 */ /* 0x000fe40001000000 */
[----:B------:R-:W-:Y:S02]  /*1120*/  IADD3 R2, PT, PT, R4, R2, R11 ;  /* 0x0000000204027210 */ /* 0x000fe40007ffe00b */
[----:B------:R-:W-:Y:S02]  /*1130*/  ISETP.GT.U32.AND P1, PT, R0, 0xa0, PT ;  /* 0x000000a00000780c */ /* 0x000fe40003f24070 */
[----:B------:R-:W-:Y:S02]  /*1140*/  SEL R6, R6, RZ, P3 ;  /* 0x000000ff06067207 */ /* 0x000fe40001800000 */
[----:B------:R-:W-:-:S02]  /*1150*/  ISETP.GT.U32.AND P2, PT, R0, 0xc0, PT ;  /* 0x000000c00000780c */ /* 0x000fc40003f44070 */
[----:B------:R-:W-:Y:S02]  /*1160*/  ISETP.GT.U32.AND P3, PT, R0, 0xe0, PT ;  /* 0x000000e00000780c */ /* 0x000fe40003f64070 */
[----:B------:R-:W-:Y:S02]  /*1170*/  SEL R7, R7, RZ, P1 ;  /* 0x000000ff07077207 */ /* 0x000fe40000800000 */
[----:B------:R-:W-:Y:S02]  /*1180*/  IADD3 R2, PT, PT, R6, R2, R5 ;  /* 0x0000000206027210 */ /* 0x000fe40007ffe005 */
[----:B----4-:R-:W-:Y:S02]  /*1190*/  SEL R8, R8, RZ, P2 ;  /* 0x000000ff08087207 */ /* 0x010fe40001000000 */
[----:B------:R-:W-:Y:S02]  /*11a0*/  SEL R9, R9, RZ, P3 ;  /* 0x000000ff09097207 */ /* 0x000fe40001800000 */
[----:B------:R-:W-:-:S05]  /*11b0*/  IADD3 R2, PT, PT, R8, R2, R7 ;  /* 0x0000000208027210 */ /* 0x000fca0007ffe007 */
[----:B-1----:R-:W-:Y:S01]  /*11c0*/  IMAD.IADD R11, R2, 0x1, R9 ;  /* 0x00000001020b7824 */ /* 0x002fe200078e0209 */
[----:B------:R-:W-:Y:S06]  /*11d0*/  BRA `(.L_x_189) ;  /* 0x0000001000707947 */ /* 0x000fec0003800000 */
.L_x_174:
[----:B------:R-:W0:Y:S01]  /*11e0*/  S2R R2, SR_TID.X ;  /* 0x0000000000027919 */ /* 0x000e220000002100 */
[----:B------:R-:W1:Y:S02]  /*11f0*/  LDCU.64 UR4, c[0x0][0x380] ;  /* 0x00007000ff0477ac */ /* 0x000e640008000a00 */
[----:B-1----:R-:W-:Y:S01]  /*1200*/  MOV R4, UR4 ;  /* 0x0000000400047c02 */ /* 0x002fe20008000f00 */
[----:B------:R-:W-:Y:S02]  /*1210*/  IMAD.U32 R5, RZ, RZ, UR5 ;  /* 0x00000005ff057e24 */ /* 0x000fe4000f8e00ff */
[----:B0-----:R-:W-:-:S04]  /*1220*/  IMAD R7, R3, 0x1000, R2 ;  /* 0x0000100003077824 */ /* 0x001fc800078e0202 */
[----:B------:R-:W-:-:S05]  /*1230*/  IMAD.WIDE.U32 R6, R7, 0x4, R4 ;  /* 0x0000000407067825 */ /* 0x000fca00078e0004 */
        /* <DEDUP_REMOVED lines=16> */
[----:B------:R-:W-:-:S02]  /*1340*/  ISETP.GE.U32.AND P0, PT, R0, R13, PT ;  /* 0x0000000d0000720c */ /* 0x000fc40003f06070 */
        /* <DEDUP_REMOVED lines=9> */
[----:B------:R-:W-:Y:S01]  /*13e0*/  IMAD R9, R3, 0x1000, R13 ;  /* 0x0000100003097824 */ /* 0x000fe200078e020d */
[----:B------:R-:W-:Y:S01]  /*13f0*/  LOP3.LUT R6, RZ, R2, RZ, 0x33, !PT ;  /* 0x00000002ff067212 */ /* 0x000fe200078e33ff */
[----:B------:R-:W-:Y:S01]  /*1400*/  VIADD R0, R8, 0xfffff000 ;  /* 0xfffff00008007836 */ /* 0x000fe20000000000 */
[----:B------:R-:W-:Y:S02]  /*1410*/  UMOV UR4, URZ ;  /* 0x000000ff00047c82 */ /* 0x000fe40008000000 */
[----:B------:R-:W-:Y:S02]  /*1420*/  IADD3 R6, PT, PT, -R13, R8, R6 ;  /* 0x000000080d067210 */ /* 0x000fe40007ffe106 */
[C---:B------:R-:W-:Y:S02]  /*1430*/  ISETP.GT.U32.AND P0, PT, R9.reuse, R0, PT ;  /* 0x000000000900720c */ /* 0x040fe40003f04070 */
[----:B------:R-:W-:Y:S01]  /*1440*/  IADD3 R7, PT, PT, R9, 0x800, R2 ;  /* 0x0000080009077810 */ /* 0x000fe20007ffe002 */
[----:B------:R-:W-:-:S02]  /*1450*/  IMAD.MOV.U32 R2, RZ, RZ, R9 ;  /* 0x000000ffff027224 */ /* 0x000fc400078e0009 */
[----:B------:R-:W-:-:S08]  /*1460*/  IMAD R6, R3, -0x1000, R6 ;  /* 0xfffff00003067824 */ /* 0x000fd000078e0206 */
[----:B------:R-:W-:Y:S05]  /*1470*/  @P0 BRA `(.L_x_191) ;  /* 0x00000000009c0947 */ /* 0x000fea0003800000 */
[----:B------:R-:W0:Y:S08]  /*1480*/  LDC R8, c[0x0][0x3a8] ;  /* 0x0000ea00ff087b82 */ /* 0x000e300000000800 */
[----:B------:R-:W1:Y:S02]  /*1490*/  LDC.64 R4, c[0x0][0x380] ;  /* 0x0000e000ff047b82 */ /* 0x000e640000000a00 */
.L_x_192:
[----:B------:R-:W2:Y:S02]  /*14a0*/  S2R R10, SR_TID.X ;  /* 0x00000000000a7919 */ /* 0x000ea40000002100 */
[----:B--2---:R-:W-:-:S04]  /*14b0*/  IMAD.IADD R11, R10, 0x1, R9 ;  /* 0x000000010a0b7824 */ /* 0x004fc800078e0209 */
[----:B-1----:R-:W-:-:S05]  /*14c0*/  IMAD.WIDE.U32 R10, R11, 0x4, R4 ;  /* 0x000000040b0a7825 */ /* 0x002fca00078e0004 */
        /* <DEDUP_REMOVED lines=10> */
[----:B------:R-:W5:Y:S01]  /*1570*/  LDG.E R21, desc[UR6][R10.64+0x2c00] ;  /* 0x002c00060a157981 */ /* 0x000f62000c1e1900 */
[----:B--2---:R-:W-:-:S03]  /*1580*/  IADD3 R20, PT, PT, R20, R18, R27 ;  /* 0x0000001214147210 */ /* 0x004fc60007ffe01b */
[----:B------:R-:W2:Y:S04]  /*1590*/  LDG.E R18, desc[UR6][R10.64+0x2800] ;  /* 0x002800060a127981 */ /* 0x000ea8000c1e1900 */
[----:B------:R-:W2:Y:S01]  /*15a0*/  LDG.E R27, desc[UR6][R10.64+0x3800] ;  /* 0x003800060a1b7981 */ /* 0x000ea2000c1e1900 */
[----:B---3--:R-:W-:-:S03]  /*15b0*/  IADD3 R24, PT, PT, R23, R22, R20 ;  /* 0x0000001617187210 */ /* 0x008fc60007ffe014 */
[----:B------:R-:W3:Y:S04]  /*15c0*/  LDG.E R23, desc[UR6][R10.64+0x3000] ;  /* 0x003000060a177981 */ /* 0x000ee8000c1e1900 */
[----:B------:R-:W3:Y:S04]  /*15d0*/  LDG.E R20, desc[UR6][R10.64+0x3400] ;  /* 0x003400060a147981 */ /* 0x000ee8000c1e1900 */
[----:B------:R-:W3:Y:S01]  /*15e0*/  LDG.E R22, desc[UR6][R10.64+0x3c00] ;  /* 0x003c00060a167981 */ /* 0x000ee2000c1e1900 */
[----:B----4-:R-:W-:-:S04]  /*15f0*/  IADD3 R14, PT, PT, R17, R14, R24 ;  /* 0x0000000e110e7210 */ /* 0x010fc80007ffe018 */
[----:B-----5:R-:W-:-:S04]  /*1600*/  IADD3 R14, PT, PT, R19, R16, R14 ;  /* 0x00000010130e7210 */ /* 0x020fc80007ffe00e */
[----:B------:R-:W-:Y:S02]  /*1610*/  IADD3 R12, PT, PT, R15, R12, R14 ;  /* 0x0000000c0f0c7210 */ /* 0x000fe40007ffe00e */
[----:B0-----:R-:W-:-:S04]  /*1620*/  IADD3 R14, PT, PT, -R9, R8, RZ ;  /* 0x00000008090e7210 */ /* 0x001fc80007ffe1ff */
[----:B------:R-:W-:Y:S02]  /*1630*/  ISETP.GE.U32.AND P0, PT, R14, R13, PT ;  /* 0x0000000d0e00720c */ /* 0x000fe40003f06070 */
[----:B--2---:R-:W-:-:S04]  /*1640*/  IADD3 R12, PT, PT, R21, R18, R12 ;  /* 0x00000012150c7210 */ /* 0x004fc80007ffe00c */
[----:B---3--:R-:W-:-:S04]  /*1650*/  IADD3 R12, PT, PT, R20, R23, R12 ;  /* 0x00000017140c7210 */ /* 0x008fc80007ffe00c */
[----:B------:R-:W-:-:S03]  /*1660*/  IADD3 R27, PT, PT, R22, R27, R12 ;  /* 0x0000001b161b7210 */ /* 0x000fc60007ffe00c */
[----:B------:R-:W-:Y:S05]  /*1670*/  @!P0 BRA `(.L_x_190) ;  /* 0x00000008009c8947 */ /* 0x000fea0003800000 */
[C---:B------:R-:W-:Y:S01]  /*1680*/  IMAD.IADD R9, R13.reuse, 0x1, R9 ;  /* 0x000000010d097824 */ /* 0x040fe200078e0209 */
[----:B------:R-:W-:Y:S01]  /*1690*/  UIADD3 UR4, UPT, UPT, UR4, 0x1, URZ ;  /* 0x0000000104047890 */ /* 0x000fe2000fffe0ff */
[----:B------:R-:W-:Y:S02]  /*16a0*/  IMAD.IADD R2, R13, 0x1, R2 ;  /* 0x000000010d027824 */ /* 0x000fe400078e0202 */
[----:B------:R-:W-:Y:S01]  /*16b0*/  IMAD.IADD R6, R6, 0x1, -R13 ;  /* 0x0000000106067824 */ /* 0x000fe200078e0a0d */
[----:B------:R-:W-:Y:S01]  /*16c0*/  ISETP.GT.U32.AND P0, PT, R9, R0, PT ;  /* 0x000000000900720c */ /* 0x000fe20003f04070 */
[----:B------:R-:W-:-:S12]  /*16d0*/  IMAD.IADD R7, R13, 0x1, R7 ;  /* 0x000000010d077824 */ /* 0x000fd800078e0207 */
[----:B------:R-:W-:Y:S05]  /*16e0*/  @!P0 BRA `(.L_x_192) ;  /* 0xfffffffc006c8947 */ /* 0x000fea000383ffff */
.L_x_191:
[----:B------:R-:W0:Y:S01]  /*16f0*/  S2R R13, SR_TID.X ;  /* 0x00000000000d7919 */ /* 0x000e220000002100 */
[----:B------:R-:W-:Y:S01]  /*1700*/  IMAD.IADD R0, R8, 0x1, -R9 ;  /* 0x0000000108007824 */ /* 0x000fe200078e0a09 */
[----:B------:R-:W-:Y:S04]  /*1710*/  BSSY.RECONVERGENT B1, `(.L_x_190) ;  /* 0x000009d000017945 */ /* 0x000fe80003800200 */
[----:B0-----:R-:W-:-:S04]  /*1720*/  ISETP.GE.AND P0, PT, R13, R0, PT ;  /* 0x000000000d00720c */ /* 0x001fc80003f06270 */
[----:B------:R-:W-:-:S13]  /*1730*/  ISETP.GE.U32.OR P0, PT, R9, R8, P0 ;  /* 0x000000080900720c */ /* 0x000fda0000706470 */
[----:B------:R-:W-:Y:S05]  /*1740*/  @P0 BRA `(.L_x_193) ;  /* 0x0000000800640947 */ /* 0x000fea0003800000 */
[----:B------:R-:W0:Y:S01]  /*1750*/  LDC R10, c[0x0][0x3ac] ;  /* 0x0000eb00ff0a7b82 */ /* 0x000e220000000800 */
[----:B------:R-:W-:Y:S01]  /*1760*/  LOP3.LUT R11, RZ, R13, RZ, 0x33, !PT ;  /* 0x0000000dff0b7212 */ /* 0x000fe200078e33ff */
[----:B------:R-:W-:Y:S06]  /*1770*/  BSSY.RECONVERGENT B2, `(.L_x_194) ;  /* 0x000004f000027945 */ /* 0x000fec0003800200 */
[----:B------:R-:W1:Y:S01]  /*1780*/  LDC R0, c[0x0][0x3ac] ;  /* 0x0000eb00ff007b82 */ /* 0x000e620000000800 */
[----:B0-----:R-:W-:-:S05]  /*1790*/  IMAD.SHL.U32 R10, R10, 0x1000, RZ ;  /* 0x000010000a0a7824 */ /* 0x001fca00078e00ff */
[----:B------:R-:W-:-:S04]  /*17a0*/  LEA R10, R3, R10, 0xc ;  /* 0x0000000a030a7211 */ /* 0x000fc800078e60ff */
[----:B------:R-:W-:Y:S01]  /*17b0*/  IADD3 R8, PT, PT, -R10, R8, R11 ;  /* 0x000000080a087210 */ /* 0x000fe20007ffe10b */
[----:B-1----:R-:W-:Y:S02]  /*17c0*/  IMAD R11, R0, UR4, RZ ;  /* 0x00000004000b7c24 */ /* 0x002fe4000f8e02ff */
[----:B------:R-:W-:Y:S02]  /*17d0*/  IMAD.MOV.U32 R0, RZ, RZ, R13 ;  /* 0x000000ffff007224 */ /* 0x000fe400078e000d */
[----:B------:R-:W-:-:S05]  /*17e0*/  IMAD R8, R11, -0x1000, R8 ;  /* 0xfffff0000b087824 */ /* 0x000fca00078e0208 */
[C---:B------:R-:W-:Y:S02]  /*17f0*/  ISETP.GE.U32.AND P0, PT, R8.reuse, 0xf00, PT ;  /* 0x00000f000800780c */ /* 0x040fe40003f06070 */
[----:B------:R-:W-:-:S04]  /*1800*/  LEA.HI R8, R8, 0x1, RZ, 0x18 ;  /* 0x0000000108087811 */ /* 0x000fc800078fc0ff */
[----:B------:R-:W-:-:S07]  /*1810*/  LOP3.LUT R10, R8, 0xf, RZ, 0xc0, !PT ;  /* 0x0000000f080a7812 */ /* 0x000fce00078ec0ff */
[----:B------:R-:W-:Y:S05]  /*1820*/  @!P0 BRA `(.L_x_195) ;  /* 0x00000004000c8947 */ /* 0x000fea0003800000 */
[----:B------:R-:W-:Y:S01]  /*1830*/  LEA.HI R0, R6, 0x1, RZ, 0x18 ;  /* 0x0000000106007811 */ /* 0x000fe200078fc0ff */
[----:B------:R-:W-:Y:S01]  /*1840*/  BSSY.RECONVERGENT B3, `(.L_x_196) ;  /* 0x0000040000037945 */ /* 0x000fe20003800200 */
[----:B------:R-:W-:Y:S02]  /*1850*/  LOP3.LUT R11, R13, 0x800, RZ, 0xfc, !PT ;  /* 0x000008000d0b7812 */ /* 0x000fe400078efcff */
[----:B------:R-:W-:-:S05]  /*1860*/  LOP3.LUT R0, R0, 0x1fffff0, RZ, 0xc0, !PT ;  /* 0x01fffff000007812 */ /* 0x000fca00078ec0ff */
[----:B------:R-:W-:-:S07]  /*1870*/  IMAD.MOV R0, RZ, RZ, -R0 ;  /* 0x000000ffff007224 */ /* 0x000fce00078e0a00 */
.L_x_197:
[C---:B------:R-:W-:Y:S02]  /*1880*/  VIADD R15, R7.reuse, 0xfffff800 ;  /* 0xfffff800070f7836 */ /* 0x040fe40000000000 */
[----:B------:R-:W-:Y:S02]  /*1890*/  VIADD R21, R7, 0xfffff900 ;  /* 0xfffff90007157836 */ /* 0x000fe40000000000 */
[----:B------:R-:W-:-:S04]  /*18a0*/  IMAD.WIDE.U32 R14, R15, 0x4, R4 ;  /* 0x000000040f0e7825 */ /* 0x000fc800078e0004 */
[--C-:B------:R-:W-:Y:S01]  /*18b0*/  IMAD.WIDE.U32 R20, R21, 0x4, R4.reuse ;  /* 0x0000000415147825 */ /* 0x100fe200078e0004 */
[----:B------:R0:W2:Y:S04]  /*18c0*/  LDG.E R28, desc[UR6][R14.64] ;  /* 0x000000060e1c7981 */ /* 0x0000a8000c1e1900 */
[----:B------:R-:W2:Y:S01]  /*18d0*/  LDG.E R29, desc[UR6][R20.64] ;  /* 0x00000006141d7981 */ /* 0x000ea2000c1e1900 */
[C---:B------:R-:W-:Y:S02]  /*18e0*/  VIADD R17, R7.reuse, 0xfffffa00 ;  /* 0xfffffa0007117836 */ /* 0x040fe40000000000 */
[----:B------:R-:W-:Y:S02]  /*18f0*/  VIADD R19, R7, 0xfffffb00 ;  /* 0xfffffb0007137836 */ /* 0x000fe40000000000 */
[----:B------:R-:W-:-:S04]  /*1900*/  IMAD.WIDE.U32 R16, R17, 0x4, R4 ;  /* 0x0000000411107825 */ /* 0x000fc800078e0004 */
[--C-:B------:R-:W-:Y:S01]  /*1910*/  IMAD.WIDE.U32 R18, R19, 0x4, R4.reuse ;  /* 0x0000000413127825 */ /* 0x100fe200078e0004 */
[----:B------:R1:W3:Y:S04]  /*1920*/  LDG.E R13, desc[UR6][R16.64] ;  /* 0x00000006100d7981 */ /* 0x0002e8000c1e1900 */
[----:B------:R4:W3:Y:S01]  /*1930*/  LDG.E R12, desc[UR6][R18.64] ;  /* 0x00000006120c7981 */ /* 0x0008e2000c1e1900 */
[C---:B------:R-:W-:Y:S01]  /*1940*/  VIADD R22, R7.reuse, 0xfffffd00 ;  /* 0xfffffd0007167836 */ /* 0x040fe20000000000 */
[C---:B------:R-:W-:Y:S01]  /*1950*/  IADD3 R23, PT, PT, R7.reuse, -0x400, RZ ;  /* 0xfffffc0007177810 */ /* 0x040fe20007ffe0ff */
[----:B------:R-:W-:Y:S02]  /*1960*/  VIADD R26, R7, 0xfffffe00 ;  /* 0xfffffe00071a7836 */ /* 0x000fe40000000000 */
[----:B0-----:R-:W-:-:S04]  /*1970*/  IMAD.WIDE.U32 R14, R22, 0x4, R4 ;  /* 0x00000004160e7825 */ /* 0x001fc800078e0004 */
[--C-:B-1----:R-:W-:Y:S02]  /*1980*/  IMAD.WIDE.U32 R16, R26, 0x4, R4.reuse ;  /* 0x000000041a107825 */ /* 0x102fe400078e0004 */
[----:B------:R0:W5:Y:S02]  /*1990*/  LDG.E R26, desc[UR6][R14.64] ;  /* 0x000000060e1a7981 */ /* 0x000164000c1e1900 */
[C-C-:B------:R-:W-:Y:S02]  /*19a0*/  IMAD.WIDE.U32 R24, R7.reuse, 0x4, R4.reuse ;  /* 0x0000000407187825 */ /* 0x140fe400078e0004 */
[----:B------:R-:W5:Y:S02]  /*19b0*/  LDG.E R16, desc[UR6][R16.64] ;  /* 0x0000000610107981 */ /* 0x000f64000c1e1900 */
[----:B----4-:R-:W-:Y:S02]  /*19c0*/  VIADD R19, R7, 0xffffff00 ;  /* 0xffffff0007137836 */ /* 0x010fe40000000000 */
[----:B------:R-:W-:Y:S01]  /*19d0*/  IMAD.WIDE.U32 R20, R23, 0x4, R4 ;  /* 0x0000000417147825 */ /* 0x000fe200078e0004 */
[----:B------:R-:W4:Y:S03]  /*19e0*/  LDG.E R24, desc[UR6][R24.64] ;  /* 0x0000000618187981 */ /* 0x000f26000c1e1900 */
[----:B0-----:R-:W-:-:S02]  /*19f0*/  VIADD R15, R7, 0x200 ;  /* 0x00000200070f7836 */ /* 0x001fc40000000000 */
[----:B------:R-:W-:Y:S02]  /*1a00*/  VIADD R23, R7, 0x100 ;  /* 0x0000010007177836 */ /* 0x000fe40000000000 */
[--C-:B------:R-:W-:Y:S01]  /*1a10*/  IMAD.WIDE.U32 R18, R19, 0x4, R4.reuse ;  /* 0x0000000413127825 */ /* 0x100fe200078e0004 */
[----:B------:R0:W5:Y:S03]  /*1a20*/  LDG.E R25, desc[UR6][R20.64] ;  /* 0x0000000614197981 */ /* 0x000166000c1e1900 */
[----:B------:R-:W-:Y:S02]  /*1a30*/  IMAD.WIDE.U32 R22, R23, 0x4, R4 ;  /* 0x0000000417167825 */ /* 0x000fe400078e0004 */
[----:B------:R-:W4:Y:S04]  /*1a40*/  LDG.E R19, desc[UR6][R18.64] ;  /* 0x0000000612137981 */ /* 0x000f28000c1e1900 */
[----:B------:R1:W4:Y:S01]  /*1a50*/  LDG.E R23, desc[UR6][R22.64] ;  /* 0x0000000616177981 */ /* 0x000322000c1e1900 */
[----:B0-----:R-:W-:-:S04]  /*1a60*/  VIADD R21, R7, 0x300 ;  /* 0x0000030007157836 */ /* 0x001fc80000000000 */
[----:B------:R-:W-:-:S04]  /*1a70*/  IMAD.WIDE.U32 R20, R21, 0x4, R4 ;  /* 0x0000000415147825 */ /* 0x000fc800078e0004 */
[----:B-1----:R-:W-:Y:S02]  /*1a80*/  VIADD R22, R7, 0x700 ;  /* 0x0000070007167836 */ /* 0x002fe40000000000 */
[----:B------:R-:W4:Y:S01]  /*1a90*/  LDG.E R21, desc[UR6][R20.64] ;  /* 0x0000000614157981 */ /* 0x000f22000c1e1900 */
[----:B--2---:R-:W-:Y:S01]  /*1aa0*/  IADD3 R27, PT, PT, R29, R28, R27 ;  /* 0x0000001c1d1b7210 */ /* 0x004fe20007ffe01b */
[----:B------:R-:W-:Y:S01]  /*1ab0*/  IMAD.WIDE.U32 R28, R15, 0x4, R4 ;  /* 0x000000040f1c7825 */ /* 0x000fe200078e0004 */
[----:B------:R-:W-:-:S05]  /*1ac0*/  IADD3 R15, PT, PT, R7, 0x400, RZ ;  /* 0x00000400070f7810 */ /* 0x000fca0007ffe0ff */
[----:B------:R0:W2:Y:S01]  /*1ad0*/  LDG.E R28, desc[UR6][R28.64] ;  /* 0x000000061c1c7981 */ /* 0x0000a2000c1e1900 */
[----:B------:R-:W-:-:S05]  /*1ae0*/  IMAD.WIDE.U32 R14, R15, 0x4, R4 ;  /* 0x000000040f0e7825 */ /* 0x000fca00078e0004 */
[----:B------:R1:W2:Y:S01]  /*1af0*/  LDG.E R17, desc[UR6][R14.64] ;  /* 0x000000060e117981 */ /* 0x0002a2000c1e1900 */
[----:B---3--:R-:W-:Y:S01]  /*1b00*/  IADD3 R27, PT, PT, R12, R13, R27 ;  /* 0x0000000d0c1b7210 */ /* 0x008fe20007ffe01b */
[----:B0-----:R-:W-:-:S04]  /*1b10*/  VIADD R29, R7, 0x500 ;  /* 0x00000500071d7836 */ /* 0x001fc80000000000 */
[----:B------:R-:W-:-:S04]  /*1b20*/  IMAD.WIDE.U32 R12, R29, 0x4, R4 ;  /* 0x000000041d0c7825 */ /* 0x000fc800078e0004 */
[----:B-1----:R-:W-:Y:S01]  /*1b30*/  VIADD R15, R7, 0x600 ;  /* 0x00000600070f7836 */ /* 0x002fe20000000000 */
[----:B------:R0:W3:Y:S03]  /*1b40*/  LDG.E R18, desc[UR6][R12.64] ;  /* 0x000000060c127981 */ /* 0x0000e6000c1e1900 */
[----:B------:R-:W-:-:S04]  /*1b50*/  IMAD.WIDE.U32 R14, R15, 0x4, R4 ;  /* 0x000000040f0e7825 */ /* 0x000fc800078e0004 */
[----:B0-----:R-:W-:Y:S02]  /*1b60*/  IMAD.WIDE.U32 R12, R22, 0x4, R4 ;  /* 0x00000004160c7825 */ /* 0x001fe400078e0004 */
[----:B------:R-:W3:Y:S04]  /*1b70*/  LDG.E R22, desc[UR6][R14.64] ;  /* 0x000000060e167981 */ /* 0x000ee8000c1e1900 */
[----:B------:R-:W3:Y:S01]  /*1b80*/  LDG.E R20, desc[UR6][R12.64] ;  /* 0x000000060c147981 */ /* 0x000ee2000c1e1900 */
[----:B------:R-:W-:Y:S01]  /*1b90*/  VIADD R0, R0, 0x10 ;  /* 0x0000001000007836 */ /* 0x000fe20000000000 */
[----:B-----5:R-:W-:-:S04]  /*1ba0*/  IADD3 R25, PT, PT, R26, R25, R27 ;  /* 0x000000191a197210 */ /* 0x020fc80007ffe01b */
[----:B----4-:R-:W-:Y:S02]  /*1bb0*/  IADD3 R16, PT, PT, R19, R16, R25 ;  /* 0x0000001013107210 */ /* 0x010fe40007ffe019 */
[----:B------:R-:W-:Y:S02]  /*1bc0*/  ISETP.NE.AND P0, PT, R0, RZ, PT ;  /* 0x000000ff0000720c */ /* 0x000fe40003f05270 */
[----:B------:R-:W-:Y:S01]  /*1bd0*/  IADD3 R16, PT, PT, R23, R24, R16 ;  /* 0x0000001817107210 */ /* 0x000fe20007ffe010 */
[----:B------:R-:W-:Y:S02]  /*1be0*/  VIADD R11, R11, 0x1000 ;  /* 0x000010000b0b7836 */ /* 0x000fe40000000000 */
[----:B------:R-:W-:Y:S01]  /*1bf0*/  VIADD R7, R7, 0x1000 ;  /* 0x0000100007077836 */ /* 0x000fe20000000000 */
[----:B--2---:R-:W-:-:S04]  /*1c00*/  IADD3 R16, PT, PT, R21, R28, R16 ;  /* 0x0000001c15107210 */ /* 0x004fc80007ffe010 */
[----:B---3--:R-:W-:-:S04]  /*1c10*/  IADD3 R17, PT, PT, R18, R17, R16 ;  /* 0x0000001112117210 */ /* 0x008fc80007ffe010 */
[----:B------:R-:W-:Y:S01]  /*1c20*/  IADD3 R27, PT, PT, R20, R22, R17 ;  /* 0x00000016141b7210 */ /* 0x000fe20007ffe011 */
[----:B------:R-:W-:Y:S06]  /*1c30*/  @P0 BRA `(.L_x_197) ;  /* 0xfffffffc00100947 */ /* 0x000fec000383ffff */
[----:B------:R-:W-:Y:S05]  /*1c40*/  BSYNC.RECONVERGENT B3 ;  /* 0x0000000000037941 */ /* 0x000fea0003800200 */
.L_x_196:
[----:B------:R-:W-:-:S07]  /*1c50*/  IADD3 R0, PT, PT, R11, -0x800, RZ ;  /* 0xfffff8000b007810 */ /* 0x000fce0007ffe0ff */
.L_x_195:
[----:B------:R-:W-:Y:S05]  /*1c60*/  BSYNC.RECONVERGENT B2 ;  /* 0x0000000000027941 */ /* 0x000fea0003800200 */
.L_x_194:
[----:B------:R-:W-:-:S13]  /*1c70*/  ISETP.NE.AND P0, PT, R10, RZ, PT ;  /* 0x000000ff0a00720c */ /* 0x000fda0003f05270 */
[----:B------:R-:W-:Y:S05]  /*1c80*/  @!P0 BRA `(.L_x_193) ;  /* 0x0000000400148947 */ /* 0x000fea0003800000 */
[----:B------:R-:W-:Y:S01]  /*1c90*/  ISETP.GE.U32.AND P0, PT, R10, 0x8, PT ;  /* 0x000000080a00780c */ /* 0x000fe20003f06070 */
[----:B------:R-:W-:Y:S01]  /*1ca0*/  BSSY.RECONVERGENT B2, `(.L_x_198) ;  /* 0x0000021000027945 */ /* 0x000fe20003800200 */
[----:B------:R-:W-:-:S04]  /*1cb0*/  LOP3.LUT R23, R8, 0x7, RZ, 0xc0, !PT ;  /* 0x0000000708177812 */ /* 0x000fc800078ec0ff */
[----:B------:R-:W-:-:S07]  /*1cc0*/  ISETP.NE.AND P1, PT, R23, RZ, PT ;  /* 0x000000ff1700720c */ /* 0x000fce0003f25270 */
[----:B------:R-:W-:Y:S06]  /*1cd0*/  @!P0 BRA `(.L_x_199) ;  /* 0x0000000000748947 */ /* 0x000fec0003800000 */
[----:B------:R-:W-:-:S04]  /*1ce0*/  IMAD.IADD R11, R0, 0x1, R9 ;  /* 0x00000001000b7824 */ /* 0x000fc800078e0209 */
[C---:B------:R-:W-:Y:S02]  /*1cf0*/  VIADD R19, R11.reuse, 0x100 ;  /* 0x000001000b137836 */ /* 0x040fe40000000000 */
[C---:B------:R-:W-:Y:S02]  /*1d00*/  VIADD R21, R11.reuse, 0x200 ;  /* 0x000002000b157836 */ /* 0x040fe40000000000 */
[C---:B------:R-:W-:Y:S02]  /*1d10*/  VIADD R13, R11.reuse, 0x300 ;  /* 0x000003000b0d7836 */ /* 0x040fe40000000000 */
[----:B------:R-:W-:-:S04]  /*1d20*/  IMAD.WIDE.U32 R16, R11, 0x4, R4 ;  /* 0x000000040b107825 */ /* 0x000fc800078e0004 */
[--C-:B------:R-:W-:Y:S01]  /*1d30*/  IMAD.WIDE.U32 R18, R19, 0x4, R4.reuse ;  /* 0x0000000413127825 */ /* 0x100fe200078e0004 */
[----:B------:R0:W2:Y:S03]  /*1d40*/  LDG.E R22, desc[UR6][R16.64] ;  /* 0x0000000610167981 */ /* 0x0000a6000c1e1900 */
[--C-:B------:R-:W-:Y:S01]  /*1d50*/  IMAD.WIDE.U32 R20, R21, 0x4, R4.reuse ;  /* 0x0000000415147825 */ /* 0x100fe200078e0004 */
[----:B------:R1:W2:Y:S03]  /*1d60*/  LDG.E R7, desc[UR6][R18.64] ;  /* 0x0000000612077981 */ /* 0x0002a6000c1e1900 */
[C---:B------:R-:W-:Y:S02]  /*1d70*/  VIADD R15, R11.reuse, 0x400 ;  /* 0x000004000b0f7836 */ /* 0x040fe40000000000 */
[C---:B------:R-:W-:Y:S01]  /*1d80*/  VIADD R25, R11.reuse, 0x500 ;  /* 0x000005000b197836 */ /* 0x040fe20000000000 */
[----:B------:R-:W-:Y:S01]  /*1d90*/  IADD3 R29, PT, PT, R11, 0x600, RZ ;  /* 0x000006000b1d7810 */ /* 0x000fe20007ffe0ff */
[----:B------:R-:W-:Y:S01]  /*1da0*/  IMAD.WIDE.U32 R12, R13, 0x4, R4 ;  /* 0x000000040d0c7825 */ /* 0x000fe200078e0004 */
[----:B------:R-:W3:Y:S03]  /*1db0*/  LDG.E R20, desc[UR6][R20.64] ;  /* 0x0000000614147981 */ /* 0x000ee6000c1e1900 */
[----:B------:R-:W-:-:S02]  /*1dc0*/  VIADD R24, R11, 0x700 ;  /* 0x000007000b187836 */ /* 0x000fc40000000000 */
[--C-:B------:R-:W-:Y:S01]  /*1dd0*/  IMAD.WIDE.U32 R14, R15, 0x4, R4.reuse ;  /* 0x000000040f0e7825 */ /* 0x100fe200078e0004 */
[----:B------:R-:W3:Y:S03]  /*1de0*/  LDG.E R12, desc[UR6][R12.64] ;  /* 0x000000060c0c7981 */ /* 0x000ee6000c1e1900 */
[--C-:B------:R-:W-:Y:S02]  /*1df0*/  IMAD.WIDE.U32 R10, R25, 0x4, R4.reuse ;  /* 0x00000004190a7825 */ /* 0x100fe400078e0004 */
[----:B------:R-:W4:Y:S02]  /*1e00*/  LDG.E R14, desc[UR6][R14.64] ;  /* 0x000000060e0e7981 */ /* 0x000f24000c1e1900 */
[--C-:B0-----:R-:W-:Y:S02]  /*1e10*/  IMAD.WIDE.U32 R16, R29, 0x4, R4.reuse ;  /* 0x000000041d107825 */ /* 0x101fe400078e0004 */
[----:B------:R-:W4:Y:S02]  /*1e20*/  LDG.E R10, desc[UR6][R10.64] ;  /* 0x000000060a0a7981 */ /* 0x000f24000c1e1900 */
[----:B-1----:R-:W-:-:S02]  /*1e30*/  IMAD.WIDE.U32 R18, R24, 0x4, R4 ;  /* 0x0000000418127825 */ /* 0x002fc400078e0004 */
[----:B------:R-:W5:Y:S04]  /*1e40*/  LDG.E R16, desc[UR6][R16.64] ;  /* 0x0000000610107981 */ /* 0x000f68000c1e1900 */
[----:B------:R-:W5:Y:S01]  /*1e50*/  LDG.E R18, desc[UR6][R18.64] ;  /* 0x0000000612127981 */ /* 0x000f62000c1e1900 */
[----:B------:R-:W-:Y:S01]  /*1e60*/  VIADD R0, R0, 0x800 ;  /* 0x0000080000007836 */ /* 0x000fe20000000000 */
[----:B--2---:R-:W-:-:S04]  /*1e70*/  IADD3 R7, PT, PT, R7, R22, R27 ;  /* 0x0000001607077210 */ /* 0x004fc80007ffe01b */
[----:B---3--:R-:W-:-:S04]  /*1e80*/  IADD3 R7, PT, PT, R12, R20, R7 ;  /* 0x000000140c077210 */ /* 0x008fc80007ffe007 */
[----:B----4-:R-:W-:-:S04]  /*1e90*/  IADD3 R7, PT, PT, R10, R14, R7 ;  /* 0x0000000e0a077210 */ /* 0x010fc80007ffe007 */
[----:B-----5:R-:W-:-:S07]  /*1ea0*/  IADD3 R27, PT, PT, R18, R16, R7 ;  /* 0x00000010121b7210 */ /* 0x020fce0007ffe007 */
.L_x_199:
[----:B------:R-:W-:Y:S05]  /*1eb0*/  BSYNC.RECONVERGENT B2 ;  /* 0x0000000000027941 */ /* 0x000fea0003800200 */
.L_x_198:
[----:B------:R-:W-:Y:S05]  /*1ec0*/  @!P1 BRA `(.L_x_193) ;  /* 0x0000000000849947 */ /* 0x000fea0003800000 */
[----:B------:R-:W-:Y:S01]  /*1ed0*/  ISETP.GE.U32.AND P0, PT, R23, 0x4, PT ;  /* 0x000000041700780c */ /* 0x000fe20003f06070 */
[----:B------:R-:W-:Y:S01]  /*1ee0*/  BSSY.RECONVERGENT B2, `(.L_x_200) ;  /* 0x0000012000027945 */ /* 0x000fe20003800200 */
[----:B------:R-:W-:-:S11]  /*1ef0*/  LOP3.LUT P1, RZ, R8, 0x3, RZ, 0xc0, !PT ;  /* 0x0000000308ff7812 */ /* 0x000fd6000782c0ff */
[----:B------:R-:W-:Y:S05]  /*1f00*/  @!P0 BRA `(.L_x_201) ;  /* 0x00000000003c8947 */ /* 0x000fea0003800000 */
[----:B------:R-:W-:-:S04]  /*1f10*/  IMAD.IADD R7, R0, 0x1, R9 ;  /* 0x0000000100077824 */ /* 0x000fc800078e0209 */
[C---:B------:R-:W-:Y:S02]  /*1f20*/  VIADD R11, R7.reuse, 0x100 ;  /* 0x00000100070b7836 */ /* 0x040fe40000000000 */
[----:B------:R-:W-:-:S04]  /*1f30*/  IMAD.WIDE.U32 R8, R7, 0x4, R4 ;  /* 0x0000000407087825 */ /* 0x000fc800078e0004 */
[C---:B------:R-:W-:Y:S02]  /*1f40*/  VIADD R13, R7.reuse, 0x200 ;  /* 0x00000200070d7836 */ /* 0x040fe40000000000 */
[----:B------:R-:W-:Y:S01]  /*1f50*/  VIADD R15, R7, 0x300 ;  /* 0x00000300070f7836 */ /* 0x000fe20000000000 */
[----:B------:R-:W2:Y:S01]  /*1f60*/  LDG.E R8, desc[UR6][R8.64] ;  /* 0x0000000608087981 */ /* 0x000ea2000c1e1900 */
[----:B------:R-:W-:-:S04]  /*1f70*/  IMAD.WIDE.U32 R10, R11, 0x4, R4 ;  /* 0x000000040b0a7825 */ /* 0x000fc800078e0004 */
[--C-:B------:R-:W-:Y:S02]  /*1f80*/  IMAD.WIDE.U32 R12, R13, 0x4, R4.reuse ;  /* 0x000000040d0c7825 */ /* 0x100fe400078e0004 */
[----:B------:R-:W2:Y:S02]  /*1f90*/  LDG.E R10, desc[UR6][R10.64] ;  /* 0x000000060a0a7981 */ /* 0x000ea4000c1e1900 */
[----:B------:R-:W-:Y:S02]  /*1fa0*/  IMAD.WIDE.U32 R14, R15, 0x4, R4 ;  /* 0x000000040f0e7825 */ /* 0x000fe400078e0004 */
[----:B------:R-:W3:Y:S04]  /*1fb0*/  LDG.E R12, desc[UR6][R12.64] ;  /* 0x000000060c0c7981 */ /* 0x000ee8000c1e1900 */
[----:B------:R-:W3:Y:S01]  /*1fc0*/  LDG.E R14, desc[UR6][R14.64] ;  /* 0x000000060e0e7981 */ /* 0x000ee2000c1e1900 */
[----:B------:R-:W-:-:S02]  /*1fd0*/  IADD3 R0, PT, PT, R0, 0x400, RZ ;  /* 0x0000040000007810 */ /* 0x000fc40007ffe0ff */
[----:B--2---:R-:W-:-:S04]  /*1fe0*/  IADD3 R27, PT, PT, R10, R8, R27 ;  /* 0x000000080a1b7210 */ /* 0x004fc80007ffe01b */
[----:B---3--:R-:W-:-:S07]  /*1ff0*/  IADD3 R27, PT, PT, R14, R12, R27 ;  /* 0x0000000c0e1b7210 */ /* 0x008fce0007ffe01b */
.L_x_201:
[----:B------:R-:W-:Y:S05]  /*2000*/  BSYNC.RECONVERGENT B2 ;  /* 0x0000000000027941 */ /* 0x000fea0003800200 */
.L_x_200:
[----:B------:R-:W-:Y:S05]  /*2010*/  @!P1 BRA `(.L_x_193) ;  /* 0x0000000000309947 */ /* 0x000fea0003800000 */
[----:B------:R-:W-:Y:S01]  /*2020*/  LOP3.LUT R6, R6, 0xffff, RZ, 0xc0, !PT ;  /* 0x0000ffff06067812 */ /* 0x000fe200078ec0ff */
[----:B------:R-:W-:-:S03]  /*2030*/  IMAD.IADD R9, R0, 0x1, R2 ;  /* 0x0000000100097824 */ /* 0x000fc600078e0202 */
[----:B------:R-:W-:-:S04]  /*2040*/  LEA.HI R6, R6, 0x1, RZ, 0x18 ;  /* 0x0000000106067811 */ /* 0x000fc800078fc0ff */
[----:B------:R-:W-:-:S05]  /*2050*/  LOP3.LUT R6, R6, 0x3, RZ, 0xc0, !PT ;  /* 0x0000000306067812 */ /* 0x000fca00078ec0ff */
[----:B------:R-:W-:-:S07]  /*2060*/  IMAD.MOV R0, RZ, RZ, -R6 ;  /* 0x000000ffff007224 */ /* 0x000fce00078e0a06 */
.L_x_202:
[----:B------:R-:W-:-:S06]  /*2070*/  IMAD.WIDE.U32 R6, R9, 0x4, R4 ;  /* 0x0000000409067825 */ /* 0x000fcc00078e0004 */
[----:B------:R-:W2:Y:S01]  /*2080*/  LDG.E R6, desc[UR6][R6.64] ;  /* 0x0000000606067981 */ /* 0x000ea2000c1e1900 */
[----:B------:R-:W-:Y:S02]  /*2090*/  VIADD R0, R0, 0x1 ;  /* 0x0000000100007836 */ /* 0x000fe40000000000 */
[----:B------:R-:W-:-:S03]  /*20a0*/  VIADD R9, R9, 0x100 ;  /* 0x0000010009097836 */ /* 0x000fc60000000000 */
[----:B------:R-:W-:Y:S01]  /*20b0*/  ISETP.NE.AND P0, PT, R0, RZ, PT ;  /* 0x000000ff0000720c */ /* 0x000fe20003f05270 */
[----:B--2---:R-:W-:-:S12]  /*20c0*/  IMAD.IADD R27, R6, 0x1, R27 ;  /* 0x00000001061b7824 */ /* 0x004fd800078e021b */
[----:B------:R-:W-:Y:S05]  /*20d0*/  @P0 BRA `(.L_x_202) ;  /* 0xfffffffc00e40947 */ /* 0x000fea000383ffff */
.L_x_193:
[----:B------:R-:W-:Y:S05]  /*20e0*/  BSYNC.RECONVERGENT B1 ;  /* 0x0000000000017941 */ /* 0x000fea0003800200 */
.L_x_190:
[----:B------:R-:W0:Y:S01]  /*20f0*/  S2R R9, SR_LANEID ;  /* 0x0000000000097919 */ /* 0x000e220000000000 */
[----:B------:R-:W1:Y:S01]  /*2100*/  SHFL.DOWN PT, R0, R27, 0x1, 0x1f ;  /* 0x08201f001b007f89 */ /* 0x000e6200000e0000 */
[----:B------:R-:W2:Y:S01]  /*2110*/  S2R R8, SR_TID.X ;  /* 0x0000000000087919 */ /* 0x000ea20000002100 */
[C---:B0-----:R-:W-:Y:S02]  /*2120*/  ISETP.GT.AND P0, PT, R9.reuse, 0x1e, PT ;  /* 0x0000001e0900780c */ /* 0x041fe40003f04270 */
[C---:B------:R-:W-:Y:S02]  /*2130*/  ISETP.NE.AND P1, PT, R9.reuse, RZ, PT ;  /* 0x000000ff0900720c */ /* 0x040fe40003f25270 */
[----:B-1----:R-:W-:Y:S02]  /*2140*/  SEL R0, R0, RZ, !P0 ;  /* 0x000000ff00007207 */ /* 0x002fe40004000000 */
[----:B------:R-:W-:-:S03]  /*2150*/  ISETP.GT.AND P0, PT, R9, 0x1d, PT ;  /* 0x0000001d0900780c */ /* 0x000fc60003f04270 */
[----:B------:R-:W-:-:S05]  /*2160*/  IMAD.IADD R0, R0, 0x1, R27 ;  /* 0x0000000100007824 */ /* 0x000fca00078e021b */
[----:B------:R-:W0:Y:S01]  /*2170*/  SHFL.DOWN PT, R2, R0, 0x2, 0x1f ;  /* 0x08401f0000027f89 */ /* 0x000e2200000e0000 */
[----:B------:R-:W1:Y:S01]  /*2180*/  @!P1 S2R R6, SR_CgaCtaId ;  /* 0x0000000000069919 */ /* 0x000e620000008800 */
[----:B0-----:R-:W-:Y:S02]  /*2190*/  SEL R5, R2, RZ, !P0 ;  /* 0x000000ff02057207 */ /* 0x001fe40004000000 */
[----:B------:R-:W-:Y:S02]  /*21a0*/  ISETP.GT.AND P0, PT, R9, 0x1b, PT ;  /* 0x0000001b0900780c */ /* 0x000fe40003f04270 */
[----:B------:R-:W-:-:S05]  /*21b0*/  IADD3 R5, PT, PT, R0, R5, RZ ;  /* 0x0000000500057210 */ /* 0x000fca0007ffe0ff */
[----:B------:R-:W0:Y:S02]  /*21c0*/  SHFL.DOWN PT, R2, R5, 0x4, 0x1f ;  /* 0x08801f0005027f89 */ /* 0x000e2400000e0000 */
[----:B0-----:R-:W-:Y:S02]  /*21d0*/  SEL R2, R2, RZ, !P0 ;  /* 0x000000ff02027207 */ /* 0x001fe40004000000 */
[----:B------:R-:W-:-:S03]  /*21e0*/  ISETP.GT.AND P0, PT, R9, 0x17, PT ;  /* 0x000000170900780c */ /* 0x000fc60003f04270 */
[----:B------:R-:W-:Y:S01]  /*21f0*/  IMAD.IADD R2, R5, 0x1, R2 ;  /* 0x0000000105027824 */ /* 0x000fe200078e0202 */
[----:B------:R-:W-:-:S04]  /*2200*/  @!P1 MOV R5, 0x400 ;  /* 0x0000040000059802 */ /* 0x000fc80000000f00 */
[----:B------:R-:W0:Y:S01]  /*2210*/  SHFL.DOWN PT, R4, R2, 0x8, 0x1f ;  /* 0x09001f0002047f89 */ /* 0x000e2200000e0000 */
[----:B-1----:R-:W-:Y:S02]  /*2220*/  @!P1 LEA R5, R6, R5, 0x18 ;  /* 0x0000000506059211 */ /* 0x002fe400078ec0ff */
[----:B0-----:R-:W-:Y:S02]  /*2230*/  SEL R7, R4, RZ, !P0 ;  /* 0x000000ff04077207 */ /* 0x001fe40004000000 */
[----:B------:R-:W-:Y:S02]  /*2240*/  ISETP.GT.AND P0, PT, R9, 0xf, PT ;  /* 0x0000000f0900780c */ /* 0x000fe40003f04270 */
[----:B--2---:R-:W-:Y:S01]  /*2250*/  @!P1 SHF.R.U32.HI R4, RZ, 0x3, R8 ;  /* 0x00000003ff049819 */ /* 0x004fe20000011608 */
[----:B------:R-:W-:-:S03]  /*2260*/  IMAD.IADD R7, R2, 0x1, R7 ;  /* 0x0000000102077824 */ /* 0x000fc600078e0207 */
[----:B------:R-:W-:Y:S02]  /*2270*/  @!P1 LOP3.LUT R4, R4, 0x7c, RZ, 0xc0, !PT ;  /* 0x0000007c04049812 */ /* 0x000fe400078ec0ff */
[----:B------:R-:W0:Y:S03]  /*2280*/  SHFL.DOWN PT, R0, R7, 0x10, 0x1f ;  /* 0x0a001f0007007f89 */ /* 0x000e2600000e0000 */
[----:B------:R-:W-:Y:S01]  /*2290*/  @!P1 IMAD.IADD R4, R4, 0x1, R5 ;  /* 0x0000000104049824 */ /* 0x000fe200078e0205 */
        /* <DEDUP_REMOVED lines=15> */
[----:B------:R-:W-:-:S07]  /*2390*/  IMAD.IADD R11, R0, 0x1, R9 ;  /* 0x00000001000b7824 */ /* 0x000fce00078e0209 */
.L_x_189:
[----:B------:R-:W-:Y:S05]  /*23a0*/  BSYNC.RECONVERGENT B0 ;  /* 0x0000000000007941 */ /* 0x000fea0003800200 */
.L_x_173:
[----:B------:R-:W-:Y:S05]  /*23b0*/  @P0 EXIT ;  /* 0x000000000000094d */ /* 0x000fea0003800000 */
[----:B---3--:R-:W3:Y:S02]  /*23c0*/  LDC.64 R4, c[0x0][0x388] ;  /* 0x0000e200ff047b82 */ /* 0x008ee40000000a00 */
[----:B---3--:R-:W-:-:S05]  /*23d0*/  IMAD.WIDE.U32 R2, R3, 0x4, R4 ;  /* 0x0000000403027825 */ /* 0x008fca00078e0004 */
[----:B------:R-:W-:Y:S01]  /*23e0*/  STG.E desc[UR6][R2.64], R11 ;  /* 0x0000000b02007986 */ /* 0x000fe2000c101906 */
[----:B------:R-:W-:Y:S05]  /*23f0*/  EXIT ;  /* 0x000000000000794d */ /* 0x000fea0003800000 */
.L_x_203:
        /* <DEDUP_REMOVED lines=16> */
.L_x_256:


//--------------------- .text._ZN3cub18CUB_300001_SM_10006detail6reduce28DeviceReduceSingleTileKernelINS2_10policy_hubIijN4cuda3std3__44plusIiEEE10Policy1000EN6thrust24THRUST_300001_SM_1000_NS6detail15normal_iteratorINSD_10device_ptrIiEEEEPijS9_iiNS7_10__identityEEEvT0_T1_T2_T3_T4_T6_ --------------------------
	.section	.text._ZN3cub18CUB_300001_SM_10006detail6reduce28DeviceReduceSingleTileKernelINS2_10policy_hubIijN4cuda3std3__44plusIiEEE10Policy1000EN6thrust24THRUST_300001_SM_1000_NS6detail15normal_iteratorINSD_10device_ptrIiEEEEPijS9_iiNS7_10__identityEEEvT0_T1_T2_T3_T4_T6_,"ax",@progbits
	.align	128
        .global         _ZN3cub18CUB_300001_SM_10006detail6reduce28DeviceReduceSingleTileKernelINS2_10policy_hubIijN4cuda3std3__44plusIiEEE10Policy1000EN6thrust24THRUST_300001_SM_1000_NS6detail15normal_iteratorINSD_10device_ptrIiEEEEPijS9_iiNS7_10__identityEEEvT0_T1_T2_T3_T4_T6_
        .type           _ZN3cub18CUB_300001_SM_10006detail6reduce28DeviceReduceSingleTileKernelINS2_10policy_hubIijN4cuda3std3__44plusIiEEE10Policy1000EN6thrust24THRUST_300001_SM_1000_NS6detail15normal_iteratorINSD_10device_ptrIiEEEEPijS9_iiNS7_10__identityEEEvT0_T1_T2_T3_T4_T6_,@function
        .size           _ZN3cub18CUB_300001_SM_10006detail6reduce28DeviceReduceSingleTileKernelINS2_10policy_hubIijN4cuda3std3__44plusIiEEE10Policy1000EN6thrust24THRUST_300001_SM_1000_NS6detail15normal_iteratorINSD_10device_ptrIiEEEEPijS9_iiNS7_10__identityEEEvT0_T1_T2_T3_T4_T6_,(.L_x_257 - _ZN3cub18CUB_300001_SM_10006detail6reduce28DeviceReduceSingleTileKernelINS2_10policy_hubIijN4cuda3std3__44plusIiEEE10Policy1000EN6thrust24THRUST_300001_SM_1000_NS6detail15normal_iteratorINSD_10device_ptrIiEEEEPijS9_iiNS7_10__identityEEEvT0_T1_T2_T3_T4_T6_)
        .other          _ZN3cub18CUB_300001_SM_10006detail6reduce28DeviceReduceSingleTileKernelINS2_10policy_hubIijN4cuda3std3__44plusIiEEE10Policy1000EN6thrust24THRUST_300001_SM_1000_NS6detail15normal_iteratorINSD_10device_ptrIiEEEEPijS9_iiNS7_10__identityEEEvT0_T1_T2_T3_T4_T6_,@"STO_CUDA_ENTRY STV_DEFAULT"
_ZN3cub18CUB_300001_SM_10006detail6reduce28DeviceReduceSingleTileKernelINS2_10policy_hubIijN4cuda3std3__44plusIiEEE10Policy1000EN6thrust24THRUST_300001_SM_1000_NS6detail15normal_iteratorINSD_10device_ptrIiEEEEPijS9_iiNS7_10__identityEEEvT0_T1_T2_T3_T4_T6_:
.text._ZN3cub18CUB_300001_SM_10006detail6reduce28DeviceReduceSingleTileKernelINS2_10policy_hubIijN4cuda3std3__44plusIiEEE10Policy1000EN6thrust24THRUST_300001_SM_1000_NS6detail15normal_iteratorINSD_10device_ptrIiEEEEPijS9_iiNS7_10__identityEEEvT0_T1_T2_T3_T4_T6_:
        /* <DEDUP_REMOVED lines=13> */
.L_x_204:
[----:B------:R-:W-:Y:S01]  /*00d0*/  ISETP.GT.U32.AND P0, PT, R2, 0xfff, PT ;  /* 0x00000fff0200780c */ /* 0x000fe20003f04070 */
[----:B------:R-:W-:-:S12]  /*00e0*/  BSSY.RECONVERGENT B0, `(.L_x_205) ;  /* 0x00001e7000007945 */ /* 0x000fd80003800200 */
        /* <DEDUP_REMOVED lines=11> */
.L_x_208:
[----:B------:R-:W-:Y:S05]  /*01a0*/  BSYNC.RECONVERGENT B1 ;  /* 0x0000000000017941 */ /* 0x000fea0003800200 */
.L_x_207:
        /* <DEDUP_REMOVED lines=17> */
.L_x_213:
        /* <DEDUP_REMOVED lines=31> */
.L_x_212:
[----:B------:R-:W-:Y:S05]  /*04b0*/  BSYNC.RECONVERGENT B2 ;  /* 0x0000000000027941 */ /* 0x000fea0003800200 */
.L_x_211:
[----:B------:R-:W-:Y:S05]  /*04c0*/  @!P0 BRA `(.L_x_210) ;  /* 0x0000000000c88947 */ /* 0x000fea0003800000 */
[----:B------:R-:W-:Y:S01]  /*04d0*/  ISETP.GE.U32.AND P0, PT, R21, 0x8, PT ;  /* 0x000000081500780c */ /* 0x000fe20003f06070 */
[----:B------:R-:W-:Y:S01]  /*04e0*/  BSSY.RECONVERGENT B2, `(.L_x_214) ;  /* 0x0000013000027945 */ /* 0x000fe20003800200 */
[----:B------:R-:W-:-:S04]  /*04f0*/  LOP3.LUT R16, R4, 0x7, RZ, 0xc0, !PT ;  /* 0x0000000704107812 */ /* 0x000fc800078ec0ff */
[----:B------:R-:W-:-:S07]  /*0500*/  ISETP.NE.AND P1, PT, R16, RZ, PT ;  /* 0x000000ff1000720c */ /* 0x000fce0003f25270 */
[----:B------:R-:W-:Y:S06]  /*0510*/  @!P0 BRA `(.L_x_215) ;  /* 0x00000000003c8947 */ /* 0x000fec0003800000 */
[----:B------:R-:W0:Y:S02]  /*0520*/  LDC.64 R6, c[0x0][0x380] ;  /* 0x0000e000ff067b82 */ /* 0x000e240000000a00 */
[----:B0-----:R-:W-:-:S05]  /*0530*/  IMAD.WIDE.U32 R6, R5, 0x4, R6 ;  /* 0x0000000405067825 */ /* 0x001fca00078e0006 */
        /* <DEDUP_REMOVED lines=13> */
.L_x_215:
[----:B------:R-:W-:Y:S05]  /*0610*/  BSYNC.RECONVERGENT B2 ;  /* 0x0000000000027941 */ /* 0x000fea0003800200 */
.L_x_214:
        /* <DEDUP_REMOVED lines=11> */
[----:B------:R-:W3:Y:S01]  /*06d0*/  LDG.E R10, desc[UR6][R6.64+0xc00] ;  /* 0x000c0006060a7981 */ /* 0x000ee2000c1e1900 */
[----:B------:R-:W-:Y:S01]  /*06e0*/  VIADD R5, R5, 0x400 ;  /* 0x0000040005057836 */ /* 0x000fe20000000000 */
[----:B--2--5:R-:W-:-:S04]  /*06f0*/  IADD3 R0, PT, PT, R4, R9, R0 ;  /* 0x0000000904007210 */ /* 0x024fc80007ffe000 */
[----:B---3--:R-:W-:-:S07]  /*0700*/  IADD3 R0, PT, PT, R10, R11, R0 ;  /* 0x0000000b0a007210 */ /* 0x008fce0007ffe000 */
.L_x_217:
[----:B------:R-:W-:Y:S05]  /*0710*/  BSYNC.RECONVERGENT B2 ;  /* 0x0000000000027941 */ /* 0x000fea0003800200 */
.L_x_216:
[----:B------:R-:W-:Y:S05]  /*0720*/  @!P1 BRA `(.L_x_210) ;  /* 0x0000000000309947 */ /* 0x000fea0003800000 */
[----:B------:R-:W0:Y:S02]  /*0730*/  LDC.64 R6, c[0x0][0x380] ;  /* 0x0000e000ff067b82 */ /* 0x000e240000000a00 */
[----:B0-----:R-:W-:-:S04]  /*0740*/  IMAD.WIDE.U32 R4, R5, 0x4, R6 ;  /* 0x0000000405047825 */ /* 0x001fc800078e0006 */
[----:B------:R-:W-:Y:S02]  /*0750*/  IMAD.MOV R6, RZ, RZ, -R8 ;  /* 0x000000ffff067224 */ /* 0x000fe400078e0a08 */
[----:B------:R-:W-:-:S07]  /*0760*/  IMAD.MOV.U32 R7, RZ, RZ, R5 ;  /* 0x000000ffff077224 */ /* 0x000fce00078e0005 */
.L_x_218:
[----:B------:R-:W-:-:S06]  /*0770*/  IMAD.MOV.U32 R5, RZ, RZ, R7 ;  /* 0x000000ffff057224 */ /* 0x000fcc00078e0007 */
[----:B------:R0:W2:Y:S01]  /*0780*/  LDG.E R5, desc[UR6][R4.64] ;  /* 0x0000000604057981 */ /* 0x0000a2000c1e1900 */
[----:B------:R-:W-:-:S05]  /*0790*/  VIADD R6, R6, 0x1 ;  /* 0x0000000106067836 */ /* 0x000fca0000000000 */
[----:B------:R-:W-:Y:S02]  /*07a0*/  ISETP.NE.AND P0, PT, R6, RZ, PT ;  /* 0x000000ff0600720c */ /* 0x000fe40003f05270 */
[----:B0-----:R-:W-:-:S05]  /*07b0*/  IADD3 R4, P1, PT, R4, 0x400, RZ ;  /* 0x0000040004047810 */ /* 0x001fca0007f3e0ff */
[----:B------:R-:W-:Y:S02]  /*07c0*/  IMAD.X R7, RZ, RZ, R7, P1 ;  /* 0x000000ffff077224 */ /* 0x000fe400008e0607 */
[----:B--2--5:R-:W-:-:S04]  /*07d0*/  IMAD.IADD R0, R5, 0x1, R0 ;  /* 0x0000000105007824 */ /* 0x024fc800078e0200 */
[----:B------:R-:W-:Y:S05]  /*07e0*/  @P0 BRA `(.L_x_218) ;  /* 0xfffffffc00e00947 */ /* 0x000fea000383ffff */
.L_x_210:
[----:B------:R-:W-:Y:S05]  /*07f0*/  BSYNC.RECONVERGENT B1 ;  /* 0x0000000000017941 */ /* 0x000fea0003800200 */
.L_x_209:
[----:B------:R-:W-:-:S13]  /*0800*/  ISETP.GE.U32.AND P0, PT, R2, 0x100, PT ;  /* 0x000001000200780c */ /* 0x000fda0003f06070 */
        /* <DEDUP_REMOVED lines=38> */
[----:B-1----:R-:W1:Y:S01]  /*0a70*/  LDS.64 R2, [UR4+0x20] ;  /* 0x00002004ff027984 */ /* 0x002e620008000a00 */
[----:B0-----:R-:W-:-:S04]  /*0a80*/  IADD3 R0, PT, PT, R4, R0, R9 ;  /* 0x0000000004007210 */ /* 0x001fc80007ffe009 */
[----:B------:R-:W-:-:S04]  /*0a90*/  IADD3 R0, PT, PT, R6, R0, R5 ;  /* 0x0000000006007210 */ /* 0x000fc80007ffe005 */
[----:B-1----:R-:W-:-:S05]  /*0aa0*/  IADD3 R0, PT, PT, R2, R0, R7 ;  /* 0x0000000002007210 */ /* 0x002fca0007ffe007 */
[----:B------:R-:W-:Y:S01]  /*0ab0*/  IMAD.IADD R9, R0, 0x1, R3 ;  /* 0x0000000100097824 */ /* 0x000fe200078e0203 */
[----:B------:R-:W-:Y:S06]  /*0ac0*/  BRA `(.L_x_220) ;  /* 0x0000001400207947 */ /* 0x000fec0003800000 */
.L_x_219:
[----:B------:R-:W-:Y:S01]  /*0ad0*/  LOP3.LUT R4, R3, 0x3e0, RZ, 0xc0, !PT ;  /* 0x000003e003047812 */ /* 0x000fe200078ec0ff */
[----:B------:R-:W1:Y:S03]  /*0ae0*/  S2R R10, SR_LANEID ;  /* 0x00000000000a7919 */ /* 0x000e660000000000 */
[----:B0-----:R-:W-:Y:S01]  /*0af0*/  LOP3.LUT R7, RZ, R4, RZ, 0x33, !PT ;  /* 0x00000004ff077212 */ /* 0x001fe200078e33ff */
[----:B------:R-:W-:-:S04]  /*0b00*/  VIADD R5, R4, 0x20 ;  /* 0x0000002004057836 */ /* 0x000fc80000000000 */
[----:B------:R-:W-:Y:S01]  /*0b10*/  IMAD.IADD R7, R7, 0x1, R2 ;  /* 0x0000000107077824 */ /* 0x000fe200078e0202 */
[----:B------:R-:W-:-:S04]  /*0b20*/  ISETP.GT.U32.AND P0, PT, R5, R2, PT ;  /* 0x000000020500720c */ /* 0x000fc80003f04070 */
        /* <DEDUP_REMOVED lines=40> */
[----:B------:R-:W-:Y:S01]  /*0db0*/  ISETP.GT.U32.AND P3, PT, R2, 0x80, PT ;  /* 0x000000800200780c */ /* 0x000fe20003f64070 */
[----:B-1----:R-:W-:-:S09]  /*0dc0*/  ULEA UR4, UR5, UR4, 0x18 ;  /* 0x0000000405047291 */ /* 0x002fd2000f8ec0ff */
[----:B------:R-:W1:Y:S04]  /*0dd0*/  LDS.128 R4, [UR4+0x10] ;  /* 0x00001004ff047984 */ /* 0x000e680008000c00 */
[----:B------:R-:W2:Y:S04]  /*0de0*/  LDS R0, [UR4+0xc] ;  /* 0x00000c04ff007984 */ /* 0x000ea80008000800 */
[----:B------:R-:W3:Y:S01]  /*0df0*/  LDS.64 R10, [UR4+0x20] ;  /* 0x00002004ff0a7984 */ /* 0x000ee20008000a00 */
[----:B-1----:R-:W-:Y:S02]  /*0e00*/  SEL R4, R4, RZ, P2 ;  /* 0x000000ff04047207 */ /* 0x002fe40001000000 */
[----:B------:R-:W-:-:S02]  /*0e10*/  ISETP.GT.U32.AND P2, PT, R2, 0x60, PT ;  /* 0x000000600200780c */ /* 0x000fc40003f44070 */
[----:B--2---:R-:W-:Y:S02]  /*0e20*/  SEL R0, R0, RZ, P1 ;  /* 0x000000ff00007207 */ /* 0x004fe40000800000 */
        /* <DEDUP_REMOVED lines=8> */
[----:B---3--:R-:W-:Y:S02]  /*0eb0*/  SEL R10, R10, RZ, P2 ;  /* 0x000000ff0a0a7207 */ /* 0x008fe40001000000 */
[----:B------:R-:W-:Y:S02]  /*0ec0*/  SEL R11, R11, RZ, P3 ;  /* 0x000000ff0b0b7207 */ /* 0x000fe40001800000 */
[----:B------:R-:W-:-:S05]  /*0ed0*/  IADD3 R0, PT, PT, R10, R0, R7 ;  /* 0x000000000a007210 */ /* 0x000fca0007ffe007 */
[----:B0-----:R-:W-:Y:S01]  /*0ee0*/  IMAD.IADD R9, R0, 0x1, R11 ;  /* 0x0000000100097824 */ /* 0x001fe200078e020b */
[----:B------:R-:W-:Y:S06]  /*0ef0*/  BRA `(.L_x_220) ;  /* 0x0000001000147947 */ /* 0x000fec0003800000 */
.L_x_206:
[----:B------:R-:W0:Y:S01]  /*0f00*/  S2R R0, SR_TID.X ;  /* 0x0000000000007919 */ /* 0x000e220000002100 */
[----:B------:R-:W1:Y:S02]  /*0f10*/  LDCU.64 UR4, c[0x0][0x380] ;  /* 0x00007000ff0477ac */ /* 0x000e640008000a00 */
[----:B-1----:R-:W-:Y:S02]  /*0f20*/  IMAD.U32 R12, RZ, RZ, UR4 ;  /* 0x00000004ff0c7e24 */ /* 0x002fe4000f8e00ff */
[----:B------:R-:W-:Y:S02]  /*0f30*/  IMAD.U32 R13, RZ, RZ, UR5 ;  /* 0x00000005ff0d7e24 */ /* 0x000fe4000f8e00ff */
        /* <DEDUP_REMOVED lines=17> */
[----:B------:R-:W-:Y:S01]  /*1050*/  UMOV UR4, 0x1000 ;  /* 0x0000100000047882 */ /* 0x000fe20000000000 */
[----:B--2---:R-:W-:-:S04]  /*1060*/  IADD3 R3, PT, PT, R7, R6, R3 ;  /* 0x0000000607037210 */ /* 0x004fc80007ffe003 */
[----:B---3--:R-:W-:-:S04]  /*1070*/  IADD3 R3, PT, PT, R9, R8, R3 ;  /* 0x0000000809037210 */ /* 0x008fc80007ffe003 */
[----:B----4-:R-:W-:-:S04]  /*1080*/  IADD3 R3, PT, PT, R11, R10, R3 ;  /* 0x0000000a0b037210 */ /* 0x010fc80007ffe003 */
[----:B-----5:R-:W-:-:S04]  /*1090*/  IADD3 R3, PT, PT, R15, R14, R3 ;  /* 0x0000000e0f037210 */ /* 0x020fc80007ffe003 */
[----:B------:R-:W-:Y:S01]  /*10a0*/  IADD3 R16, PT, PT, R17, R16, R3 ;  /* 0x0000001011107210 */ /* 0x000fe20007ffe003 */
[----:B------:R-:W-:-:S05]  /*10b0*/  VIADD R3, R2, 0xfffff000 ;  /* 0xfffff00002037836 */ /* 0x000fca0000000000 */
[----:B------:R-:W-:Y:S02]  /*10c0*/  ISETP.GE.U32.AND P0, PT, R3, 0x1000, PT ;  /* 0x000010000300780c */ /* 0x000fe40003f06070 */
[----:B------:R-:W-:-:S04]  /*10d0*/  IADD3 R16, PT, PT, R19, R18, R16 ;  /* 0x0000001213107210 */ /* 0x000fc80007ffe010 */
[----:B------:R-:W-:-:S05]  /*10e0*/  IADD3 R21, PT, PT, R21, R20, R16 ;  /* 0x0000001415157210 */ /* 0x000fca0007ffe010 */
[----:B------:R-:W-:Y:S02]  /*10f0*/  IMAD.IADD R7, R22, 0x1, R21 ;  /* 0x0000000116077824 */ /* 0x000fe400078e0215 */
[----:B------:R-:W-:Y:S05]  /*1100*/  @!P0 BRA `(.L_x_221) ;  /* 0x00000000008c8947 */ /* 0x000fea0003800000 */
[----:B------:R-:W0:Y:S01]  /*1110*/  LDC R2, c[0x0][0x390] ;  /* 0x0000e400ff027b82 */ /* 0x000e220000000800 */
[----:B------:R-:W-:-:S07]  /*1120*/  UMOV UR4, 0x1000 ;  /* 0x0000100000047882 */ /* 0x000fce0000000000 */
[----:B------:R-:W1:Y:S02]  /*1130*/  LDC.64 R12, c[0x0][0x380] ;  /* 0x0000e000ff0c7b82 */ /* 0x000e640000000a00 */
.L_x_223:
[----:B------:R-:W-:-:S04]  /*1140*/  VIADD R5, R0, UR4 ;  /* 0x0000000400057c36 */ /* 0x000fc80008000000 */
        /* <DEDUP_REMOVED lines=17> */
[----:B--2---:R-:W-:Y:S01]  /*1260*/  IADD3 R16, PT, PT, R18, R16, R7 ;  /* 0x0000001012107210 */ /* 0x004fe20007ffe007 */
[----:B0-----:R-:W-:-:S05]  /*1270*/  VIADD R7, R2, -UR4 ;  /* 0x8000000402077c36 */ /* 0x001fca0008000000 */
[----:B------:R-:W-:Y:S02]  /*1280*/  ISETP.GE.U32.AND P0, PT, R7, 0x1000, PT ;  /* 0x000010000700780c */ /* 0x000fe40003f06070 */
        /* <DEDUP_REMOVED lines=8> */
[----:B------:R-:W-:-:S06]  /*1310*/  UIADD3 UR4, UPT, UPT, UR4, 0x1000, URZ ;  /* 0x0000100004047890 */ /* 0x000fcc000fffe0ff */
[----:B------:R-:W-:-:S13]  /*1320*/  ISETP.LT.U32.AND P0, PT, R3, UR4, PT ;  /* 0x0000000403007c0c */ /* 0x000fda000bf01070 */
[----:B------:R-:W-:Y:S05]  /*1330*/  @!P0 BRA `(.L_x_223) ;  /* 0xfffffffc00808947 */ /* 0x000fea000383ffff */
.L_x_221:
[----:B------:R-:W-:Y:S01]  /*1340*/  VIADD R3, R2, -UR4 ;  /* 0x8000000402037c36 */ /* 0x000fe20008000000 */
[----:B------:R-:W-:Y:S04]  /*1350*/  BSSY.RECONVERGENT B1, `(.L_x_222) ;  /* 0x0000095000017945 */ /* 0x000fe80003800200 */
[----:B------:R-:W-:-:S04]  /*1360*/  ISETP.GE.AND P0, PT, R0, R3, PT ;  /* 0x000000030000720c */ /* 0x000fc80003f06270 */
[----:B------:R-:W-:-:S13]  /*1370*/  ISETP.LE.U32.OR P0, PT, R2, UR4, P0 ;  /* 0x0000000402007c0c */ /* 0x000fda0008703470 */
[----:B------:R-:W-:Y:S05]  /*1380*/  @P0 BRA `(.L_x_224) ;  /* 0x0000000800440947 */ /* 0x000fea0003800000 */
[----:B------:R-:W-:Y:S01]  /*1390*/  LOP3.LUT R3, RZ, R0, RZ, 0x33, !PT ;  /* 0x00000000ff037212 */ /* 0x000fe200078e33ff */
[----:B------:R-:W-:Y:S01]  /*13a0*/  BSSY.RECONVERGENT B2, `(.L_x_225) ;  /* 0x000004a000027945 */ /* 0x000fe20003800200 */
[----:B------:R-:W-:Y:S02]  /*13b0*/  IMAD.MOV.U32 R5, RZ, RZ, R0 ;  /* 0x000000ffff057224 */ /* 0x000fe400078e0000 */
[----:B------:R-:W-:-:S04]  /*13c0*/  IADD3 R3, PT, PT, R2, -UR4, R3 ;  /* 0x8000000402037c10 */ /* 0x000fc8000fffe003 */
[C---:B------:R-:W-:Y:S02]  /*13d0*/  ISETP.GE.U32.AND P0, PT, R3.reuse, 0xf00, PT ;  /* 0x00000f000300780c */ /* 0x040fe40003f06070 */
[----:B------:R-:W-:-:S04]  /*13e0*/  LEA.HI R3, R3, 0x1, RZ, 0x18 ;  /* 0x0000000103037811 */ /* 0x000fc800078fc0ff */
[----:B------:R-:W-:-:S07]  /*13f0*/  LOP3.LUT R4, R3, 0xf, RZ, 0xc0, !PT ;  /* 0x0000000f03047812 */ /* 0x000fce00078ec0ff */
[----:B------:R-:W-:Y:S05]  /*1400*/  @!P0 BRA `(.L_x_226) ;  /* 0x00000004000c8947 */ /* 0x000fea0003800000 */
[----:B------:R-:W-:Y:S01]  /*1410*/  LOP3.LUT R6, R3, 0x1fffff0, RZ, 0xc0, !PT ;  /* 0x01fffff003067812 */ /* 0x000fe200078ec0ff */
[----:B------:R-:W-:Y:S01]  /*1420*/  BSSY.RECONVERGENT B3, `(.L_x_227) ;  /* 0x0000040000037945 */ /* 0x000fe20003800200 */
[C---:B------:R-:W-:Y:S01]  /*1430*/  LOP3.LUT R5, R0.reuse, 0x800, RZ, 0xfc, !PT ;  /* 0x0000080000057812 */ /* 0x040fe200078efcff */
[----:B------:R-:W-:Y:S02]  /*1440*/  VIADD R2, R0, UR4 ;  /* 0x0000000400027c36 */ /* 0x000fe40008000000 */
[----:B------:R-:W-:-:S07]  /*1450*/  IMAD.MOV R6, RZ, RZ, -R6 ;  /* 0x000000ffff067224 */ /* 0x000fce00078e0a06 */
.L_x_228:
[----:B------:R-:W-:-:S04]  /*1460*/  IMAD.WIDE.U32 R26, R2, 0x4, R12 ;  /* 0x00000004021a7825 */ /* 0x000fc800078e000c */
[C---:B------:R-:W-:Y:S02]  /*1470*/  VIADD R9, R2.reuse, 0x100 ;  /* 0x0000010002097836 */ /* 0x040fe40000000000 */
[----:B------:R-:W-:Y:S01]  /*1480*/  VIADD R15, R2, 0x400 ;  /* 0x00000400020f7836 */ /* 0x000fe20000000000 */
[----:B------:R0:W2:Y:S01]  /*1490*/  LDG.E R26, desc[UR6][R26.64] ;  /* 0x000000061a1a7981 */ /* 0x0000a2000c1e1900 */
[----:B------:R-:W-:-:S04]  /*14a0*/  IMAD.WIDE.U32 R8, R9, 0x4, R12 ;  /* 0x0000000409087825 */ /* 0x000fc800078e000c */
[C---:B------:R-:W-:Y:S01]  /*14b0*/  VIADD R17, R2.reuse, 0x200 ;  /* 0x0000020002117836 */ /* 0x040fe20000000000 */
[----:B------:R1:W2:Y:S01]  /*14c0*/  LDG.E R25, desc[UR6][R8.64] ;  /* 0x0000000608197981 */ /* 0x0002a2000c1e1900 */
[C---:B------:R-:W-:Y:S02]  /*14d0*/  VIADD R11, R2.reuse, 0x300 ;  /* 0x00000300020b7836 */ /* 0x040fe40000000000 */
[----:B0-----:R-:W-:Y:S02]  /*14e0*/  VIADD R27, R2, 0x700 ;  /* 0x00000700021b7836 */ /* 0x001fe40000000000 */
[----:B------:R-:W-:-:S04]  /*14f0*/  IMAD.WIDE.U32 R14, R15, 0x4, R12 ;  /* 0x000000040f0e7825 */ /* 0x000fc800078e000c */
[--C-:B------:R-:W-:Y:S01]  /*1500*/  IMAD.WIDE.U32 R16, R17, 0x4, R12.reuse ;  /* 0x0000000411107825 */ /* 0x100fe200078e000c */
[----:B------:R0:W3:Y:S03]  /*1510*/  LDG.E R22, desc[UR6][R14.64] ;  /* 0x000000060e167981 */ /* 0x0000e6000c1e1900 */
[----:B------:R-:W-:Y:S01]  /*1520*/  VIADD R29, R2, 0x500 ;  /* 0x00000500021d7836 */ /* 0x000fe20000000000 */
[----:B------:R-:W4:Y:S01]  /*1530*/  LDG.E R24, desc[UR6][R16.64] ;  /* 0x0000000610187981 */ /* 0x000f22000c1e1900 */
[----:B------:R-:W-:-:S04]  /*1540*/  IMAD.WIDE.U32 R10, R11, 0x4, R12 ;  /* 0x000000040b0a7825 */ /* 0x000fc800078e000c */
[--C-:B-1----:R-:W-:Y:S01]  /*1550*/  IMAD.WIDE.U32 R8, R27, 0x4, R12.reuse ;  /* 0x000000041b087825 */ /* 0x102fe200078e000c */
[----:B------:R-:W4:Y:S03]  /*1560*/  LDG.E R23, desc[UR6][R10.64] ;  /* 0x000000060a177981 */ /* 0x000f26000c1e1900 */
[----:B------:R-:W-:Y:S02]  /*1570*/  VIADD R27, R2, 0x900 ;  /* 0x00000900021b7836 */ /* 0x000fe40000000000 */
[----:B------:R-:W-:-:S04]  /*1580*/  IMAD.WIDE.U32 R28, R29, 0x4, R12 ;  /* 0x000000041d1c7825 */ /* 0x000fc800078e000c */
[C---:B------:R-:W-:Y:S01]  /*1590*/  VIADD R19, R2.reuse, 0x600 ;  /* 0x0000060002137836 */ /* 0x040fe20000000000 */
[----:B------:R1:W5:Y:S01]  /*15a0*/  LDG.E R11, desc[UR6][R8.64] ;  /* 0x00000006080b7981 */ /* 0x000362000c1e1900 */
[C---:B0-----:R-:W-:Y:S02]  /*15b0*/  VIADD R15, R2.reuse, 0xa00 ;  /* 0x00000a00020f7836 */ /* 0x041fe40000000000 */
[----:B------:R-:W-:Y:S01]  /*15c0*/  VIADD R20, R2, 0x800 ;  /* 0x0000080002147836 */ /* 0x000fe20000000000 */
[----:B------:R0:W3:Y:S01]  /*15d0*/  LDG.E R21, desc[UR6][R28.64] ;  /* 0x000000061c157981 */ /* 0x0000e2000c1e1900 */
[----:B------:R-:W-:-:S04]  /*15e0*/  IMAD.WIDE.U32 R18, R19, 0x4, R12 ;  /* 0x0000000413127825 */ /* 0x000fc800078e000c */
[----:B-1----:R-:W-:-:S04]  /*15f0*/  IMAD.WIDE.U32 R8, R27, 0x4, R12 ;  /* 0x000000041b087825 */ /* 0x002fc800078e000c */
[--C-:B------:R-:W-:Y:S02]  /*1600*/  IMAD.WIDE.U32 R14, R15, 0x4, R12.reuse ;  /* 0x000000040f0e7825 */ /* 0x100fe400078e000c */
[----:B------:R-:W5:Y:S02]  /*1610*/  LDG.E R9, desc[UR6][R8.64] ;  /* 0x0000000608097981 */ /* 0x000f64000c1e1900 */
[--C-:B------:R-:W-:Y:S02]  /*1620*/  IMAD.WIDE.U32 R16, R20, 0x4, R12.reuse ;  /* 0x0000000414107825 */ /* 0x100fe400078e000c */
[----:B------:R1:W5:Y:S02]  /*1630*/  LDG.E R20, desc[UR6][R18.64] ;  /* 0x0000000612147981 */ /* 0x000364000c1e1900 */
[C---:B0-----:R-:W-:Y:S02]  /*1640*/  VIADD R29, R2.reuse, 0xb00 ;  /* 0x00000b00021d7836 */ /* 0x041fe40000000000 */
[----:B------:R-:W-:Y:S01]  /*1650*/  VIADD R27, R2, 0xc00 ;  /* 0x00000c00021b7836 */ /* 0x000fe20000000000 */
[----:B------:R0:W5:Y:S01]  /*1660*/  LDG.E R10, desc[UR6][R16.64] ;  /* 0x00000006100a7981 */ /* 0x000162000c1e1900 */
[----:B------:R-:W-:-:S03]  /*1670*/  IMAD.WIDE.U32 R28, R29, 0x4, R12 ;  /* 0x000000041d1c7825 */ /* 0x000fc600078e000c */
[----:B------:R0:W5:Y:S01]  /*1680*/  LDG.E R8, desc[UR6][R14.64] ;  /* 0x000000060e087981 */ /* 0x000162000c1e1900 */
[C---:B-1----:R-:W-:Y:S02]  /*1690*/  VIADD R19, R2.reuse, 0xe00 ;  /* 0x00000e0002137836 */ /* 0x042fe40000000000 */
[C---:B------:R-:W-:Y:S02]  /*16a0*/  VIADD R18, R2.reuse, 0xf00 ;  /* 0x00000f0002127836 */ /* 0x040fe40000000000 */
[----:B0-----:R-:W-:Y:S02]  /*16b0*/  IMAD.WIDE.U32 R16, R27, 0x4, R12 ;  /* 0x000000041b107825 */ /* 0x001fe400078e000c */
[----:B------:R-:W5:Y:S02]  /*16c0*/  LDG.E R27, desc[UR6][R28.64] ;  /* 0x000000061c1b7981 */ /* 0x000f64000c1e1900 */
[----:B------:R-:W-:-:S04]  /*16d0*/  VIADD R15, R2, 0xd00 ;  /* 0x00000d00020f7836 */ /* 0x000fc80000000000 */
[--C-:B------:R-:W-:Y:S01]  /*16e0*/  IMAD.WIDE.U32 R14, R15, 0x4, R12.reuse ;  /* 0x000000040f0e7825 */ /* 0x100fe200078e000c */
[----:B------:R0:W5:Y:S05]  /*16f0*/  LDG.E R28, desc[UR6][R16.64] ;  /* 0x00000006101c7981 */ /* 0x00016a000c1e1900 */
[----:B------:R-:W5:Y:S01]  /*1700*/  LDG.E R15, desc[UR6][R14.64] ;  /* 0x000000060e0f7981 */ /* 0x000f62000c1e1900 */
[----:B0-----:R-:W-:-:S04]  /*1710*/  IMAD.WIDE.U32 R16, R19, 0x4, R12 ;  /* 0x0000000413107825 */ /* 0x001fc800078e000c */
[----:B------:R-:W-:Y:S02]  /*1720*/  IMAD.WIDE.U32 R18, R18, 0x4, R12 ;  /* 0x0000000412127825 */ /* 0x000fe400078e000c */
[----:B------:R-:W5:Y:S04]  /*1730*/  LDG.E R16, desc[UR6][R16.64] ;  /* 0x0000000610107981 */ /* 0x000f68000c1e1900 */
[----:B------:R-:W5:Y:S01]  /*1740*/  LDG.E R19, desc[UR6][R18.64] ;  /* 0x0000000612137981 */ /* 0x000f62000c1e1900 */
[----:B------:R-:W-:-:S05]  /*1750*/  VIADD R6, R6, 0x10 ;  /* 0x0000001006067836 */ /* 0x000fca0000000000 */
[----:B------:R-:W-:Y:S01]  /*1760*/  ISETP.NE.AND P0, PT, R6, RZ, PT ;  /* 0x000000ff0600720c */ /* 0x000fe20003f05270 */
[----:B------:R-:W-:Y:S02]  /*1770*/  VIADD R5, R5, 0x1000 ;  /* 0x0000100005057836 */ /* 0x000fe40000000000 */
[----:B------:R-:W-:Y:S01]  /*1780*/  VIADD R2, R2, 0x1000 ;  /* 0x0000100002027836 */ /* 0x000fe20000000000 */
[----:B--2---:R-:W-:-:S04]  /*1790*/  IADD3 R25, PT, PT, R25, R26, R7 ;  /* 0x0000001a19197210 */ /* 0x004fc80007ffe007 */
[----:B----4-:R-:W-:-:S04]  /*17a0*/  IADD3 R23, PT, PT, R23, R24, R25 ;  /* 0x0000001817177210 */ /* 0x010fc80007ffe019 */
[----:B---3--:R-:W-:-:S04]  /*17b0*/  IADD3 R21, PT, PT, R21, R22, R23 ;  /* 0x0000001615157210 */ /* 0x008fc80007ffe017 */
[----:B-----5:R-:W-:-:S04]  /*17c0*/  IADD3 R11, PT, PT, R11, R20, R21 ;  /* 0x000000140b0b7210 */ /* 0x020fc80007ffe015 */
[----:B------:R-:W-:-:S04]  /*17d0*/  IADD3 R9, PT, PT, R9, R10, R11 ;  /* 0x0000000a09097210 */ /* 0x000fc80007ffe00b */
[----:B------:R-:W-:-:S04]  /*17e0*/  IADD3 R8, PT, PT, R27, R8, R9 ;  /* 0x000000081b087210 */ /* 0x000fc80007ffe009 */
[----:B------:R-:W-:-:S04]  /*17f0*/  IADD3 R8, PT, PT, R15, R28, R8 ;  /* 0x0000001c0f087210 */ /* 0x000fc80007ffe008 */
[----:B------:R-:W-:Y:S01]  /*1800*/  IADD3 R7, PT, PT, R19, R16, R8 ;  /* 0x0000001013077210 */ /* 0x000fe20007ffe008 */
[----:B------:R-:W-:Y:S06]  /*1810*/  @P0 BRA `(.L_x_228) ;  /* 0xfffffffc00100947 */ /* 0x000fec000383ffff */
[----:B------:R-:W-:Y:S05]  /*1820*/  BSYNC.RECONVERGENT B3 ;  /* 0x0000000000037941 */ /* 0x000fea0003800200 */
.L_x_227:
[----:B------:R-:W-:-:S07]  /*1830*/  VIADD R5, R5, 0xfffff800 ;  /* 0xfffff80005057836 */ /* 0x000fce0000000000 */
.L_x_226:
[----:B------:R-:W-:Y:S05]  /*1840*/  BSYNC.RECONVERGENT B2 ;  /* 0x0000000000027941 */ /* 0x000fea0003800200 */
.L_x_225:
[----:B------:R-:W-:-:S13]  /*1850*/  ISETP.NE.AND P0, PT, R4, RZ, PT ;  /* 0x000000ff0400720c */ /* 0x000fda0003f05270 */
[----:B------:R-:W-:Y:S05]  /*1860*/  @!P0 BRA `(.L_x_224) ;  /* 0x00000004000c8947 */ /* 0x000fea0003800000 */
[----:B------:R-:W-:Y:S01]  /*1870*/  ISETP.GE.U32.AND P0, PT, R4, 0x8, PT ;  /* 0x000000080400780c */ /* 0x000fe20003f06070 */
[----:B------:R-:W-:Y:S01]  /*1880*/  BSSY.RECONVERGENT B2, `(.L_x_229) ;  /* 0x0000021000027945 */ /* 0x000fe20003800200 */
[----:B------:R-:W-:-:S04]  /*1890*/  LOP3.LUT R24, R3, 0x7, RZ, 0xc0, !PT ;  /* 0x0000000703187812 */ /* 0x000fc800078ec0ff */
[----:B------:R-:W-:-:S07]  /*18a0*/  ISETP.NE.AND P1, PT, R24, RZ, PT ;  /* 0x000000ff1800720c */ /* 0x000fce0003f25270 */
[----:B------:R-:W-:Y:S06]  /*18b0*/  @!P0 BRA `(.L_x_230) ;  /* 0x0000000000748947 */ /* 0x000fec0003800000 */
[----:B------:R-:W-:-:S04]  /*18c0*/  VIADD R9, R5, UR4 ;  /* 0x0000000405097c36 */ /* 0x000fc80008000000 */
[C---:B------:R-:W-:Y:S02]  /*18d0*/  VIADD R21, R9.reuse, 0x100 ;  /* 0x0000010009157836 */ /* 0x040fe40000000000 */
[C---:B------:R-:W-:Y:S02]  /*18e0*/  VIADD R11, R9.reuse, 0x300 ;  /* 0x00000300090b7836 */ /* 0x040fe40000000000 */
[C---:B------:R-:W-:Y:S02]  /*18f0*/  VIADD R23, R9.reuse, 0x200 ;  /* 0x0000020009177836 */ /* 0x040fe40000000000 */
[----:B------:R-:W-:-:S04]  /*1900*/  IMAD.WIDE.U32 R16, R9, 0x4, R12 ;  /* 0x0000000409107825 */ /* 0x000fc800078e000c */
[--C-:B------:R-:W-:Y:S01]  /*1910*/  IMAD.WIDE.U32 R20, R21, 0x4, R12.reuse ;  /* 0x0000000415147825 */ /* 0x100fe200078e000c */
[----:B------:R0:W2:Y:S03]  /*1920*/  LDG.E R2, desc[UR6][R16.64] ;  /* 0x0000000610027981 */ /* 0x0000a6000c1e1900 */
[C---:B------:R-:W-:Y:S01]  /*1930*/  VIADD R15, R9.reuse, 0x400 ;  /* 0x00000400090f7836 */ /* 0x040fe20000000000 */
[----:B------:R-:W2:Y:S01]  /*1940*/  LDG.E R4, desc[UR6][R20.64] ;  /* 0x0000000614047981 */ /* 0x000ea2000c1e1900 */
[----:B------:R-:W-:Y:S02]  /*1950*/  VIADD R19, R9, 0x500 ;  /* 0x0000050009137836 */ /* 0x000fe40000000000 */
[----:B------:R-:W-:-:S04]  /*1960*/  IMAD.WIDE.U32 R10, R11, 0x4, R12 ;  /* 0x000000040b0a7825 */ /* 0x000fc800078e000c */
[--C-:B------:R-:W-:Y:S02]  /*1970*/  IMAD.WIDE.U32 R22, R23, 0x4, R12.reuse ;  /* 0x0000000417167825 */ /* 0x100fe400078e000c */
[----:B------:R-:W3:Y:S02]  /*1980*/  LDG.E R10, desc[UR6][R10.64] ;  /* 0x000000060a0a7981 */ /* 0x000ee4000c1e1900 */
[C---:B------:R-:W-:Y:S02]  /*1990*/  VIADD R25, R9.reuse, 0x600 ;  /* 0x0000060009197836 */ /* 0x040fe40000000000 */
[----:B------:R-:W-:Y:S01]  /*19a0*/  VIADD R27, R9, 0x700 ;  /* 0x00000700091b7836 */ /* 0x000fe20000000000 */
[----:B------:R-:W3:Y:S01]  /*19b0*/  LDG.E R6, desc[UR6][R22.64] ;  /* 0x0000000616067981 */ /* 0x000ee2000c1e1900 */
[----:B------:R-:W-:-:S04]  /*19c0*/  IMAD.WIDE.U32 R14, R15, 0x4, R12 ;  /* 0x000000040f0e7825 */ /* 0x000fc800078e000c */
[--C-:B------:R-:W-:Y:S02]  /*19d0*/  IMAD.WIDE.U32 R8, R19, 0x4, R12.reuse ;  /* 0x0000000413087825 */ /* 0x100fe400078e000c */
[----:B------:R-:W4:Y:S02]  /*19e0*/  LDG.E R15, desc[UR6][R14.64] ;  /* 0x000000060e0f7981 */ /* 0x000f24000c1e1900 */
[--C-:B------:R-:W-:Y:S02]  /*19f0*/  IMAD.WIDE.U32 R18, R25, 0x4, R12.reuse ;  /* 0x0000000419127825 */ /* 0x100fe400078e000c */
[----:B------:R-:W4:Y:S02]  /*1a00*/  LDG.E R8, desc[UR6][R8.64] ;  /* 0x0000000608087981 */ /* 0x000f24000c1e1900 */
[----:B0-----:R-:W-:Y:S02]  /*1a10*/  IMAD.WIDE.U32 R16, R27, 0x4, R12 ;  /* 0x000000041b107825 */ /* 0x001fe400078e000c */
[----:B------:R-:W5:Y:S04]  /*1a20*/  LDG.E R19, desc[UR6][R18.64] ;  /* 0x0000000612137981 */ /* 0x000f68000c1e1900 */
[----:B------:R-:W5:Y:S01]  /*1a30*/  LDG.E R16, desc[UR6][R16.64] ;  /* 0x0000000610107981 */ /* 0x000f62000c1e1900 */
[----:B------:R-:W-:Y:S01]  /*1a40*/  VIADD R5, R5, 0x800 ;  /* 0x0000080005057836 */ /* 0x000fe20000000000 */
[----:B--2---:R-:W-:-:S04]  /*1a50*/  IADD3 R7, PT, PT, R4, R2, R7 ;  /* 0x0000000204077210 */ /* 0x004fc80007ffe007 */
[----:B---3--:R-:W-:-:S04]  /*1a60*/  IADD3 R6, PT, PT, R10, R6, R7 ;  /* 0x000000060a067210 */ /* 0x008fc80007ffe007 */
[----:B----4-:R-:W-:-:S04]  /*1a70*/  IADD3 R6, PT, PT, R8, R15, R6 ;  /* 0x0000000f08067210 */ /* 0x010fc80007ffe006 */
[----:B-----5:R-:W-:-:S07]  /*1a80*/  IADD3 R7, PT, PT, R16, R19, R6 ;  /* 0x0000001310077210 */ /* 0x020fce0007ffe006 */
.L_x_230:
[----:B------:R-:W-:Y:S05]  /*1a90*/  BSYNC.RECONVERGENT B2 ;  /* 0x0000000000027941 */ /* 0x000fea0003800200 */
.L_x_229:
        /* <DEDUP_REMOVED lines=18> */
[----:B------:R-:W-:Y:S01]  /*1bc0*/  VIADD R5, R5, 0x400 ;  /* 0x0000040005057836 */ /* 0x000fe20000000000 */
[----:B--2---:R-:W-:-:S04]  /*1bd0*/  IADD3 R7, PT, PT, R8, R2, R7 ;  /* 0x0000000208077210 */ /* 0x004fc80007ffe007 */
[----:B---3--:R-:W-:-:S07]  /*1be0*/  IADD3 R7, PT, PT, R14, R10, R7 ;  /* 0x0000000a0e077210 */ /* 0x008fce0007ffe007 */
.L_x_232:
[----:B------:R-:W-:Y:S05]  /*1bf0*/  BSYNC.RECONVERGENT B2 ;  /* 0x0000000000027941 */ /* 0x000fea0003800200 */
.L_x_231:
[----:B------:R-:W-:Y:S05]  /*1c00*/  @!P1 BRA `(.L_x_224) ;  /* 0x0000000000249947 */ /* 0x000fea0003800000 */
[----:B------:R-:W-:Y:S02]  /*1c10*/  VIADD R5, R5, UR4 ;  /* 0x0000000405057c36 */ /* 0x000fe40008000000 */
[----:B------:R-:W-:-:S07]  /*1c20*/  IMAD.MOV R4, RZ, RZ, -R4 ;  /* 0x000000ffff047224 */ /* 0x000fce00078e0a04 */
.L_x_233:
[----:B------:R-:W-:-:S06]  /*1c30*/  IMAD.WIDE.U32 R2, R5, 0x4, R12 ;  /* 0x0000000405027825 */ /* 0x000fcc00078e000c */
[----:B------:R-:W2:Y:S01]  /*1c40*/  LDG.E R2, desc[UR6][R2.64] ;  /* 0x0000000602027981 */ /* 0x000ea2000c1e1900 */
[----:B------:R-:W-:Y:S02]  /*1c50*/  VIADD R4, R4, 0x1 ;  /* 0x0000000104047836 */ /* 0x000fe40000000000 */
[----:B------:R-:W-:-:S03]  /*1c60*/  VIADD R5, R5, 0x100 ;  /* 0x0000010005057836 */ /* 0x000fc60000000000 */
[----:B------:R-:W-:Y:S01]  /*1c70*/  ISETP.NE.AND P0, PT, R4, RZ, PT ;  /* 0x000000ff0400720c */ /* 0x000fe20003f05270 */
[----:B--2---:R-:W-:-:S12]  /*1c80*/  IMAD.IADD R7, R2, 0x1, R7 ;  /* 0x0000000102077824 */ /* 0x004fd800078e0207 */
[----:B------:R-:W-:Y:S05]  /*1c90*/  @P0 BRA `(.L_x_233) ;  /* 0xfffffffc00e40947 */ /* 0x000fea000383ffff */
.L_x_224:
[----:B------:R-:W-:Y:S05]  /*1ca0*/  BSYNC.RECONVERGENT B1 ;  /* 0x0000000000017941 */ /* 0x000fea0003800200 */
.L_x_222:
        /* <DEDUP_REMOVED lines=36> */
[----:B--2---:R-:W0:Y:S04]  /*1ef0*/  LDS.128 R4, [UR4+0x10] ;  /* 0x00001004ff047984 */ /* 0x004e280008000c00 */
[----:B------:R-:W1:Y:S01]  /*1f00*/  LDS.64 R2, [UR4+0x20] ;  /* 0x00002004ff027984 */ /* 0x000e620008000a00 */
[----:B0-----:R-:W-:-:S04]  /*1f10*/  IADD3 R0, PT, PT, R4, R0, R9 ;  /* 0x0000000004007210 */ /* 0x001fc80007ffe009 */
[----:B------:R-:W-:-:S04]  /*1f20*/  IADD3 R0, PT, PT, R6, R0, R5 ;  /* 0x0000000006007210 */ /* 0x000fc80007ffe005 */
[----:B-1----:R-:W-:-:S05]  /*1f30*/  IADD3 R0, PT, PT, R2, R0, R7 ;  /* 0x0000000002007210 */ /* 0x002fca0007ffe007 */
[----:B------:R-:W-:-:S07]  /*1f40*/  IMAD.IADD R9, R0, 0x1, R3 ;  /* 0x0000000100097824 */ /* 0x000fce00078e0203 */
.L_x_220:
[----:B------:R-:W-:Y:S05]  /*1f50*/  BSYNC.RECONVERGENT B0 ;  /* 0x0000000000007941 */ /* 0x000fea0003800200 */
.L_x_205:
[----:B------:R-:W-:Y:S05]  /*1f60*/  @P0 EXIT ;  /* 0x000000000000094d */ /* 0x000fea0003800000 */
[----:B-1----:R-:W1:Y:S01]  /*1f70*/  LDC.64 R2, c[0x0][0x388] ;  /* 0x0000e200ff027b82 */ /* 0x002e620000000a00 */
[----:B------:R-:W0:Y:S02]  /*1f80*/  LDCU UR4, c[0x0][0x398] ;  /* 0x00007300ff0477ac */ /* 0x000e240008000800 */
[----:B0-2---:R-:W-:-:S05]  /*1f90*/  VIADD R9, R9, UR4 ;  /* 0x0000000409097c36 */ /* 0x005fca0008000000 */
[----:B-1----:R-:W-:Y:S01]  /*1fa0*/  STG.E desc[UR6][R2.64], R9 ;  /* 0x0000000902007986 */ /* 0x002fe2000c101906 */
[----:B------:R-:W-:Y:S05]  /*1fb0*/  EXIT ;  /* 0x000000000000794d */ /* 0x000fea0003800000 */
.L_x_234:
        /* <DEDUP_REMOVED lines=12> */
.L_x_257:


//--------------------- .text._ZN3cub18CUB_300001_SM_10006detail8for_each13static_kernelINS2_12policy_hub_t12policy_500_tEmN6thrust24THRUST_300001_SM_1000_NS8cuda_cub20__uninitialized_fill7functorINS7_10device_ptrIiEEiEEEEvT0_T1_ --------------------------
	.section	.text._ZN3cub18CUB_300001_SM_10006detail8for_each13static_kernelINS2_12policy_hub_t12policy_500_tEmN6thrust24THRUST_300001_SM_1000_NS8cuda_cub20__uninitialized_fill7functorINS7_10device_ptrIiEEiEEEEvT0_T1_,"ax",@progbits
	.align	128
        .global         _ZN3cub18CUB_300001_SM_10006detail8for_each13static_kernelINS2_12policy_hub_t12policy_500_tEmN6thrust24THRUST_300001_SM_1000_NS8cuda_cub20__uninitialized_fill7functorINS7_10device_ptrIiEEiEEEEvT0_T1_
        .type           _ZN3cub18CUB_300001_SM_10006detail8for_each13static_kernelINS2_12policy_hub_t12policy_500_tEmN6thrust24THRUST_300001_SM_1000_NS8cuda_cub20__uninitialized_fill7functorINS7_10device_ptrIiEEiEEEEvT0_T1_,@function
        .size           _ZN3cub18CUB_300001_SM_10006detail8for_each13static_kernelINS2_12policy_hub_t12policy_500_tEmN6thrust24THRUST_300001_SM_1000_NS8cuda_cub20__uninitialized_fill7functorINS7_10device_ptrIiEEiEEEEvT0_T1_,(.L_x_258 - _ZN3cub18CUB_300001_SM_10006detail8for_each13static_kernelINS2_12policy_hub_t12policy_500_tEmN6thrust24THRUST_300001_SM_1000_NS8cuda_cub20__uninitialized_fill7functorINS7_10device_ptrIiEEiEEEEvT0_T1_)
        .other          _ZN3cub18CUB_300001_SM_10006detail8for_each13static_kernelINS2_12policy_hub_t12policy_500_tEmN6thrust24THRUST_300001_SM_1000_NS8cuda_cub20__uninitialized_fill7functorINS7_10device_ptrIiEEiEEEEvT0_T1_,@"STO_CUDA_ENTRY STV_DEFAULT"
_ZN3cub18CUB_300001_SM_10006detail8for_each13static_kernelINS2_12policy_hub_t12policy_500_tEmN6thrust24THRUST_300001_SM_1000_NS8cuda_cub20__uninitialized_fill7functorINS7_10device_ptrIiEEiEEEEvT0_T1_:
.text._ZN3cub18CUB_300001_SM_10006detail8for_each13static_kernelINS2_12policy_hub_t12policy_500_tEmN6thrust24THRUST_300001_SM_1000_NS8cuda_cub20__uninitialized_fill7functorINS7_10device_ptrIiEEiEEEEvT0_T1_:
[----:B------:R-:W-:Y:S08]  /*0000*/  LDC R1, c[0x0][0x37c] ;  /* 0x0000df00ff017b82 */ /* 0x000ff00000000800 */
[----:B------:R-:W0:Y:S01]  /*0010*/  S2UR UR4, SR_CTAID.X ;  /* 0x00000000000479c3 */ /* 0x000e220000002500 */
[----:B------:R-:W1:Y:S01]  /*0020*/  LDCU.64 UR6, c[0x0][0x380] ;  /* 0x00007000ff0677ac */ /* 0x000e620008000a00 */
[----:B------:R-:W2:Y:S01]  /*0030*/  LDCU.64 UR8, c[0x0][0x358] ;  /* 0x00006b00ff0877ac */ /* 0x000ea20008000a00 */
[----:B0-----:R-:W-:-:S04]  /*0040*/  UIMAD.WIDE.U32 UR4, UR4, 0x200, URZ ;  /* 0x00000200040478a5 */ /* 0x001fc8000f8e00ff */
[----:B-1----:R-:W-:-:S04]  /*0050*/  UIADD3 UR6, UP0, UPT, -UR4, UR6, URZ ;  /* 0x0000000604067290 */ /* 0x002fc8000ff1e1ff */
[----:B------:R-:W-:Y:S02]  /*0060*/  UIADD3.X UR7, UPT, UPT, ~UR5, UR7, URZ, UP0, !UPT ;  /* 0x0000000705077290 */ /* 0x000fe400087fe5ff */
[----:B------:R-:W-:-:S04]  /*0070*/  UISETP.GE.U32.AND UP0, UPT, UR6, 0x200, UPT ;  /* 0x000002000600788c */ /* 0x000fc8000bf06070 */
[----:B------:R-:W-:-:S09]  /*0080*/  UISETP.GE.U32.AND.EX UP0, UPT, UR7, URZ, UPT, UP0 ;  /* 0x000000ff0700728c */ /* 0x000fd2000bf06100 */
[----:B--2---:R-:W-:Y:S05]  /*0090*/  BRA.U !UP0, `(.L_x_235) ;  /* 0x0000000108287547 */ /* 0x004fea000b800000 */
[----:B------:R-:W0:Y:S01]  /*00a0*/  S2R R0, SR_TID.X ;  /* 0x0000000000007919 */ /* 0x000e220000002100 */
[----:B------:R-:W1:Y:S01]  /*00b0*/  LDCU.64 UR6, c[0x0][0x388] ;  /* 0x00007100ff0677ac */ /* 0x000e620008000a00 */
[----:B------:R-:W2:Y:S01]  /*00c0*/  LDC R5, c[0x0][0x390] ;  /* 0x0000e400ff057b82 */ /* 0x000ea20000000800 */
[----:B0-----:R-:W-:-:S05]  /*00d0*/  IADD3 R0, P0, PT, R0, UR4, RZ ;  /* 0x0000000400007c10 */ /* 0x001fca000ff1e0ff */
[----:B------:R-:W-:Y:S01]  /*00e0*/  IMAD.X R3, RZ, RZ, UR5, P0 ;  /* 0x00000005ff037e24 */ /* 0x000fe200080e06ff */
[----:B-1----:R-:W-:-:S04]  /*00f0*/  LEA R2, P0, R0, UR6, 0x2 ;  /* 0x0000000600027c11 */ /* 0x002fc8000f8010ff */
[----:B------:R-:W-:-:S05]  /*0100*/  LEA.HI.X R3, R0, UR7, R3, 0x2, P0 ;  /* 0x0000000700037c11 */ /* 0x000fca00080f1403 */
[----:B--2---:R-:W-:Y:S04]  /*0110*/  STG.E desc[UR8][R2.64], R5 ;  /* 0x0000000502007986 */ /* 0x004fe8000c101908 */
[----:B------:R-:W-:Y:S01]  /*0120*/  STG.E desc[UR8][R2.64+0x400], R5 ;  /* 0x0004000502007986 */ /* 0x000fe2000c101908 */
[----:B------:R-:W-:Y:S05]  /*0130*/  EXIT ;  /* 0x000000000000794d */ /* 0x000fea0003800000 */
.L_x_235:
[----:B------:R-:W0:Y:S01]  /*0140*/  S2R R0, SR_TID.X ;  /* 0x0000000000007919 */ /* 0x000e220000002100 */
[----:B------:R-:W-:Y:S01]  /*0150*/  IMAD.U32 R2, RZ, RZ, UR7 ;  /* 0x00000007ff027e24 */ /* 0x000fe2000f8e00ff */
[----:B------:R-:W1:Y:S01]  /*0160*/  LDCU.64 UR10, c[0x0][0x388] ;  /* 0x00007100ff0a77ac */ /* 0x000e620008000a00 */
[----:B------:R-:W-:Y:S01]  /*0170*/  IMAD.U32 R4, RZ, RZ, UR7 ;  /* 0x00000007ff047e24 */ /* 0x000fe2000f8e00ff */
[----:B0-----:R-:W-:-:S04]  /*0180*/  ISETP.LT.U32.AND P0, PT, R0, UR6, PT ;  /* 0x0000000600007c0c */ /* 0x001fc8000bf01070 */
[----:B------:R-:W-:Y:S01]  /*0190*/  ISETP.GT.U32.AND.EX P0, PT, R2, RZ, PT, P0 ;  /* 0x000000ff0200720c */ /* 0x000fe20003f04100 */
[C---:B------:R-:W-:Y:S01]  /*01a0*/  VIADD R2, R0.reuse, 0x100 ;  /* 0x0000010000027836 */ /* 0x040fe20000000000 */
[----:B------:R-:W-:-:S04]  /*01b0*/  IADD3 R0, P2, PT, R0, UR4, RZ ;  /* 0x0000000400007c10 */ /* 0x000fc8000ff5e0ff */
[----:B------:R-:W-:Y:S01]  /*01c0*/  ISETP.LT.U32.AND P1, PT, R2, UR6, PT ;  /* 0x0000000602007c0c */ /* 0x000fe2000bf21070 */
[----:B------:R-:W-:Y:S01]  /*01d0*/  IMAD.X R3, RZ, RZ, UR5, P2 ;  /* 0x00000005ff037e24 */ /* 0x000fe200090e06ff */
[----:B-1----:R-:W-:Y:S02]  /*01e0*/  LEA R2, P2, R0, UR10, 0x2 ;  /* 0x0000000a00027c11 */ /* 0x002fe4000f8410ff */
[----:B------:R-:W-:Y:S02]  /*01f0*/  ISETP.GT.U32.AND.EX P1, PT, R4, RZ, PT, P1 ;  /* 0x000000ff0400720c */ /* 0x000fe40003f24110 */
[----:B------:R-:W-:Y:S01]  /*0200*/  LEA.HI.X R3, R0, UR11, R3, 0x2, P2 ;  /* 0x0000000b00037c11 */ /* 0x000fe200090f1403 */
[----:B------:R-:W0:Y:S04]  /*0210*/  @P0 LDC R5, c[0x0][0x390] ;  /* 0x0000e400ff050b82 */ /* 0x000e280000000800 */
[----:B0-----:R0:W-:Y:S06]  /*0220*/  @P0 STG.E desc[UR8][R2.64], R5 ;  /* 0x0000000502000986 */ /* 0x0011ec000c101908 */
[----:B------:R-:W-:Y:S05]  /*0230*/  @!P1 EXIT ;  /* 0x000000000000994d */ /* 0x000fea0003800000 */
[----:B0-----:R-:W0:Y:S02]  /*0240*/  LDC R5, c[0x0][0x390] ;  /* 0x0000e400ff057b82 */ /* 0x001e240000000800 */
[----:B0-----:R-:W-:Y:S01]  /*0250*/  STG.E desc[UR8][R2.64+0x400], R5 ;  /* 0x0004000502007986 */ /* 0x001fe2000c101908 */
[----:B------:R-:W-:Y:S05]  /*0260*/  EXIT ;  /* 0x000000000000794d */ /* 0x000fea0003800000 */
.L_x_236:
        /* <DEDUP_REMOVED lines=9> */
.L_x_258:


//--------------------- .text._ZN3cub18CUB_300001_SM_10006detail11EmptyKernelIvEEvv --------------------------
	.section	.text._ZN3cub18CUB_300001_SM_10006detail11EmptyKernelIvEEvv,"ax",@progbits
	.align	128
        .global         _ZN3cub18CUB_300001_SM_10006detail11EmptyKernelIvEEvv
        .type           _ZN3cub18CUB_300001_SM_10006detail11EmptyKernelIvEEvv,@function
        .size           _ZN3cub18CUB_300001_SM_10006detail11EmptyKernelIvEEvv,(.L_x_259 - _ZN3cub18CUB_300001_SM_10006detail11EmptyKernelIvEEvv)
        .other          _ZN3cub18CUB_300001_SM_10006detail11EmptyKernelIvEEvv,@"STO_CUDA_ENTRY STV_DEFAULT"
_ZN3cub18CUB_300001_SM_10006detail11EmptyKernelIvEEvv:
.text._ZN3cub18CUB_300001_SM_10006detail11EmptyKernelIvEEvv:
[----:B------:R-:W-:Y:S01]  /*0000*/  LDC R1, c[0x0][0x37c] ;  /* 0x0000df00ff017b82 */ /* 0x000fe20000000800 */
[----:B------:R-:W-:Y:S05]  /*0010*/  EXIT ;  /* 0x000000000000794d */ /* 0x000fea0003800000 */
.L_x_237:
        /* <DEDUP_REMOVED lines=14> */
.L_x_259:


//--------------------- .text._Z8mcKerneliPidddd  --------------------------
	.section	.text._Z8mcKerneliPidddd,"ax",@progbits
	.align	128
        .global         _Z8mcKerneliPidddd
        .type           _Z8mcKerneliPidddd,@function
        .size           _Z8mcKerneliPidddd,(.L_x_251 - _Z8mcKerneliPidddd)
        .other          _Z8mcKerneliPidddd,@"STO_CUDA_ENTRY STV_DEFAULT"
_Z8mcKerneliPidddd:
.text._Z8mcKerneliPidddd:
[----:B------:R-:W0:Y:S08]  /*0000*/  LDC R1, c[0x0][0x37c] ;  /* 0x0000df00ff017b82 */ /* 0x000e300000000800 */
[----:B------:R-:W1:Y:S01]  /*0010*/  LDC R33, c[0x0][0x380] ;  /* 0x0000e000ff217b82 */ /* 0x000e620000000800 */
[----:B0-----:R-:W-:Y:S01]  /*0020*/  VIADD R1, R1, 0xffffffd8 ;  /* 0xffffffd801017836 */ /* 0x001fe20000000000 */
[----:B-1----:R-:W-:-:S13]  /*0030*/  ISETP.GE.AND P0, PT, R33, 0x1, PT ;  /* 0x000000012100780c */ /* 0x002fda0003f06270 */
[----:B------:R-:W-:Y:S05]  /*0040*/  @!P0 EXIT ;  /* 0x000000000000894d */ /* 0x000fea0003800000 */
[----:B------:R-:W0:Y:S01]  /*0050*/  S2R R34, SR_TID.X ;  /* 0x0000000000227919 */ /* 0x000e220000002100 */
[----:B------:R-:W1:Y:S01]  /*0060*/  LDC.64 R16, c[0x0][0x388] ;  /* 0x0000e200ff107b82 */ /* 0x000e620000000a00 */
[----:B------:R-:W-:Y:S01]  /*0070*/  IMAD.MOV R33, RZ, RZ, -R33 ;  /* 0x000000ffff217224 */ /* 0x000fe200078e0a21 */
[----:B------:R-:W2:Y:S01]  /*0080*/  LDCU.64 UR8, c[0x0][0x358] ;  /* 0x00006b00ff0877ac */ /* 0x000ea20008000a00 */
[----:B------:R-:W-:Y:S01]  /*0090*/  IMAD.MOV.U32 R35, RZ, RZ, RZ ;  /* 0x000000ffff237224 */ /* 0x000fe200078e00ff */
[----:B------:R-:W3:Y:S01]  /*00a0*/  LDCU.64 UR10, c[0x4][0x1a0] ;  /* 0x01003400ff0a77ac */ /* 0x000ee20008000a00 */
[----:B------:R-:W-:Y:S01]  /*00b0*/  UMOV UR4, URZ ;  /* 0x000000ff00047c82 */ /* 0x000fe20008000000 */
[----:B0-----:R-:W-:-:S04]  /*00c0*/  IMAD.WIDE.U32 R2, R34, -0x2daee0ad, RZ ;  /* 0xd2511f5322027825 */ /* 0x001fc800078e00ff */
[C---:B------:R-:W-:Y:S01]  /*00d0*/  VIADD R0, R34.reuse, 0x9e3779b9 ;  /* 0x9e3779b922007836 */ /* 0x040fe20000000000 */
[----:B------:R-:W-:Y:S01]  /*00e0*/  LOP3.LUT R4, R3, 0xbb67ae85, RZ, 0x3c, !PT ;  /* 0xbb67ae8503047812 */ /* 0x000fe200078e3cff */
[----:B------:R-:W-:Y:S02]  /*00f0*/  VIADD R24, R34, 0x3c6ef372 ;  /* 0x3c6ef37222187836 */ /* 0x000fe40000000000 */
[----:B------:R-:W-:-:S04]  /*0100*/  IMAD.HI.U32 R7, R0, -0x2daee0ad, RZ ;  /* 0xd2511f5300077827 */ /* 0x000fc800078e00ff */
[----:B------:R-:W-:Y:S01]  /*0110*/  IMAD.WIDE.U32 R4, R4, -0x326172a9, RZ ;  /* 0xcd9e8d5704047825 */ /* 0x000fe200078e00ff */
[----:B------:R-:W-:-:S03]  /*0120*/  LOP3.LUT R7, R2, 0x76cf5d0a, R7, 0x96, !PT ;  /* 0x76cf5d0a02077812 */ /* 0x000fc600078e9607 */
[----:B------:R-:W-:Y:S01]  /*0130*/  VIADD R25, R34, 0xdaa66d2b ;  /* 0xdaa66d2b22197836 */ /* 0x000fe20000000000 */
[----:B------:R-:W-:Y:S01]  /*0140*/  LOP3.LUT R6, R5, R24, RZ, 0x3c, !PT ;  /* 0x0000001805067212 */ /* 0x000fe200078e3cff */
[----:B------:R-:W-:-:S04]  /*0150*/  IMAD.WIDE.U32 R8, R7, -0x326172a9, RZ ;  /* 0xcd9e8d5707087825 */ /* 0x000fc800078e00ff */
[----:B------:R-:W-:Y:S01]  /*0160*/  IMAD.WIDE.U32 R6, R6, -0x2daee0ad, RZ ;  /* 0xd2511f5306067825 */ /* 0x000fe200078e00ff */
[----:B------:R-:W-:-:S03]  /*0170*/  LOP3.LUT R4, R25, R4, R9, 0x96, !PT ;  /* 0x0000000419047212 */ /* 0x000fc600078e9609 */
[----:B------:R-:W-:Y:S02]  /*0180*/  VIADD R5, R2, 0x4942ddfb ;  /* 0x4942ddfb02057836 */ /* 0x000fe40000000000 */
[C---:B------:R-:W-:Y:S02]  /*0190*/  VIADD R26, R34.reuse, 0x78dde6e4 ;  /* 0x78dde6e4221a7836 */ /* 0x040fe40000000000 */
[----:B------:R-:W-:Y:S01]  /*01a0*/  VIADD R27, R34, 0x1715609d ;  /* 0x1715609d221b7836 */ /* 0x000fe20000000000 */
[----:B------:R-:W-:Y:S01]  /*01b0*/  LOP3.LUT R10, R5, 0x32370b8f, R7, 0x96, !PT ;  /* 0x32370b8f050a7812 */ /* 0x000fe200078e9607 */
[----:B------:R-:W-:-:S04]  /*01c0*/  IMAD.WIDE.U32 R4, R4, -0x2daee0ad, RZ ;  /* 0xd2511f5304047825 */ /* 0x000fc800078e00ff */
[----:B------:R-:W-:Y:S01]  /*01d0*/  IMAD.WIDE.U32 R10, R10, -0x326172a9, RZ ;  /* 0xcd9e8d570a0a7825 */ /* 0x000fe200078e00ff */
[----:B------:R-:W-:-:S03]  /*01e0*/  LOP3.LUT R9, R6, 0xed9eba14, R5, 0x96, !PT ;  /* 0xed9eba1406097812 */ /* 0x000fc600078e9605 */
[----:B------:R-:W-:Y:S01]  /*01f0*/  VIADD R28, R34, 0xb54cda56 ;  /* 0xb54cda56221c7836 */ /* 0x000fe20000000000 */
[----:B------:R-:W-:Y:S01]  /*0200*/  LOP3.LUT R6, R26, R8, R11, 0x96, !PT ;  /* 0x000000081a067212 */ /* 0x000fe200078e960b */
[----:B------:R-:W-:-:S04]  /*0210*/  IMAD.WIDE.U32 R8, R9, -0x326172a9, RZ ;  /* 0xcd9e8d5709087825 */ /* 0x000fc800078e00ff */
[----:B------:R-:W-:Y:S01]  /*0220*/  IMAD.WIDE.U32 R6, R6, -0x2daee0ad, RZ ;  /* 0xd2511f5306067825 */ /* 0x000fe200078e00ff */
[----:B------:R-:W-:-:S03]  /*0230*/  LOP3.LUT R5, R27, R10, R9, 0x96, !PT ;  /* 0x0000000a1b057212 */ /* 0x000fc600078e9609 */
[----:B------:R-:W-:Y:S01]  /*0240*/  VIADD R29, R34, 0x5384540f ;  /* 0x5384540f221d7836 */ /* 0x000fe20000000000 */
[----:B------:R-:W-:Y:S01]  /*0250*/  LOP3.LUT R10, R4, 0xa9066899, R7, 0x96, !PT ;  /* 0xa9066899040a7812 */ /* 0x000fe200078e9607 */
[----:B------:R-:W-:-:S04]  /*0260*/  IMAD.WIDE.U32 R4, R5, -0x2daee0ad, RZ ;  /* 0xd2511f5305047825 */ /* 0x000fc800078e00ff */
[----:B------:R-:W-:Y:S01]  /*0270*/  IMAD.WIDE.U32 R10, R10, -0x326172a9, RZ ;  /* 0xcd9e8d570a0a7825 */ /* 0x000fe200078e00ff */
[----:B------:R-:W-:-:S03]  /*0280*/  LOP3.LUT R6, R6, 0x646e171e, R5, 0x96, !PT ;  /* 0x646e171e06067812 */ /* 0x000fc600078e9605 */
[----:B-1----:R-:W-:Y:S01]  /*0290*/  IMAD.WIDE.U32 R16, R34, 0x4, R16 ;  /* 0x0000000422107825 */ /* 0x002fe200078e0010 */
[----:B------:R-:W-:-:S03]  /*02a0*/  LOP3.LUT R30, R28, R8, R11, 0x96, !PT ;  /* 0x000000081c1e7212 */ /* 0x000fc600078e960b */
[----:B------:R-:W-:-:S04]  /*02b0*/  IMAD.WIDE.U32 R6, R6, -0x326172a9, RZ ;  /* 0xcd9e8d5706067825 */ /* 0x000fc800078e00ff */
[----:B------:R-:W-:Y:S01]  /*02c0*/  IMAD.WIDE.U32 R30, R30, -0x2daee0ad, RZ ;  /* 0xd2511f531e1e7825 */ /* 0x000fe200078e00ff */
[----:B------:R-:W-:-:S04]  /*02d0*/  LOP3.LUT R5, R29, R10, R7, 0x96, !PT ;  /* 0x0000000a1d057212 */ /* 0x000fc800078e9607 */
[----:B------:R-:W-:Y:S01]  /*02e0*/  LOP3.LUT R8, R4, 0x1fd5c5a3, R31, 0x96, !PT ;  /* 0x1fd5c5a304087812 */ /* 0x000fe200078e961f */
[----:B------:R-:W-:-:S04]  /*02f0*/  IMAD.WIDE.U32 R4, R5, -0x2daee0ad, RZ ;  /* 0xd2511f5305047825 */ /* 0x000fc800078e00ff */
[----:B------:R-:W-:Y:S01]  /*0300*/  IMAD.WIDE.U32 R8, R8, -0x326172a9, RZ ;  /* 0xcd9e8d5708087825 */ /* 0x000fe200078e00ff */
[----:B------:R-:W-:-:S03]  /*0310*/  LOP3.LUT R30, R30, 0xdb3d7428, R5, 0x96, !PT ;  /* 0xdb3d74281e1e7812 */ /* 0x000fc600078e9605 */
[----:B------:R-:W-:Y:S02]  /*0320*/  VIADD R31, R34, 0xf1bbcdc8 ;  /* 0xf1bbcdc8221f7836 */ /* 0x000fe40000000000 */
[----:B------:R-:W-:-:S03]  /*0330*/  IMAD.HI.U32 R5, R30, -0x326172a9, RZ ;  /* 0xcd9e8d571e057827 */ /* 0x000fc600078e00ff */
[----:B------:R-:W-:Y:S01]  /*0340*/  LOP3.LUT R32, R31, R6, R9, 0x96, !PT ;  /* 0x000000061f207212 */ /* 0x000fe200078e9609 */
[----:B------:R-:W-:Y:S01]  /*0350*/  VIADD R34, R34, 0x8ff34781 ;  /* 0x8ff3478122227836 */ /* 0x000fe20000000000 */
[----:B------:R-:W-:-:S03]  /*0360*/  LOP3.LUT R9, R5, R8, RZ, 0x3c, !PT ;  /* 0x0000000805097212 */ /* 0x000fc600078e3cff */
[----:B------:R-:W-:-:S05]  /*0370*/  IMAD.HI.U32 R37, R32, -0x2daee0ad, RZ ;  /* 0xd2511f5320257827 */ /* 0x000fca00078e00ff */
[----:B--23--:R-:W-:-:S07]  /*0380*/  LOP3.LUT R37, R37, R4, RZ, 0x3c, !PT ;  /* 0x0000000425257212 */ /* 0x00cfce00078e3cff */
.L_x_242:
[----:B------:R-:W-:Y:S01]  /*0390*/  UIADD3 UR4, UPT, UPT, UR4, 0x1, URZ ;  /* 0x0000000104047890 */ /* 0x000fe2000fffe0ff */
[----:B------:R-:W-:Y:S01]  /*03a0*/  VIADD R35, R35, 0xd2511f53 ;  /* 0xd2511f5323237836 */ /* 0x000fe20000000000 */
[----:B0-----:R-:W0:Y:S01]  /*03b0*/  LDC.64 R12, c[0x0][0x398] ;  /* 0x0000e600ff0c7b82 */ /* 0x001e220000000a00 */
[----:B------:R-:W-:Y:S01]  /*03c0*/  IMAD R38, R30, -0x326172a9, RZ ;  /* 0xcd9e8d571e267824 */ /* 0x000fe200078e02ff */
[----:B------:R-:W-:Y:S01]  /*03d0*/  UIMAD.WIDE.U32 UR6, UR4, -0x2daee0ad, URZ ;  /* 0xd2511f53040678a5 */ /* 0x000fe2000f8e00ff */
[----:B------:R-:W-:Y:S01]  /*03e0*/  IMAD.MOV.U32 R18, RZ, RZ, 0x0 ;  /* 0x00000000ff127424 */ /* 0x000fe200078e00ff */
[----:B------:R-:W-:Y:S01]  /*03f0*/  LOP3.LUT R4, R3, 0xbb67ae85, R35, 0x96, !PT ;  /* 0xbb67ae8503047812 */ /* 0x000fe200078e9623 */
[----:B------:R-:W-:Y:S01]  /*0400*/  IMAD.WIDE.U32 R38, R38, 0x200000, RZ ;  /* 0x0020000026267825 */ /* 0x000fe200078e00ff */
[----:B------:R-:W-:Y:S01]  /*0410*/  UIMAD.WIDE.U32 UR6, UR7, -0x326172a9, URZ ;  /* 0xcd9e8d57070678a5 */ /* 0x000fe2000f8e00ff */
[----:B------:R-:W-:Y:S02]  /*0420*/  BSSY.RECONVERGENT B1, `(.L_x_238) ;  /* 0x0000044000017945 */ /* 0x000fe40003800200 */
[----:B------:R-:W-:Y:S01]  /*0430*/  IMAD.WIDE.U32 R4, R4, -0x326172a9, RZ ;  /* 0xcd9e8d5704047825 */ /* 0x000fe200078e00ff */
[----:B------:R-:W-:-:S02]  /*0440*/  LOP3.LUT R38, R38, R9, R34, 0x96, !PT ;  /* 0x0000000926267212 */ /* 0x000fc400078e9622 */
[----:B------:R-:W-:Y:S01]  /*0450*/  LOP3.LUT R10, R0, UR7, RZ, 0x3c, !PT ;  /* 0x00000007000a7c12 */ /* 0x000fe2000f8e3cff */
[----:B------:R-:W-:Y:S01]  /*0460*/  IMAD.MOV.U32 R19, RZ, RZ, 0x3ca00000 ;  /* 0x3ca00000ff137424 */ /* 0x000fe200078e00ff */
[----:B------:R-:W-:Y:S01]  /*0470*/  LOP3.LUT R6, R24, UR6, R5, 0x96, !PT ;  /* 0x0000000618067c12 */ /* 0x000fe2000f8e9605 */
[----:B------:R-:W1:Y:S01]  /*0480*/  I2F.F64.U64 R20, R38 ;  /* 0x0000002600147312 */ /* 0x000e620000301800 */
[----:B------:R-:W-:Y:S02]  /*0490*/  IMAD R14, R32, -0x2daee0ad, RZ ;  /* 0xd2511f53200e7824 */ /* 0x000fe400078e02ff */
[----:B------:R-:W-:-:S04]  /*04a0*/  IMAD.WIDE.U32 R10, R10, -0x2daee0ad, RZ ;  /* 0xd2511f530a0a7825 */ /* 0x000fc800078e00ff */
[----:B------:R-:W-:Y:S01]  /*04b0*/  IMAD.WIDE.U32 R6, R6, -0x2daee0ad, RZ ;  /* 0xd2511f5306067825 */ /* 0x000fe200078e00ff */
[----:B------:R-:W-:-:S03]  /*04c0*/  LOP3.LUT R8, R2, 0x76cf5d0a, R11, 0x96, !PT ;  /* 0x76cf5d0a02087812 */ /* 0x000fc600078e960b */
[----:B------:R-:W-:Y:S01]  /*04d0*/  IMAD.WIDE.U32 R14, R14, 0x200000, RZ ;  /* 0x002000000e0e7825 */ /* 0x000fe200078e00ff */
[----:B------:R-:W-:-:S03]  /*04e0*/  LOP3.LUT R10, R10, 0x32370b8f, R7, 0x96, !PT ;  /* 0x32370b8f0a0a7812 */ /* 0x000fc600078e9607 */
[----:B------:R-:W-:Y:S01]  /*04f0*/  IMAD.WIDE.U32 R8, R8, -0x326172a9, RZ ;  /* 0xcd9e8d5708087825 */ /* 0x000fe200078e00ff */
[----:B-1----:R-:W-:Y:S01]  /*0500*/  DFMA R20, R20, R18, 5.5511151231257827021e-17 ;  /* 0x3c9000001414742b */ /* 0x002fe20000000012 */
[----:B------:R-:W-:Y:S02]  /*0510*/  LOP3.LUT R14, R14, 0x96a522ad, R37, 0x96, !PT ;  /* 0x96a522ad0e0e7812 */ /* 0x000fe400078e9625 */
[----:B------:R-:W-:Y:S01]  /*0520*/  IMAD.WIDE.U32 R10, R10, -0x326172a9, RZ ;  /* 0xcd9e8d570a0a7825 */ /* 0x000fe200078e00ff */
[----:B------:R-:W-:Y:S02]  /*0530*/  LOP3.LUT R22, R25, R4, R9, 0x96, !PT ;  /* 0x0000000419167212 */ /* 0x000fe400078e9609 */
[----:B------:R-:W0:Y:S01]  /*0540*/  LDC.64 R4, c[0x0][0x390] ;  /* 0x0000e400ff047b82 */ /* 0x000e220000000a00 */
[----:B------:R-:W1:Y:S01]  /*0550*/  I2F.F64.U64 R14, R14 ;  /* 0x0000000e000e7312 */ /* 0x000e620000301800 */
[----:B------:R-:W-:Y:S01]  /*0560*/  LOP3.LUT R7, R26, R8, R11, 0x96, !PT ;  /* 0x000000081a077212 */ /* 0x000fe200078e960b */
[----:B------:R-:W-:-:S04]  /*0570*/  IMAD.WIDE.U32 R22, R22, -0x2daee0ad, RZ ;  /* 0xd2511f5316167825 */ /* 0x000fc800078e00ff */
[----:B------:R-:W-:Y:S01]  /*0580*/  VIADD R33, R33, 0x1 ;  /* 0x0000000121217836 */ /* 0x000fe20000000000 */
[----:B------:R-:W-:Y:S01]  /*0590*/  LOP3.LUT R8, R6, 0xed9eba14, R23, 0x96, !PT ;  /* 0xed9eba1406087812 */ /* 0x000fe200078e9617 */
[----:B------:R-:W-:-:S03]  /*05a0*/  IMAD.WIDE.U32 R6, R7, -0x2daee0ad, RZ ;  /* 0xd2511f5307067825 */ /* 0x000fc600078e00ff */
[----:B------:R-:W-:Y:S01]  /*05b0*/  ISETP.NE.AND P2, PT, R33, RZ, PT ;  /* 0x000000ff2100720c */ /* 0x000fe20003f45270 */
[----:B------:R-:W-:Y:S01]  /*05c0*/  IMAD.WIDE.U32 R8, R8, -0x326172a9, RZ ;  /* 0xcd9e8d5708087825 */ /* 0x000fe200078e00ff */
[----:B------:R-:W-:Y:S01]  /*05d0*/  LOP3.LUT R11, R22, 0xa9066899, R7, 0x96, !PT ;  /* 0xa9066899160b7812 */ /* 0x000fe200078e9607 */
[----:B-1----:R-:W-:-:S03]  /*05e0*/  DFMA R18, R14, R18, 5.5511151231257827021e-17 ;  /* 0x3c9000000e12742b */ /* 0x002fc60000000012 */
[----:B------:R-:W-:Y:S01]  /*05f0*/  LOP3.LUT R7, R27, R10, R9, 0x96, !PT ;  /* 0x0000000a1b077212 */ /* 0x000fe200078e9609 */
[----:B------:R-:W-:Y:S01]  /*0600*/  IMAD.WIDE.U32 R10, R11, -0x326172a9, RZ ;  /* 0xcd9e8d570b0a7825 */ /* 0x000fe200078e00ff */
[----:B0-----:R-:W-:-:S03]  /*0610*/  DFMA R4, R20, R12, -R4 ;  /* 0x0000000c1404722b */ /* 0x001fc60000000804 */
[----:B------:R-:W-:Y:S01]  /*0620*/  IMAD.WIDE.U32 R12, R7, -0x2daee0ad, RZ ;  /* 0xd2511f53070c7825 */ /* 0x000fe200078e00ff */
[----:B------:R-:W-:-:S04]  /*0630*/  LOP3.LUT R7, R28, R8, R11, 0x96, !PT ;  /* 0x000000081c077212 */ /* 0x000fc800078e960b */
[----:B------:R-:W-:Y:S01]  /*0640*/  LOP3.LUT R8, R6, 0x646e171e, R13, 0x96, !PT ;  /* 0x646e171e06087812 */ /* 0x000fe200078e960d */
[----:B------:R-:W-:Y:S01]  /*0650*/  DSETP.NEU.AND P0, PT, |R4|, +INF , PT ;  /* 0x7ff000000400742a */ /* 0x000fe20003f0d200 */
[----:B------:R-:W-:-:S04]  /*0660*/  IMAD.WIDE.U32 R6, R7, -0x2daee0ad, RZ ;  /* 0xd2511f5307067825 */ /* 0x000fc800078e00ff */
[----:B------:R-:W-:Y:S01]  /*0670*/  IMAD.WIDE.U32 R8, R8, -0x326172a9, RZ ;  /* 0xcd9e8d5708087825 */ /* 0x000fe200078e00ff */
[----:B------:R-:W-:-:S04]  /*0680*/  LOP3.LUT R20, R12, 0x1fd5c5a3, R7, 0x96, !PT ;  /* 0x1fd5c5a30c147812 */ /* 0x000fc800078e9607 */
[----:B------:R-:W-:Y:S01]  /*0690*/  LOP3.LUT R22, R29, R10, R9, 0x96, !PT ;  /* 0x0000000a1d167212 */ /* 0x000fe200078e9609 */
[----:B------:R-:W-:-:S03]  /*06a0*/  IMAD.WIDE.U32 R20, R20, -0x326172a9, RZ ;  /* 0xcd9e8d5714147825 */ /* 0x000fc600078e00ff */
[----:B------:R-:W-:Y:S01]  /*06b0*/  @!P0 DMUL R40, RZ, R4 ;  /* 0x00000004ff288228 */ /* 0x000fe20000000000 */
[----:B------:R-:W-:Y:S01]  /*06c0*/  IMAD.WIDE.U32 R22, R22, -0x2daee0ad, RZ ;  /* 0xd2511f5316167825 */ /* 0x000fe200078e00ff */
[----:B------:R-:W-:-:S03]  /*06d0*/  LOP3.LUT R32, R31, R8, R21, 0x96, !PT ;  /* 0x000000081f207212 */ /* 0x000fc600078e9615 */
[----:B------:R-:W-:Y:S01]  /*06e0*/  @!P0 IMAD.MOV.U32 R42, RZ, RZ, 0x1 ;  /* 0x00000001ff2a8424 */ /* 0x000fe200078e00ff */
[----:B------:R-:W-:Y:S01]  /*06f0*/  LOP3.LUT R30, R6, 0xdb3d7428, R23, 0x96, !PT ;  /* 0xdb3d7428061e7812 */ /* 0x000fe200078e9617 */
[----:B------:R-:W-:Y:S06]  /*0700*/  @!P0 BRA `(.L_x_239) ;  /* 0x0000000000548947 */ /* 0x000fec0003800000 */
[----:B------:R-:W-:Y:S01]  /*0710*/  UMOV UR6, 0x6dc9c883 ;  /* 0x6dc9c88300067882 */ /* 0x000fe20000000000 */
[----:B------:R-:W-:Y:S01]  /*0720*/  UMOV UR7, 0x3fe45f30 ;  /* 0x3fe45f3000077882 */ /* 0x000fe20000000000 */
[C---:B------:R-:W-:Y:S01]  /*0730*/  DSETP.GE.AND P0, PT, |R4|.reuse, 2.14748364800000000000e+09, PT ;  /* 0x41e000000400742a */ /* 0x040fe20003f06200 */
[----:B------:R-:W-:Y:S01]  /*0740*/  BSSY.RECONVERGENT B0, `(.L_x_240) ;  /* 0x0000010000007945 */ /* 0x000fe20003800200 */
[----:B------:R-:W-:Y:S01]  /*0750*/  DMUL R6, R4, UR6 ;  /* 0x0000000604067c28 */ /* 0x000fe20008000000 */
[----:B------:R-:W-:Y:S01]  /*0760*/  UMOV UR6, 0x54442d18 ;  /* 0x54442d1800067882 */ /* 0x000fe20000000000 */
[----:B------:R-:W-:-:S08]  /*0770*/  UMOV UR7, 0x3ff921fb ;  /* 0x3ff921fb00077882 */ /* 0x000fd00000000000 */
[----:B------:R-:W0:Y:S08]  /*0780*/  F2I.F64 R6, R6 ;  /* 0x0000000600067311 */ /* 0x000e300000301100 */
[----:B0-----:R-:W0:Y:S02]  /*0790*/  I2F.F64 R40, R6 ;  /* 0x0000000600287312 */ /* 0x001e240000201c00 */
[----:B0-----:R-:W-:Y:S01]  /*07a0*/  DFMA R8, R40, -UR6, R4 ;  /* 0x8000000628087c2b */ /* 0x001fe20008000004 */
[----:B------:R-:W-:Y:S01]  /*07b0*/  UMOV UR6, 0x33145c00 ;  /* 0x33145c0000067882 */ /* 0x000fe20000000000 */
[----:B------:R-:W-:-:S06]  /*07c0*/  UMOV UR7, 0x3c91a626 ;  /* 0x3c91a62600077882 */ /* 0x000fcc0000000000 */
[----:B------:R-:W-:Y:S01]  /*07d0*/  DFMA R8, R40, -UR6, R8 ;  /* 0x8000000628087c2b */ /* 0x000fe20008000008 */
[----:B------:R-:W-:Y:S01]  /*07e0*/  UMOV UR6, 0x252049c0 ;  /* 0x252049c000067882 */ /* 0x000fe20000000000 */
[----:B------:R-:W-:-:S06]  /*07f0*/  UMOV UR7, 0x397b839a ;  /* 0x397b839a00077882 */ /* 0x000fcc0000000000 */
[----:B------:R-:W-:Y:S01]  /*0800*/  DFMA R40, R40, -UR6, R8 ;  /* 0x8000000628287c2b */ /* 0x000fe20008000008 */
[----:B------:R-:W-:Y:S10]  /*0810*/  @!P0 BRA `(.L_x_241) ;  /* 0x0000000000088947 */ /* 0x000ff40003800000 */
[----:B------:R-:W-:-:S07]  /*0820*/  MOV R14, 0x840 ;  /* 0x00000840000e7802 */ /* 0x000fce0000000f00 */
[----:B------:R-:W-:Y:S05]  /*0830*/  CALL.REL.NOINC `($_Z8mcKerneliPidddd$__internal_trig_reduction_slowpathd) ;  /* 0x0000000000b07944 */ /* 0x000fea0003c00000 */
.L_x_241:
[----:B------:R-:W-:Y:S05]  /*0840*/  BSYNC.RECONVERGENT B0 ;  /* 0x0000000000007941 */ /* 0x000fea0003800200 */
.L_x_240:
[----:B------:R-:W-:-:S07]  /*0850*/  VIADD R42, R6, 0x1 ;  /* 0x00000001062a7836 */ /* 0x000fce0000000000 */
.L_x_239:
[----:B------:R-:W-:Y:S05]  /*0860*/  BSYNC.RECONVERGENT B1 ;  /* 0x0000000000017941 */ /* 0x000fea0003800200 */
.L_x_238:
[----:B------:R-:W-:-:S05]  /*0870*/  IMAD.SHL.U32 R4, R42, 0x40, RZ ;  /* 0x000000402a047824 */ /* 0x000fca00078e00ff */
[----:B------:R-:W-:-:S04]  /*0880*/  LOP3.LUT R4, R4, 0x40, RZ, 0xc0, !PT ;  /* 0x0000004004047812 */ /* 0x000fc800078ec0ff */
[----:B------:R-:W-:-:S05]  /*0890*/  IADD3 R44, P0, PT, R4, UR10, RZ ;  /* 0x0000000a042c7c10 */ /* 0x000fca000ff1e0ff */
[----:B------:R-:W-:-:S05]  /*08a0*/  IMAD.X R45, RZ, RZ, UR11, P0 ;  /* 0x0000000bff2d7e24 */ /* 0x000fca00080e06ff */
[----:B------:R-:W2:Y:S04]  /*08b0*/  LDG.E.128.CONSTANT R4, desc[UR8][R44.64] ;  /* 0x000000082c047981 */ /* 0x000ea8000c1e9d00 */
[----:B------:R-:W3:Y:S04]  /*08c0*/  LDG.E.128.CONSTANT R8, desc[UR8][R44.64+0x10] ;  /* 0x000010082c087981 */ /* 0x000ee8000c1e9d00 */
[----:B------:R-:W4:Y:S01]  /*08d0*/  LDG.E.128.CONSTANT R12, desc[UR8][R44.64+0x20] ;  /* 0x000020082c0c7981 */ /* 0x000f22000c1e9d00 */
[----:B------:R-:W-:Y:S01]  /*08e0*/  LOP3.LUT R21, R42, 0x1, RZ, 0xc0, !PT ;  /* 0x000000012a157812 */ /* 0x000fe200078ec0ff */
[----:B------:R-:W-:Y:S01]  /*08f0*/  IMAD.MOV.U32 R36, RZ, RZ, 0x20fd8164 ;  /* 0x20fd8164ff247424 */ /* 0x000fe200078e00ff */
[----:B------:R-:W-:-:S02]  /*0900*/  DMUL R38, R40, R40 ;  /* 0x0000002828267228 */ /* 0x000fc40000000000 */
[----:B------:R-:W-:Y:S01]  /*0910*/  ISETP.NE.U32.AND P0, PT, R21, 0x1, PT ;  /* 0x000000011500780c */ /* 0x000fe20003f05070 */
[----:B------:R-:W-:-:S03]  /*0920*/  IMAD.MOV.U32 R21, RZ, RZ, 0x3da8ff83 ;  /* 0x3da8ff83ff157424 */ /* 0x000fc600078e00ff */
[----:B------:R-:W-:Y:S02]  /*0930*/  FSEL R36, R36, -8.06006814911005101289e+34, !P0 ;  /* 0xf9785eba24247808 */ /* 0x000fe40004000000 */
[----:B------:R-:W-:-:S06]  /*0940*/  FSEL R37, -R21, 0.11223486810922622681, !P0 ;  /* 0x3de5db6515257808 */ /* 0x000fcc0004000100 */
[----:B--2---:R-:W-:-:S08]  /*0950*/  DFMA R4, R38, R36, R4 ;  /* 0x000000242604722b */ /* 0x004fd00000000004 */
[C---:B------:R-:W-:Y:S01]  /*0960*/  DFMA R4, R38.reuse, R4, R6 ;  /* 0x000000042604722b */ /* 0x040fe20000000006 */
[----:B------:R-:W0:Y:S07]  /*0970*/  LDC.64 R6, c[0x0][0x3a8] ;  /* 0x0000ea00ff067b82 */ /* 0x000e2e0000000a00 */
[C---:B---3--:R-:W-:Y:S01]  /*0980*/  DFMA R4, R38.reuse, R4, R8 ;  /* 0x000000042604722b */ /* 0x048fe20000000008 */
[----:B------:R-:W0:Y:S07]  /*0990*/  LDC.64 R8, c[0x0][0x3a0] ;  /* 0x0000e800ff087b82 */ /* 0x000e2e0000000a00 */
[----:B------:R-:W-:-:S08]  /*09a0*/  DFMA R4, R38, R4, R10 ;  /* 0x000000042604722b */ /* 0x000fd0000000000a */
[----:B----4-:R-:W-:-:S08]  /*09b0*/  DFMA R4, R38, R4, R12 ;  /* 0x000000042604722b */ /* 0x010fd0000000000c */
[----:B------:R-:W-:Y:S02]  /*09c0*/  DFMA R14, R38, R4, R14 ;  /* 0x00000004260e722b */ /* 0x000fe4000000000e */
[----:B0-----:R-:W-:-:S06]  /*09d0*/  DFMA R6, R18, R6, -R8 ;  /* 0x000000061206722b */ /* 0x001fcc0000000808 */
[----:B------:R-:W-:Y:S02]  /*09e0*/  DFMA R40, R14, R40, R40 ;  /* 0x000000280e28722b */ /* 0x000fe40000000028 */
[----:B------:R-:W-:-:S10]  /*09f0*/  DFMA R38, R38, R14, 1 ;  /* 0x3ff000002626742b */ /* 0x000fd4000000000e */
[----:B------:R-:W-:Y:S02]  /*0a00*/  FSEL R4, R38, R40, !P0 ;  /* 0x0000002826047208 */ /* 0x000fe40004000000 */
[----:B------:R-:W-:Y:S02]  /*0a10*/  FSEL R5, R39, R41, !P0 ;  /* 0x0000002927057208 */ /* 0x000fe40004000000 */
[----:B------:R-:W-:-:S04]  /*0a20*/  LOP3.LUT P0, RZ, R42, 0x2, RZ, 0xc0, !PT ;  /* 0x000000022aff7812 */ /* 0x000fc8000780c0ff */
[----:B------:R-:W-:-:S10]  /*0a30*/  DADD R10, RZ, -R4 ;  /* 0x00000000ff0a7229 */ /* 0x000fd40000000804 */
[----:B------:R-:W-:Y:S02]  /*0a40*/  FSEL R4, R4, R10, !P0 ;  /* 0x0000000a04047208 */ /* 0x000fe40004000000 */
[----:B------:R-:W-:-:S06]  /*0a50*/  FSEL R5, R5, R11, !P0 ;  /* 0x0000000b05057208 */ /* 0x000fcc0004000000 */
[----:B------:R-:W-:-:S14]  /*0a60*/  DSETP.GTU.AND P0, PT, R6, R4, PT ;  /* 0x000000040600722a */ /* 0x000fdc0003f0c000 */
[----:B------:R-:W2:Y:S01]  /*0a70*/  @!P0 LDG.E R4, desc[UR8][R16.64] ;  /* 0x0000000810048981 */ /* 0x000ea2000c1e1900 */
[----:B------:R-:W-:-:S04]  /*0a80*/  IMAD.HI.U32 R37, R32, -0x2daee0ad, RZ ;  /* 0xd2511f5320257827 */ /* 0x000fc800078e00ff */
[----:B------:R-:W-:Y:S01]  /*0a90*/  IMAD.HI.U32 R9, R30, -0x326172a9, RZ ;  /* 0xcd9e8d571e097827 */ /* 0x000fe200078e00ff */
[----:B------:R-:W-:-:S04]  /*0aa0*/  LOP3.LUT R37, R37, R22, RZ, 0x3c, !PT ;  /* 0x0000001625257212 */ /* 0x000fc800078e3cff */
[----:B------:R-:W-:Y:S01]  /*0ab0*/  LOP3.LUT R9, R9, R20, RZ, 0x3c, !PT ;  /* 0x0000001409097212 */ /* 0x000fe200078e3cff */
[----:B--2---:R-:W-:-:S05]  /*0ac0*/  @!P0 VIADD R5, R4, 0x1 ;  /* 0x0000000104058836 */ /* 0x004fca0000000000 */
[----:B------:R0:W-:Y:S01]  /*0ad0*/  @!P0 STG.E desc[UR8][R16.64], R5 ;  /* 0x0000000510008986 */ /* 0x0001e2000c101908 */
[----:B------:R-:W-:Y:S05]  /*0ae0*/  @P2 BRA `(.L_x_242) ;  /* 0xfffffff800282947 */ /* 0x000fea000383ffff */
[----:B------:R-:W-:Y:S05]  /*0af0*/  EXIT ;  /* 0x000000000000794d */ /* 0x000fea0003800000 */
        .type           $_Z8mcKerneliPidddd$__internal_trig_reduction_slowpathd,@function
        .size           $_Z8mcKerneliPidddd$__internal_trig_reduction_slowpathd,(.L_x_251 - $_Z8mcKerneliPidddd$__internal_trig_reduction_slowpathd)
$_Z8mcKerneliPidddd$__internal_trig_reduction_slowpathd:
[--C-:B------:R-:W-:Y:S01]  /*0b00*/  SHF.R.U32.HI R12, RZ, 0x14, R5.reuse ;  /* 0x00000014ff0c7819 */ /* 0x100fe20000011605 */
[----:B------:R-:W-:Y:S02]  /*0b10*/  IMAD.MOV.U32 R40, RZ, RZ, R4 ;  /* 0x000000ffff287224 */ /* 0x000fe400078e0004 */
[----:B------:R-:W-:Y:S01]  /*0b20*/  IMAD.MOV.U32 R41, RZ, RZ, R5 ;  /* 0x000000ffff297224 */ /* 0x000fe200078e0005 */
[----:B------:R-:W-:Y:S01]  /*0b30*/  LOP3.LUT R7, R12, 0x7ff, RZ, 0xc0, !PT ;  /* 0x000007ff0c077812 */ /* 0x000fe200078ec0ff */
[----:B------:R-:W-:-:S03]  /*0b40*/  IMAD.MOV.U32 R6, RZ, RZ, RZ ;  /* 0x000000ffff067224 */ /* 0x000fc600078e00ff */
[----:B------:R-:W-:-:S13]  /*0b50*/  ISETP.NE.AND P0, PT, R7, 0x7ff, PT ;  /* 0x000007ff0700780c */ /* 0x000fda0003f05270 */
[----:B------:R-:W-:Y:S05]  /*0b60*/  @!P0 BRA `(.L_x_243) ;  /* 0x0000000800488947 */ /* 0x000fea0003800000 */
[----:B------:R-:W-:Y:S01]  /*0b70*/  VIADD R4, R7, 0xfffffc00 ;  /* 0xfffffc0007047836 */ /* 0x000fe20000000000 */
[----:B------:R-:W-:Y:S01]  /*0b80*/  BSSY.RECONVERGENT B2, `(.L_x_244) ;  /* 0x000002f000027945 */ /* 0x000fe20003800200 */
[----:B------:R-:W-:Y:S01]  /*0b90*/  IMAD.MOV.U32 R15, RZ, RZ, R5 ;  /* 0x000000ffff0f7224 */ /* 0x000fe200078e0005 */
[----:B------:R-:W-:Y:S02]  /*0ba0*/  CS2R R8, SRZ ;  /* 0x0000000000087805 */ /* 0x000fe4000001ff00 */
[----:B------:R-:W-:Y:S02]  /*0bb0*/  SHF.R.U32.HI R37, RZ, 0x6, R4 ;  /* 0x00000006ff257819 */ /* 0x000fe40000011604 */
[----:B------:R-:W-:Y:S02]  /*0bc0*/  ISETP.GE.U32.AND P0, PT, R4, 0x80, PT ;  /* 0x000000800400780c */ /* 0x000fe40003f06070 */
[C---:B------:R-:W-:Y:S02]  /*0bd0*/  IADD3 R10, PT, PT, -R37.reuse, 0x13, RZ ;  /* 0x00000013250a7810 */ /* 0x040fe40007ffe1ff */
[----:B------:R-:W-:-:S02]  /*0be0*/  IADD3 R11, PT, PT, -R37, 0xf, RZ ;  /* 0x0000000f250b7810 */ /* 0x000fc40007ffe1ff */
[----:B------:R-:W-:-:S04]  /*0bf0*/  SEL R10, R10, 0x12, P0 ;  /* 0x000000120a0a7807 */ /* 0x000fc80000000000 */
[----:B------:R-:W-:-:S13]  /*0c00*/  ISETP.GE.AND P0, PT, R11, R10, PT ;  /* 0x0000000a0b00720c */ /* 0x000fda0003f06270 */
[----:B------:R-:W-:Y:S05]  /*0c10*/  @P0 BRA `(.L_x_245) ;  /* 0x0000000000940947 */ /* 0x000fea0003800000 */
[----:B------:R-:W0:Y:S01]  /*0c20*/  LDC.64 R4, c[0x0][0x358] ;  /* 0x0000d600ff047b82 */ /* 0x000e220000000a00 */
[C---:B------:R-:W-:Y:S01]  /*0c30*/  SHF.L.U64.HI R39, R40.reuse, 0xb, R41 ;  /* 0x0000000b28277819 */ /* 0x040fe20000010229 */
[----:B------:R-:W-:Y:S01]  /*0c40*/  BSSY.RECONVERGENT B3, `(.L_x_246) ;  /* 0x0000021000037945 */ /* 0x000fe20003800200 */
[----:B------:R-:W-:Y:S01]  /*0c50*/  IMAD.SHL.U32 R13, R40, 0x800, RZ ;  /* 0x00000800280d7824 */ /* 0x000fe200078e00ff */
[----:B------:R-:W-:Y:S01]  /*0c60*/  IADD3 R36, PT, PT, RZ, -R37, -R10 ;  /* 0x80000025ff247210 */ /* 0x000fe20007ffe80a */
[----:B------:R-:W-:Y:S01]  /*0c70*/  IMAD.MOV.U32 R38, RZ, RZ, RZ ;  /* 0x000000ffff267224 */ /* 0x000fe200078e00ff */
[----:B------:R-:W-:Y:S02]  /*0c80*/  CS2R R8, SRZ ;  /* 0x0000000000087805 */ /* 0x000fe4000001ff00 */
[----:B------:R-:W-:-:S07]  /*0c90*/  LOP3.LUT R39, R39, 0x80000000, RZ, 0xfc, !PT ;  /* 0x8000000027277812 */ /* 0x000fce00078efcff */
.L_x_247:
[----:B------:R-:W1:Y:S01]  /*0ca0*/  LDC.64 R6, c[0x4][0x198] ;  /* 0x01006600ff067b82 */ /* 0x000e620000000a00 */
[----:B0-----:R-:W-:Y:S02]  /*0cb0*/  R2UR UR6, R4 ;  /* 0x00000000040672ca */ /* 0x001fe400000e0000 */
[----:B------:R-:W-:Y:S01]  /*0cc0*/  R2UR UR7, R5 ;  /* 0x00000000050772ca */ /* 0x000fe200000e0000 */
[----:B-1----:R-:W-:-:S12]  /*0cd0*/  IMAD.WIDE R6, R11, 0x8, R6 ;  /* 0x000000080b067825 */ /* 0x002fd800078e0206 */
[----:B------:R-:W2:Y:S01]  /*0ce0*/  LDG.E.64.CONSTANT R6, desc[UR6][R6.64] ;  /* 0x0000000606067981 */ /* 0x000ea2000c1e9b00 */
[----:B------:R-:W-:Y:S02]  /*0cf0*/  VIADD R36, R36, 0x1 ;  /* 0x0000000124247836 */ /* 0x000fe40000000000 */
[----:B------:R-:W-:Y:S02]  /*0d00*/  VIADD R11, R11, 0x1 ;  /* 0x000000010b0b7836 */ /* 0x000fe40000000000 */
[----:B--2---:R-:W-:-:S04]  /*0d10*/  IMAD.WIDE.U32 R8, P3, R6, R13, R8 ;  /* 0x0000000d06087225 */ /* 0x004fc80007860008 */
[----:B------:R-:W-:Y:S02]  /*0d20*/  IMAD R41, R6, R39, RZ ;  /* 0x0000002706297224 */ /* 0x000fe400078e02ff */
[CC--:B------:R-:W-:Y:S02]  /*0d30*/  IMAD R40, R7.reuse, R13.reuse, RZ ;  /* 0x0000000d07287224 */ /* 0x0c0fe400078e02ff */
[----:B------:R-:W-:Y:S01]  /*0d40*/  IMAD.HI.U32 R43, R7, R13, RZ ;  /* 0x0000000d072b7227 */ /* 0x000fe200078e00ff */
[----:B------:R-:W-:-:S03]  /*0d50*/  IADD3 R9, P0, PT, R41, R9, RZ ;  /* 0x0000000929097210 */ /* 0x000fc60007f1e0ff */
[----:B------:R-:W-:Y:S01]  /*0d60*/  IMAD R41, R38, 0x8, R1 ;  /* 0x0000000826297824 */ /* 0x000fe200078e0201 */
[----:B------:R-:W-:Y:S01]  /*0d70*/  IADD3 R9, P1, PT, R40, R9, RZ ;  /* 0x0000000928097210 */ /* 0x000fe20007f3e0ff */
[----:B------:R-:W-:-:S04]  /*0d80*/  IMAD.HI.U32 R40, R6, R39, RZ ;  /* 0x0000002706287227 */ /* 0x000fc800078e00ff */
[----:B------:R-:W-:Y:S01]  /*0d90*/  IMAD.X R6, RZ, RZ, R40, P3 ;  /* 0x000000ffff067224 */ /* 0x000fe200018e0628 */
[----:B------:R0:W-:Y:S01]  /*0da0*/  STL.64 [R41], R8 ;  /* 0x0000000829007387 */ /* 0x0001e20000100a00 */
[----:B------:R-:W-:-:S03]  /*0db0*/  IMAD.HI.U32 R40, R7, R39, RZ ;  /* 0x0000002707287227 */ /* 0x000fc600078e00ff */
[----:B------:R-:W-:Y:S01]  /*0dc0*/  IADD3.X R6, P0, PT, R43, R6, RZ, P0, !PT ;  /* 0x000000062b067210 */ /* 0x000fe2000071e4ff */
[----:B------:R-:W-:Y:S02]  /*0dd0*/  IMAD R7, R7, R39, RZ ;  /* 0x0000002707077224 */ /* 0x000fe400078e02ff */
[----:B------:R-:W-:-:S03]  /*0de0*/  VIADD R38, R38, 0x1 ;  /* 0x0000000126267836 */ /* 0x000fc60000000000 */
[----:B------:R-:W-:Y:S01]  /*0df0*/  IADD3.X R7, P1, PT, R7, R6, RZ, P1, !PT ;  /* 0x0000000607077210 */ /* 0x000fe20000f3e4ff */
[----:B------:R-:W-:Y:S01]  /*0e00*/  IMAD.X R6, RZ, RZ, R40, P0 ;  /* 0x000000ffff067224 */ /* 0x000fe200000e0628 */
[----:B------:R-:W-:-:S03]  /*0e10*/  ISETP.NE.AND P0, PT, R36, -0xf, PT ;  /* 0xfffffff12400780c */ /* 0x000fc60003f05270 */
[----:B0-----:R-:W-:Y:S02]  /*0e20*/  IMAD.X R9, RZ, RZ, R6, P1 ;  /* 0x000000ffff097224 */ /* 0x001fe400008e0606 */
[----:B------:R-:W-:-:S08]  /*0e30*/  IMAD.MOV.U32 R8, RZ, RZ, R7 ;  /* 0x000000ffff087224 */ /* 0x000fd000078e0007 */
[----:B------:R-:W-:Y:S05]  /*0e40*/  @P0 BRA `(.L_x_247) ;  /* 0xfffffffc00940947 */ /* 0x000fea000383ffff */
[----:B------:R-:W-:Y:S05]  /*0e50*/  BSYNC.RECONVERGENT B3 ;  /* 0x0000000000037941 */ /* 0x000fea0003800200 */
.L_x_246:
[----:B------:R-:W-:-:S07]  /*0e60*/  IMAD.MOV.U32 R11, RZ, RZ, R10 ;  /* 0x000000ffff0b7224 */ /* 0x000fce00078e000a */
.L_x_245:
[----:B------:R-:W-:Y:S05]  /*0e70*/  BSYNC.RECONVERGENT B2 ;  /* 0x0000000000027941 */ /* 0x000fea0003800200 */
.L_x_244:
[----:B------:R-:W-:Y:S01]  /*0e80*/  LOP3.LUT P0, R43, R12, 0x3f, RZ, 0xc0, !PT ;  /* 0x0000003f0c2b7812 */ /* 0x000fe2000780c0ff */
[----:B------:R-:W-:-:S04]  /*0e90*/  IMAD.IADD R4, R37, 0x1, R11 ;  /* 0x0000000125047824 */ /* 0x000fc800078e020b */
[----:B------:R-:W-:-:S05]  /*0ea0*/  IMAD.U32 R45, R4, 0x8, R1 ;  /* 0x00000008042d7824 */ /* 0x000fca00078e0001 */
[----:B------:R0:W-:Y:S04]  /*0eb0*/  STL.64 [R45+-0x78], R8 ;  /* 0xffff88082d007387 */ /* 0x0001e80000100a00 */
[----:B------:R-:W2:Y:S04]  /*0ec0*/  @P0 LDL.64 R10, [R1+0x8] ;  /* 0x00000800010a0983 */ /* 0x000ea80000100a00 */
[----:B------:R-:W3:Y:S04]  /*0ed0*/  LDL.64 R6, [R1+0x10] ;  /* 0x0000100001067983 */ /* 0x000ee80000100a00 */
[----:B------:R-:W4:Y:S01]  /*0ee0*/  LDL.64 R4, [R1+0x18] ;  /* 0x0000180001047983 */ /* 0x000f220000100a00 */
[----:B------:R-:W-:Y:S01]  /*0ef0*/  BSSY.RECONVERGENT B2, `(.L_x_248) ;  /* 0x0000035000027945 */ /* 0x000fe20003800200 */
[----:B--2---:R-:W-:-:S02]  /*0f00*/  @P0 SHF.R.U64 R13, R10, 0x1, R11 ;  /* 0x000000010a0d0819 */ /* 0x004fc4000000120b */
[----:B------:R-:W-:Y:S02]  /*0f10*/  @P0 SHF.R.U32.HI R11, RZ, 0x1, R11 ;  /* 0x00000001ff0b0819 */ /* 0x000fe4000001160b */
[----:B------:R-:W-:Y:S02]  /*0f20*/  @P0 LOP3.LUT R10, R43, 0x3f, RZ, 0x3c, !PT ;  /* 0x0000003f2b0a0812 */ /* 0x000fe400078e3cff */
[C---:B---3--:R-:W-:Y:S02]  /*0f30*/  @P0 SHF.L.U32 R37, R6.reuse, R43, RZ ;  /* 0x0000002b06250219 */ /* 0x048fe400000006ff */
[----:B0-----:R-:W-:Y:S02]  /*0f40*/  @P0 SHF.R.U64 R8, R13, R10, R11 ;  /* 0x0000000a0d080219 */ /* 0x001fe4000000120b */
[--C-:B------:R-:W-:Y:S02]  /*0f50*/  @P0 SHF.R.U32.HI R41, RZ, 0x1, R7.reuse ;  /* 0x00000001ff290819 */ /* 0x100fe40000011607 */
[----:B------:R-:W-:-:S02]  /*0f60*/  @P0 SHF.R.U64 R39, R6, 0x1, R7 ;  /* 0x0000000106270819 */ /* 0x000fc40000001207 */
[-C--:B------:R-:W-:Y:S02]  /*0f70*/  @P0 SHF.L.U64.HI R12, R6, R43.reuse, R7 ;  /* 0x0000002b060c0219 */ /* 0x080fe40000010207 */
[----:B------:R-:W-:Y:S02]  /*0f80*/  @P0 SHF.R.U32.HI R9, RZ, R10, R11 ;  /* 0x0000000aff090219 */ /* 0x000fe4000001160b */
[----:B------:R-:W-:Y:S02]  /*0f90*/  @P0 LOP3.LUT R6, R37, R8, RZ, 0xfc, !PT ;  /* 0x0000000825060212 */ /* 0x000fe400078efcff */
[----:B----4-:R-:W-:Y:S02]  /*0fa0*/  @P0 SHF.L.U32 R11, R4, R43, RZ ;  /* 0x0000002b040b0219 */ /* 0x010fe400000006ff */
[----:B------:R-:W-:Y:S01]  /*0fb0*/  @P0 SHF.R.U64 R36, R39, R10, R41 ;  /* 0x0000000a27240219 */ /* 0x000fe20000001229 */
[----:B------:R-:W-:Y:S01]  /*0fc0*/  IMAD.SHL.U32 R8, R6, 0x4, RZ ;  /* 0x0000000406087824 */ /* 0x000fe200078e00ff */
[----:B------:R-:W-:-:S02]  /*0fd0*/  @P0 LOP3.LUT R7, R12, R9, RZ, 0xfc, !PT ;  /* 0x000000090c070212 */ /* 0x000fc400078efcff */
[----:B------:R-:W-:Y:S02]  /*0fe0*/  @P0 SHF.L.U64.HI R43, R4, R43, R5 ;  /* 0x0000002b042b0219 */ /* 0x000fe40000010205 */
[----:B------:R-:W-:Y:S02]  /*0ff0*/  @P0 SHF.R.U32.HI R10, RZ, R10, R41 ;  /* 0x0000000aff0a0219 */ /* 0x000fe40000011629 */
[----:B------:R-:W-:Y:S02]  /*1000*/  @P0 LOP3.LUT R4, R11, R36, RZ, 0xfc, !PT ;  /* 0x000000240b040212 */ /* 0x000fe400078efcff */
[----:B------:R-:W-:Y:S02]  /*1010*/  SHF.L.U64.HI R6, R6, 0x2, R7 ;  /* 0x0000000206067819 */ /* 0x000fe40000010207 */
[----:B------:R-:W-:Y:S02]  /*1020*/  @P0 LOP3.LUT R5, R43, R10, RZ, 0xfc, !PT ;  /* 0x0000000a2b050212 */ /* 0x000fe400078efcff */
[----:B------:R-:W-:-:S02]  /*1030*/  SHF.L.W.U32.HI R7, R7, 0x2, R4 ;  /* 0x0000000207077819 */ /* 0x000fc40000010e04 */
[----:B------:R-:W-:Y:S02]  /*1040*/  IADD3 RZ, P0, PT, RZ, -R8, RZ ;  /* 0x80000008ffff7210 */ /* 0x000fe40007f1e0ff */
[----:B------:R-:W-:Y:S02]  /*1050*/  LOP3.LUT R9, RZ, R6, RZ, 0x33, !PT ;  /* 0x00000006ff097212 */ /* 0x000fe400078e33ff */
[----:B------:R-:W-:Y:S02]  /*1060*/  SHF.L.W.U32.HI R4, R4, 0x2, R5 ;  /* 0x0000000204047819 */ /* 0x000fe40000010e05 */
[----:B------:R-:W-:Y:S02]  /*1070*/  LOP3.LUT R10, RZ, R7, RZ, 0x33, !PT ;  /* 0x00000007ff0a7212 */ /* 0x000fe400078e33ff */
[----:B------:R-:W-:Y:S02]  /*1080*/  IADD3.X R9, P0, PT, RZ, R9, RZ, P0, !PT ;  /* 0x00000009ff097210 */ /* 0x000fe4000071e4ff */
[----:B------:R-:W-:-:S02]  /*1090*/  LOP3.LUT R11, RZ, R4, RZ, 0x33, !PT ;  /* 0x00000004ff0b7212 */ /* 0x000fc400078e33ff */
[----:B------:R-:W-:Y:S02]  /*10a0*/  IADD3.X R10, P1, PT, RZ, R10, RZ, P0, !PT ;  /* 0x0000000aff0a7210 */ /* 0x000fe4000073e4ff */
[----:B------:R-:W-:-:S03]  /*10b0*/  ISETP.GT.U32.AND P3, PT, R7, -0x1, PT ;  /* 0xffffffff0700780c */ /* 0x000fc60003f64070 */
[----:B------:R-:W-:Y:S01]  /*10c0*/  IMAD.X R11, RZ, RZ, R11, P1 ;  /* 0x000000ffff0b7224 */ /* 0x000fe200008e060b */
[----:B------:R-:W-:-:S04]  /*10d0*/  ISETP.GT.AND.EX P0, PT, R4, -0x1, PT, P3 ;  /* 0xffffffff0400780c */ /* 0x000fc80003f04330 */
[----:B------:R-:W-:Y:S02]  /*10e0*/  SEL R11, R4, R11, P0 ;  /* 0x0000000b040b7207 */ /* 0x000fe40000000000 */
[----:B------:R-:W-:Y:S02]  /*10f0*/  SEL R12, R7, R10, P0 ;  /* 0x0000000a070c7207 */ /* 0x000fe40000000000 */
[----:B------:R-:W-:-:S04]  /*1100*/  ISETP.NE.U32.AND P1, PT, R11, RZ, PT ;  /* 0x000000ff0b00720c */ /* 0x000fc80003f25070 */
[----:B------:R-:W-:Y:S01]  /*1110*/  SEL R7, R12, R11, !P1 ;  /* 0x0000000b0c077207 */ /* 0x000fe20004800000 */
[----:B------:R-:W-:-:S05]  /*1120*/  @!P0 IMAD.MOV R8, RZ, RZ, -R8 ;  /* 0x000000ffff088224 */ /* 0x000fca00078e0a08 */
[----:B------:R-:W0:Y:S02]  /*1130*/  FLO.U32 R7, R7 ;  /* 0x0000000700077300 */ /* 0x000e2400000e0000 */
[C---:B0-----:R-:W-:Y:S02]  /*1140*/  IADD3 R13, PT, PT, -R7.reuse, 0x1f, RZ ;  /* 0x0000001f070d7810 */ /* 0x041fe40007ffe1ff */
[----:B------:R-:W-:-:S03]  /*1150*/  IADD3 R10, PT, PT, -R7, 0x3f, RZ ;  /* 0x0000003f070a7810 */ /* 0x000fc60007ffe1ff */
[----:B------:R-:W-:Y:S01]  /*1160*/  @P1 IMAD.MOV R10, RZ, RZ, R13 ;  /* 0x000000ffff0a1224 */ /* 0x000fe200078e020d */
[----:B------:R-:W-:-:S04]  /*1170*/  SEL R13, R6, R9, P0 ;  /* 0x00000009060d7207 */ /* 0x000fc80000000000 */
[----:B------:R-:W-:-:S13]  /*1180*/  ISETP.NE.AND P1, PT, R10, RZ, PT ;  /* 0x000000ff0a00720c */ /* 0x000fda0003f25270 */
[----:B------:R-:W-:Y:S05]  /*1190*/  @!P1 BRA `(.L_x_249) ;  /* 0x0000000000289947 */ /* 0x000fea0003800000 */
[----:B------:R-:W-:Y:S02]  /*11a0*/  LOP3.LUT R7, R10, 0x3f, RZ, 0xc0, !PT ;  /* 0x0000003f0a077812 */ /* 0x000fe400078ec0ff */
[--C-:B------:R-:W-:Y:S02]  /*11b0*/  SHF.R.U64 R9, R8, 0x1, R13.reuse ;  /* 0x0000000108097819 */ /* 0x100fe4000000120d */
[----:B------:R-:W-:Y:S02]  /*11c0*/  SHF.R.U32.HI R13, RZ, 0x1, R13 ;  /* 0x00000001ff0d7819 */ /* 0x000fe4000001160d */
[----:B------:R-:W-:Y:S02]  /*11d0*/  LOP3.LUT R6, R10, 0x3f, RZ, 0xc, !PT ;  /* 0x0000003f0a067812 */ /* 0x000fe400078e0cff */
[CC--:B------:R-:W-:Y:S02]  /*11e0*/  SHF.L.U64.HI R11, R12.reuse, R7.reuse, R11 ;  /* 0x000000070c0b7219 */ /* 0x0c0fe4000001020b */
[----:B------:R-:W-:-:S02]  /*11f0*/  SHF.L.U32 R7, R12, R7, RZ ;  /* 0x000000070c077219 */ /* 0x000fc400000006ff */
[-CC-:B------:R-:W-:Y:S02]  /*1200*/  SHF.R.U64 R12, R9, R6.reuse, R13.reuse ;  /* 0x00000006090c7219 */ /* 0x180fe4000000120d */
[----:B------:R-:W-:Y:S02]  /*1210*/  SHF.R.U32.HI R6, RZ, R6, R13 ;  /* 0x00000006ff067219 */ /* 0x000fe4000001160d */
[----:B------:R-:W-:Y:S02]  /*1220*/  LOP3.LUT R12, R7, R12, RZ, 0xfc, !PT ;  /* 0x0000000c070c7212 */ /* 0x000fe400078efcff */
[----:B------:R-:W-:-:S07]  /*1230*/  LOP3.LUT R11, R11, R6, RZ, 0xfc, !PT ;  /* 0x000000060b0b7212 */ /* 0x000fce00078efcff */
.L_x_249:
[----:B------:R-:W-:Y:S05]  /*1240*/  BSYNC.RECONVERGENT B2 ;  /* 0x0000000000027941 */ /* 0x000fea0003800200 */
.L_x_248:
[----:B------:R-:W-:-:S04]  /*1250*/  IMAD.WIDE.U32 R8, R12, 0x2168c235, RZ ;  /* 0x2168c2350c087825 */ /* 0x000fc800078e00ff */
[----:B------:R-:W-:Y:S01]  /*1260*/  IMAD.MOV.U32 R6, RZ, RZ, R9 ;  /* 0x000000ffff067224 */ /* 0x000fe200078e0009 */
[----:B------:R-:W-:Y:S01]  /*1270*/  IADD3 RZ, P1, PT, R8, R8, RZ ;  /* 0x0000000808ff7210 */ /* 0x000fe20007f3e0ff */
[----:B------:R-:W-:Y:S02]  /*1280*/  IMAD.MOV.U32 R7, RZ, RZ, RZ ;  /* 0x000000ffff077224 */ /* 0x000fe400078e00ff */
[----:B------:R-:W-:-:S04]  /*1290*/  IMAD.HI.U32 R9, R11, -0x36f0255e, RZ ;  /* 0xc90fdaa20b097827 */ /* 0x000fc800078e00ff */
[----:B------:R-:W-:-:S04]  /*12a0*/  IMAD.WIDE.U32 R6, R12, -0x36f0255e, R6 ;  /* 0xc90fdaa20c067825 */ /* 0x000fc800078e0006 */
[----:B------:R-:W-:-:S04]  /*12b0*/  IMAD.WIDE.U32 R6, P3, R11, 0x2168c235, R6 ;  /* 0x2168c2350b067825 */ /* 0x000fc80007860006 */
[----:B------:R-:W-:Y:S01]  /*12c0*/  IMAD R11, R11, -0x36f0255e, RZ ;  /* 0xc90fdaa20b0b7824 */ /* 0x000fe200078e02ff */
[----:B------:R-:W-:Y:S01]  /*12d0*/  IADD3.X RZ, P1, PT, R6, R6, RZ, P1, !PT ;  /* 0x0000000606ff7210 */ /* 0x000fe20000f3e4ff */
[----:B------:R-:W-:-:S03]  /*12e0*/  IMAD.X R8, RZ, RZ, R9, P3 ;  /* 0x000000ffff087224 */ /* 0x000fc600018e0609 */
[----:B------:R-:W-:-:S04]  /*12f0*/  IADD3 R7, P3, PT, R11, R7, RZ ;  /* 0x000000070b077210 */ /* 0x000fc80007f7e0ff */
[C---:B------:R-:W-:Y:S01]  /*1300*/  ISETP.GT.U32.AND P4, PT, R7.reuse, RZ, PT ;  /* 0x000000ff0700720c */ /* 0x040fe20003f84070 */
[----:B------:R-:W-:Y:S01]  /*1310*/  IMAD.X R8, RZ, RZ, R8, P3 ;  /* 0x000000ffff087224 */ /* 0x000fe200018e0608 */
[----:B------:R-:W-:-:S04]  /*1320*/  IADD3.X R6, P3, PT, R7, R7, RZ, P1, !PT ;  /* 0x0000000707067210 */ /* 0x000fc80000f7e4ff */
[C---:B------:R-:W-:Y:S01]  /*1330*/  ISETP.GT.AND.EX P1, PT, R8.reuse, RZ, PT, P4 ;  /* 0x000000ff0800720c */ /* 0x040fe20003f24340 */
[----:B------:R-:W-:-:S03]  /*1340*/  IMAD.X R9, R8, 0x1, R8, P3 ;  /* 0x0000000108097824 */ /* 0x000fc600018e0608 */
[----:B------:R-:W-:Y:S02]  /*1350*/  SEL R6, R6, R7, P1 ;  /* 0x0000000706067207 */ /* 0x000fe40000800000 */
[----:B------:R-:W-:Y:S02]  /*1360*/  SEL R7, R9, R8, P1 ;  /* 0x0000000809077207 */ /* 0x000fe40000800000 */
[----:B------:R-:W-:Y:S02]  /*1370*/  IADD3 R40, P3, PT, R6, 0x1, RZ ;  /* 0x0000000106287810 */ /* 0x000fe40007f7e0ff */
[----:B------:R-:W-:Y:S02]  /*1380*/  SEL R9, RZ, 0xffffffff, !P1 ;  /* 0xffffffffff097807 */ /* 0x000fe40004800000 */
[----:B------:R-:W-:Y:S01]  /*1390*/  LOP3.LUT P1, R15, R15, 0x80000000, RZ, 0xc0, !PT ;  /* 0x800000000f0f7812 */ /* 0x000fe2000782c0ff */
[----:B------:R-:W-:Y:S02]  /*13a0*/  IMAD.X R7, RZ, RZ, R7, P3 ;  /* 0x000000ffff077224 */ /* 0x000fe400018e0607 */
[----:B------:R-:W-:Y:S01]  /*13b0*/  IMAD.IADD R10, R9, 0x1, -R10 ;  /* 0x00000001090a7824 */ /* 0x000fe200078e0a0a */
[----:B------:R-:W-:-:S02]  /*13c0*/  SHF.R.U32.HI R9, RZ, 0x1e, R5 ;  /* 0x0000001eff097819 */ /* 0x000fc40000011605 */
[----:B------:R-:W-:Y:S01]  /*13d0*/  SHF.R.U64 R40, R40, 0xa, R7 ;  /* 0x0000000a28287819 */ /* 0x000fe20000001207 */
[----:B------:R-:W-:Y:S01]  /*13e0*/  IMAD.SHL.U32 R5, R10, 0x100000, RZ ;  /* 0x001000000a057824 */ /* 0x000fe200078e00ff */
[----:B------:R-:W-:Y:S02]  /*13f0*/  LEA.HI R6, R4, R9, RZ, 0x1 ;  /* 0x0000000904067211 */ /* 0x000fe400078f08ff */
[----:B------:R-:W-:Y:S02]  /*1400*/  IADD3 R40, P3, PT, R40, 0x1, RZ ;  /* 0x0000000128287810 */ /* 0x000fe40007f7e0ff */
[----:B------:R-:W-:Y:S01]  /*1410*/  @!P0 LOP3.LUT R15, R15, 0x80000000, RZ, 0x3c, !PT ;  /* 0x800000000f0f8812 */ /* 0x000fe200078e3cff */
[----:B------:R-:W-:Y:S01]  /*1420*/  @P1 IMAD.MOV R6, RZ, RZ, -R6 ;  /* 0x000000ffff061224 */ /* 0x000fe200078e0a06 */
[----:B------:R-:W-:-:S04]  /*1430*/  LEA.HI.X R7, R7, RZ, RZ, 0x16, P3 ;  /* 0x000000ff07077211 */ /* 0x000fc800018fb4ff */
[--C-:B------:R-:W-:Y:S02]  /*1440*/  SHF.R.U64 R40, R40, 0x1, R7.reuse ;  /* 0x0000000128287819 */ /* 0x100fe40000001207 */
[----:B------:R-:W-:Y:S02]  /*1450*/  SHF.R.U32.HI R8, RZ, 0x1, R7 ;  /* 0x00000001ff087819 */ /* 0x000fe40000011607 */
[----:B------:R-:W-:-:S04]  /*1460*/  IADD3 R40, P3, P4, RZ, RZ, R40 ;  /* 0x000000ffff287210 */ /* 0x000fc80007c7e028 */
[----:B------:R-:W-:-:S04]  /*1470*/  IADD3.X R4, PT, PT, R5, 0x3fe00000, R8, P3, P4 ;  /* 0x3fe0000005047810 */ /* 0x000fc80001fe8408 */
[----:B------:R-:W-:-:S07]  /*1480*/  LOP3.LUT R41, R4, R15, RZ, 0xfc, !PT ;  /* 0x0000000f04297212 */ /* 0x000fce00078efcff */
.L_x_243:
[----:B------:R-:W-:-:S04]  /*1490*/  IMAD.MOV.U32 R15, RZ, RZ, 0x0 ;  /* 0x00000000ff0f7424 */ /* 0x000fc800078e00ff */
[----:B------:R-:W-:Y:S05]  /*14a0*/  RET.REL.NODEC R14 `(_Z8mcKerneliPidddd) ;  /* 0xffffffe80ed47950 */ /* 0x000fea0003c3ffff */
.L_x_250:
        /* <DEDUP_REMOVED lines=13> */
.L_x_251:


//--------------------- .nv.global.init           --------------------------
	.section	.nv.global.init,"aw",@progbits
	.align	16
.nv.global.init:
	.type		__cudart_sin_cos_coeffs,@object
	.size		__cudart_sin_cos_coeffs,(__cudart_i2opi_d - __cudart_sin_cos_coeffs)
__cudart_sin_cos_coeffs:
        /*0000*/ 	.byte	0x46, 0xd2, 0xb0, 0x2c, 0xf1, 0xe5, 0x5a, 0xbe, 0x92, 0xe3, 0xac, 0x69, 0xe3, 0x1d, 0xc7, 0x3e
        /*0010*/ 	.byte	0xa1, 0x62, 0xdb, 0x19, 0xa0, 0x01, 0x2a, 0xbf, 0x18, 0x08, 0x11, 0x11, 0x11, 0x11, 0x81, 0x3f
        /*0020*/ 	.byte	0x54, 0x55, 0x55, 0x55, 0x55, 0x55, 0xc5, 0xbf, 0x00, 0x00, 0x00, 0x00, 0x00, 0x00, 0x00, 0x00
        /*0030*/ 	.byte	0x00, 0x00, 0x00, 0x00, 0x00, 0x00, 0x00, 0x00, 0x64, 0x81, 0xfd, 0x20, 0x83, 0xff, 0xa8, 0xbd
        /*0040*/ 	.byte	0x28, 0x85, 0xef, 0xc1, 0xa7, 0xee, 0x21, 0x3e, 0xd9, 0xe6, 0x06, 0x8e, 0x4f, 0x7e, 0x92, 0xbe
        /*0050*/ 	.byte	0xe9, 0xbc, 0xdd, 0x19, 0xa0, 0x01, 0xfa, 0x3e, 0x47, 0x5d, 0xc1, 0x16, 0x6c, 0xc1, 0x56, 0xbf
        /*0060*/ 	.byte	0x51, 0x55, 0x55, 0x55, 0x55, 0x55, 0xa5, 0x3f, 0x00, 0x00, 0x00, 0x00, 0x00, 0x00, 0xe0, 0xbf
        /*0070*/ 	.byte	0x00, 0x00, 0x00, 0x00, 0x00, 0x00, 0xf0, 0x3f, 0x00, 0x00, 0x00, 0x00, 0x00, 0x00, 0x00, 0x00
	.type		__cudart_i2opi_d,@object
	.size		__cudart_i2opi_d,(mrg32k3aM1SubSeq - __cudart_i2opi_d)
__cudart_i2opi_d:
        /* <DEDUP_REMOVED lines=9> */
	.type		mrg32k3aM1SubSeq,@object
	.size		mrg32k3aM1SubSeq,(mrg32k3aM2SubSeq - mrg32k3aM1SubSeq)
mrg32k3aM1SubSeq:
        /* <DEDUP_REMOVED lines=126> */
	.type		mrg32k3aM2SubSeq,@object
	.size		mrg32k3aM2SubSeq,(mrg32k3aM1 - mrg32k3aM2SubSeq)
mrg32k3aM2SubSeq:
        /* <DEDUP_REMOVED lines=126> */
	.type		mrg32k3aM1,@object
	.size		mrg32k3aM1,(mrg32k3aM1Seq - mrg32k3aM1)
mrg32k3aM1:
        /* <DEDUP_REMOVED lines=144> */
	.type		mrg32k3aM1Seq,@object
	.size		mrg32k3aM1Seq,(mrg32k3aM2 - mrg32k3aM1Seq)
mrg32k3aM1Seq:
        /* <DEDUP_REMOVED lines=144> */
	.type		mrg32k3aM2,@object
	.size		mrg32k3aM2,(mrg32k3aM2Seq - mrg32k3aM2)
mrg32k3aM2:
        /* <DEDUP_REMOVED lines=144> */
	.type		mrg32k3aM2Seq,@object
	.size		mrg32k3aM2Seq,(precalc_xorwow_matrix - mrg32k3aM2Seq)
mrg32k3aM2Seq:
        /* <DEDUP_REMOVED lines=144> */
	.type		precalc_xorwow_matrix,@object
	.size		precalc_xorwow_matrix,(precalc_xorwow_offset_matrix - precalc_xorwow_matrix)
precalc_xorwow_matrix:
        /* <DEDUP_REMOVED lines=6400> */
	.type		precalc_xorwow_offset_matrix,@object
	.size		precalc_xorwow_offset_matrix,(.L_1 - precalc_xorwow_offset_matrix)
precalc_xorwow_offset_matrix:
        /* <DEDUP_REMOVED lines=6400> */
.L_1:


//--------------------- .nv.shared._ZN3cub18CUB_300001_SM_10006detail6reduce28DeviceReduceSingleTileKernelINS2_10policy_hubIiyN4cuda3std3__44plusIiEEE10Policy1000EPiSC_iS9_iiNS7_10__identityEEEvT0_T1_T2_T3_T4_T6_ --------------------------
	.section	.nv.shared._ZN3cub18CUB_300001_SM_10006detail6reduce28DeviceReduceSingleTileKernelINS2_10policy_hubIiyN4cuda3std3__44plusIiEEE10Policy1000EPiSC_iS9_iiNS7_10__identityEEEvT0_T1_T2_T3_T4_T6_,"aw",@nobits
	.sectionflags	@""
	.align	4
.nv.shared._ZN3cub18CUB_300001_SM_10006detail6reduce28DeviceReduceSingleTileKernelINS2_10policy_hubIiyN4cuda3std3__44plusIiEEE10Policy1000EPiSC_iS9_iiNS7_10__identityEEEvT0_T1_T2_T3_T4_T6_:
	.zero		1068


//--------------------- .nv.shared.reserved.0     --------------------------
	.section	.nv.shared.reserved.0,"aw",@nobits
	.weak		__nv_reservedSMEM_offset_0_alias
	.size		__nv_reservedSMEM_offset_0_alias, 0, 64
	.other		__nv_reservedSMEM_offset_0_alias,@"STO_CUDA_RESERVED_SHARED STV_DEFAULT"
__nv_reservedSMEM_offset_0_alias:
	.zero		0
	.zero		64


//--------------------- .nv.global                --------------------------
	.section	.nv.global,"aw",@nobits
.nv.global:
	.type		_ZN32_INTERNAL_739aadb7_4_k_cu__Z2fIv6thrust24THRUST_300001_SM_1000_NS3seqE,@object
	.size		_ZN32_INTERNAL_739aadb7_4_k_cu__Z2fIv6thrust24THRUST_300001_SM_1000_NS3seqE,(_ZN32_INTERNAL_739aadb7_4_k_cu__Z2fIv4cuda3std3__48in_placeE - _ZN32_INTERNAL_739aadb7_4_k_cu__Z2fIv6thrust24THRUST_300001_SM_1000_NS3seqE)
_ZN32_INTERNAL_739aadb7_4_k_cu__Z2fIv6thrust24THRUST_300001_SM_1000_NS3seqE:
	.zero		1
	.type		_ZN32_INTERNAL_739aadb7_4_k_cu__Z2fIv4cuda3std3__48in_placeE,@object
	.size		_ZN32_INTERNAL_739aadb7_4_k_cu__Z2fIv4cuda3std3__48in_placeE,(_ZN32_INTERNAL_739aadb7_4_k_cu__Z2fIv4cuda3std6ranges3__45__cpo4sizeE - _ZN32_INTERNAL_739aadb7_4_k_cu__Z2fIv4cuda3std3__48in_placeE)
_ZN32_INTERNAL_739aadb7_4_k_cu__Z2fIv4cuda3std3__48in_placeE:
	.zero		1
	.type		_ZN32_INTERNAL_739aadb7_4_k_cu__Z2fIv4cuda3std6ranges3__45__cpo4sizeE,@object
	.size		_ZN32_INTERNAL_739aadb7_4_k_cu__Z2fIv4cuda3std6ranges3__45__cpo4sizeE,(_ZN32_INTERNAL_739aadb7_4_k_cu__Z2fIv6thrust24THRUST_300001_SM_1000_NS12placeholders2_3E - _ZN32_INTERNAL_739aadb7_4_k_cu__Z2fIv4cuda3std6ranges3__45__cpo4sizeE)
_ZN32_INTERNAL_739aadb7_4_k_cu__Z2fIv4cuda3std6ranges3__45__cpo4sizeE:
	.zero		1
	.type		_ZN32_INTERNAL_739aadb7_4_k_cu__Z2fIv6thrust24THRUST_300001_SM_1000_NS12placeholders2_3E,@object
	.size		_ZN32_INTERNAL_739aadb7_4_k_cu__Z2fIv6thrust24THRUST_300001_SM_1000_NS12placeholders2_3E,(_ZN32_INTERNAL_739aadb7_4_k_cu__Z2fIv4cuda3std3__45__cpo6cbeginE - _ZN32_INTERNAL_739aadb7_4_k_cu__Z2fIv6thrust24THRUST_300001_SM_1000_NS12placeholders2_3E)
_ZN32_INTERNAL_739aadb7_4_k_cu__Z2fIv6thrust24THRUST_300001_SM_1000_NS12placeholders2_3E:
	.zero		1
	.type		_ZN32_INTERNAL_739aadb7_4_k_cu__Z2fIv4cuda3std3__45__cpo6cbeginE,@object
	.size		_ZN32_INTERNAL_739aadb7_4_k_cu__Z2fIv4cuda3std3__45__cpo6cbeginE,(_ZN32_INTERNAL_739aadb7_4_k_cu__Z2fIv4cuda3std6ranges3__45__cpo6cbeginE - _ZN32_INTERNAL_739aadb7_4_k_cu__Z2fIv4cuda3std3__45__cpo6cbeginE)
_ZN32_INTERNAL_739aadb7_4_k_cu__Z2fIv4cuda3std3__45__cpo6cbeginE:
	.zero		1
	.type		_ZN32_INTERNAL_739aadb7_4_k_cu__Z2fIv4cuda3std6ranges3__45__cpo6cbeginE,@object
	.size		_ZN32_INTERNAL_739aadb7_4_k_cu__Z2fIv4cuda3std6ranges3__45__cpo6cbeginE,(_ZN32_INTERNAL_739aadb7_4_k_cu__Z2fIv6thrust24THRUST_300001_SM_1000_NS12placeholders2_7E - _ZN32_INTERNAL_739aadb7_4_k_cu__Z2fIv4cuda3std6ranges3__45__cpo6cbeginE)
_ZN32_INTERNAL_739aadb7_4_k_cu__Z2fIv4cuda3std6ranges3__45__cpo6cbeginE:
	.zero		1
	.type		_ZN32_INTERNAL_739aadb7_4_k_cu__Z2fIv6thrust24THRUST_300001_SM_1000_NS12placeholders2_7E,@object
	.size		_ZN32_INTERNAL_739aadb7_4_k_cu__Z2fIv6thrust24THRUST_300001_SM_1000_NS12placeholders2_7E,(_ZN32_INTERNAL_739aadb7_4_k_cu__Z2fIv4cuda3std3__45__cpo7crbeginE - _ZN32_INTERNAL_739aadb7_4_k_cu__Z2fIv6thrust24THRUST_300001_SM_1000_NS12placeholders2_7E)
_ZN32_INTERNAL_739aadb7_4_k_cu__Z2fIv6thrust24THRUST_300001_SM_1000_NS12placeholders2_7E:
	.zero		1
	.type		_ZN32_INTERNAL_739aadb7_4_k_cu__Z2fIv4cuda3std3__45__cpo7crbeginE,@object
	.size		_ZN32_INTERNAL_739aadb7_4_k_cu__Z2fIv4cuda3std3__45__cpo7crbeginE,(_ZN32_INTERNAL_739aadb7_4_k_cu__Z2fIv4cuda3std6ranges3__45__cpo4nextE - _ZN32_INTERNAL_739aadb7_4_k_cu__Z2fIv4cuda3std3__45__cpo7crbeginE)
_ZN32_INTERNAL_739aadb7_4_k_cu__Z2fIv4cuda3std3__45__cpo7crbeginE:
	.zero		1
	.type		_ZN32_INTERNAL_739aadb7_4_k_cu__Z2fIv4cuda3std6ranges3__45__cpo4nextE,@object
	.size		_ZN32_INTERNAL_739aadb7_4_k_cu__Z2fIv4cuda3std6ranges3__45__cpo4nextE,(_ZN32_INTERNAL_739aadb7_4_k_cu__Z2fIv4cuda3std6ranges3__45__cpo4swapE - _ZN32_INTERNAL_739aadb7_4_k_cu__Z2fIv4cuda3std6ranges3__45__cpo4nextE)
_ZN32_INTERNAL_739aadb7_4_k_cu__Z2fIv4cuda3std6ranges3__45__cpo4nextE:
	.zero		1
	.type		_ZN32_INTERNAL_739aadb7_4_k_cu__Z2fIv4cuda3std6ranges3__45__cpo4swapE,@object
	.size		_ZN32_INTERNAL_739aadb7_4_k_cu__Z2fIv4cuda3std6ranges3__45__cpo4swapE,(_ZN32_INTERNAL_739aadb7_4_k_cu__Z2fIv6thrust24THRUST_300001_SM_1000_NS8cuda_cub10par_nosyncE - _ZN32_INTERNAL_739aadb7_4_k_cu__Z2fIv4cuda3std6ranges3__45__cpo4swapE)
_ZN32_INTERNAL_739aadb7_4_k_cu__Z2fIv4cuda3std6ranges3__45__cpo4swapE:
	.zero		1
	.type		_ZN32_INTERNAL_739aadb7_4_k_cu__Z2fIv6thrust24THRUST_300001_SM_1000_NS8cuda_cub10par_nosyncE,@object
	.size		_ZN32_INTERNAL_739aadb7_4_k_cu__Z2fIv6thrust24THRUST_300001_SM_1000_NS8cuda_cub10par_nosyncE,(_ZN32_INTERNAL_739aadb7_4_k_cu__Z2fIv6thrust24THRUST_300001_SM_1000_NS12placeholders2_9E - _ZN32_INTERNAL_739aadb7_4_k_cu__Z2fIv6thrust24THRUST_300001_SM_1000_NS8cuda_cub10par_nosyncE)
_ZN32_INTERNAL_739aadb7_4_k_cu__Z2fIv6thrust24THRUST_300001_SM_1000_NS8cuda_cub10par_nosyncE:
	.zero		1
	.type		_ZN32_INTERNAL_739aadb7_4_k_cu__Z2fIv6thrust24THRUST_300001_SM_1000_NS12placeholders2_9E,@object
	.size		_ZN32_INTERNAL_739aadb7_4_k_cu__Z2fIv6thrust24THRUST_300001_SM_1000_NS12placeholders2_9E,(_ZN32_INTERNAL_739aadb7_4_k_cu__Z2fIv4cuda3std3__434_GLOBAL__N__739aadb7_4_k_cu__Z2fIv6ignoreE - _ZN32_INTERNAL_739aadb7_4_k_cu__Z2fIv6thrust24THRUST_300001_SM_1000_NS12placeholders2_9E)
_ZN32_INTERNAL_739aadb7_4_k_cu__Z2fIv6thrust24THRUST_300001_SM_1000_NS12placeholders2_9E:
	.zero		1
	.type		_ZN32_INTERNAL_739aadb7_4_k_cu__Z2fIv4cuda3std3__434_GLOBAL__N__739aadb7_4_k_cu__Z2fIv6ignoreE,@object
	.size		_ZN32_INTERNAL_739aadb7_4_k_cu__Z2fIv4cuda3std3__434_GLOBAL__N__739aadb7_4_k_cu__Z2fIv6ignoreE,(_ZN32_INTERNAL_739aadb7_4_k_cu__Z2fIv4cuda3std6ranges3__45__cpo4dataE - _ZN32_INTERNAL_739aadb7_4_k_cu__Z2fIv4cuda3std3__434_GLOBAL__N__739aadb7_4_k_cu__Z2fIv6ignoreE)
_ZN32_INTERNAL_739aadb7_4_k_cu__Z2fIv4cuda3std3__434_GLOBAL__N__739aadb7_4_k_cu__Z2fIv6ignoreE:
	.zero		1
	.type		_ZN32_INTERNAL_739aadb7_4_k_cu__Z2fIv4cuda3std6ranges3__45__cpo4dataE,@object
	.size		_ZN32_INTERNAL_739aadb7_4_k_cu__Z2fIv4cuda3std6ranges3__45__cpo4dataE,(_ZN32_INTERNAL_739aadb7_4_k_cu__Z2fIv6thrust24THRUST_300001_SM_1000_NS12placeholders2_1E - _ZN32_INTERNAL_739aadb7_4_k_cu__Z2fIv4cuda3std6ranges3__45__cpo4dataE)
_ZN32_INTERNAL_739aadb7_4_k_cu__Z2fIv4cuda3std6ranges3__45__cpo4dataE:
	.zero		1
	.type		_ZN32_INTERNAL_739aadb7_4_k_cu__Z2fIv6thrust24THRUST_300001_SM_1000_NS12placeholders2_1E,@object
	.size		_ZN32_INTERNAL_739aadb7_4_k_cu__Z2fIv6thrust24THRUST_300001_SM_1000_NS12placeholders2_1E,(_ZN32_INTERNAL_739aadb7_4_k_cu__Z2fIv4cuda3std3__45__cpo5beginE - _ZN32_INTERNAL_739aadb7_4_k_cu__Z2fIv6thrust24THRUST_300001_SM_1000_NS12placeholders2_1E)
_ZN32_INTERNAL_739aadb7_4_k_cu__Z2fIv6thrust24THRUST_300001_SM_1000_NS12placeholders2_1E:
	.zero		1
	.type		_ZN32_INTERNAL_739aadb7_4_k_cu__Z2fIv4cuda3std3__45__cpo5beginE,@object
	.size		_ZN32_INTERNAL_739aadb7_4_k_cu__Z2fIv4cuda3std3__45__cpo5beginE,(_ZN32_INTERNAL_739aadb7_4_k_cu__Z2fIv4cuda3std6ranges3__45__cpo5beginE - _ZN32_INTERNAL_739aadb7_4_k_cu__Z2fIv4cuda3std3__45__cpo5beginE)
_ZN32_INTERNAL_739aadb7_4_k_cu__Z2fIv4cuda3std3__45__cpo5beginE:
	.zero		1
	.type		_ZN32_INTERNAL_739aadb7_4_k_cu__Z2fIv4cuda3std6ranges3__45__cpo5beginE,@object
	.size		_ZN32_INTERNAL_739aadb7_4_k_cu__Z2fIv4cuda3std6ranges3__45__cpo5beginE,(_ZN32_INTERNAL_739aadb7_4_k_cu__Z2fIv6thrust24THRUST_300001_SM_1000_NS12placeholders2_5E - _ZN32_INTERNAL_739aadb7_4_k_cu__Z2fIv4cuda3std6ranges3__45__cpo5beginE)
_ZN32_INTERNAL_739aadb7_4_k_cu__Z2fIv4cuda3std6ranges3__45__cpo5beginE:
	.zero		1
	.type		_ZN32_INTERNAL_739aadb7_4_k_cu__Z2fIv6thrust24THRUST_300001_SM_1000_NS12placeholders2_5E,@object
	.size		_ZN32_INTERNAL_739aadb7_4_k_cu__Z2fIv6thrust24THRUST_300001_SM_1000_NS12placeholders2_5E,(_ZN32_INTERNAL_739aadb7_4_k_cu__Z2fIv4cuda3std3__45__cpo6rbeginE - _ZN32_INTERNAL_739aadb7_4_k_cu__Z2fIv6thrust24THRUST_300001_SM_1000_NS12placeholders2_5E)
_ZN32_INTERNAL_739aadb7_4_k_cu__Z2fIv6thrust24THRUST_300001_SM_1000_NS12placeholders2_5E:
	.zero		1
	.type		_ZN32_INTERNAL_739aadb7_4_k_cu__Z2fIv4cuda3std3__45__cpo6rbeginE,@object
	.size		_ZN32_INTERNAL_739aadb7_4_k_cu__Z2fIv4cuda3std3__45__cpo6rbeginE,(_ZN32_INTERNAL_739aadb7_4_k_cu__Z2fIv4cuda3std6ranges3__45__cpo7advanceE - _ZN32_INTERNAL_739aadb7_4_k_cu__Z2fIv4cuda3std3__45__cpo6rbeginE)
_ZN32_INTERNAL_739aadb7_4_k_cu__Z2fIv4cuda3std3__45__cpo6rbeginE:
	.zero		1
	.type		_ZN32_INTERNAL_739aadb7_4_k_cu__Z2fIv4cuda3std6ranges3__45__cpo7advanceE,@object
	.size		_ZN32_INTERNAL_739aadb7_4_k_cu__Z2fIv4cuda3std6ranges3__45__cpo7advanceE,(_ZN32_INTERNAL_739aadb7_4_k_cu__Z2fIv4cuda3std3__47nulloptE - _ZN32_INTERNAL_739aadb7_4_k_cu__Z2fIv4cuda3std6ranges3__45__cpo7advanceE)
_ZN32_INTERNAL_739aadb7_4_k_cu__Z2fIv4cuda3std6ranges3__45__cpo7advanceE:
	.zero		1
	.type		_ZN32_INTERNAL_739aadb7_4_k_cu__Z2fIv4cuda3std3__47nulloptE,@object
	.size		_ZN32_INTERNAL_739aadb7_4_k_cu__Z2fIv4cuda3std3__47nulloptE,(_ZN32_INTERNAL_739aadb7_4_k_cu__Z2fIv4cuda3std6ranges3__45__cpo8distanceE - _ZN32_INTERNAL_739aadb7_4_k_cu__Z2fIv4cuda3std3__47nulloptE)
_ZN32_INTERNAL_739aadb7_4_k_cu__Z2fIv4cuda3std3__47nulloptE:
	.zero		1
	.type		_ZN32_INTERNAL_739aadb7_4_k_cu__Z2fIv4cuda3std6ranges3__45__cpo8distanceE,@object
	.size		_ZN32_INTERNAL_739aadb7_4_k_cu__Z2fIv4cuda3std6ranges3__45__cpo8distanceE,(_ZN32_INTERNAL_739aadb7_4_k_cu__Z2fIv6thrust24THRUST_300001_SM_1000_NS12placeholders3_10E - _ZN32_INTERNAL_739aadb7_4_k_cu__Z2fIv4cuda3std6ranges3__45__cpo8distanceE)
_ZN32_INTERNAL_739aadb7_4_k_cu__Z2fIv4cuda3std6ranges3__45__cpo8distanceE:
	.zero		1
	.type		_ZN32_INTERNAL_739aadb7_4_k_cu__Z2fIv6thrust24THRUST_300001_SM_1000_NS12placeholders3_10E,@object
	.size		_ZN32_INTERNAL_739aadb7_4_k_cu__Z2fIv6thrust24THRUST_300001_SM_1000_NS12placeholders3_10E,(_ZN32_INTERNAL_739aadb7_4_k_cu__Z2fIv4cuda3std3__419piecewise_constructE - _ZN32_INTERNAL_739aadb7_4_k_cu__Z2fIv6thrust24THRUST_300001_SM_1000_NS12placeholders3_10E)
_ZN32_INTERNAL_739aadb7_4_k_cu__Z2fIv6thrust24THRUST_300001_SM_1000_NS12placeholders3_10E:
	.zero		1
	.type		_ZN32_INTERNAL_739aadb7_4_k_cu__Z2fIv4cuda3std3__419piecewise_constructE,@object
	.size		_ZN32_INTERNAL_739aadb7_4_k_cu__Z2fIv4cuda3std3__419piecewise_constructE,(_ZN32_INTERNAL_739aadb7_4_k_cu__Z2fIv4cuda3std6ranges3__45__cpo5cdataE - _ZN32_INTERNAL_739aadb7_4_k_cu__Z2fIv4cuda3std3__419piecewise_constructE)
_ZN32_INTERNAL_739aadb7_4_k_cu__Z2fIv4cuda3std3__419piecewise_constructE:
	.zero		1
	.type		_ZN32_INTERNAL_739aadb7_4_k_cu__Z2fIv4cuda3std6ranges3__45__cpo5cdataE,@object
	.size		_ZN32_INTERNAL_739aadb7_4_k_cu__Z2fIv4cuda3std6ranges3__45__cpo5cdataE,(_ZN32_INTERNAL_739aadb7_4_k_cu__Z2fIv6thrust24THRUST_300001_SM_1000_NS12placeholders2_2E - _ZN32_INTERNAL_739aadb7_4_k_cu__Z2fIv4cuda3std6ranges3__45__cpo5cdataE)
_ZN32_INTERNAL_739aadb7_4_k_cu__Z2fIv4cuda3std6ranges3__45__cpo5cdataE:
	.zero		1
	.type		_ZN32_INTERNAL_739aadb7_4_k_cu__Z2fIv6thrust24THRUST_300001_SM_1000_NS12placeholders2_2E,@object
	.size		_ZN32_INTERNAL_739aadb7_4_k_cu__Z2fIv6thrust24THRUST_300001_SM_1000_NS12placeholders2_2E,(_ZN32_INTERNAL_739aadb7_4_k_cu__Z2fIv4cuda3std3__45__cpo3endE - _ZN32_INTERNAL_739aadb7_4_k_cu__Z2fIv6thrust24THRUST_300001_SM_1000_NS12placeholders2_2E)
_ZN32_INTERNAL_739aadb7_4_k_cu__Z2fIv6thrust24THRUST_300001_SM_1000_NS12placeholders2_2E:
	.zero		1
	.type		_ZN32_INTERNAL_739aadb7_4_k_cu__Z2fIv4cuda3std3__45__cpo3endE,@object
	.size		_ZN32_INTERNAL_739aadb7_4_k_cu__Z2fIv4cuda3std3__45__cpo3endE,(_ZN32_INTERNAL_739aadb7_4_k_cu__Z2fIv4cuda3std6ranges3__45__cpo3endE - _ZN32_INTERNAL_739aadb7_4_k_cu__Z2fIv4cuda3std3__45__cpo3endE)
_ZN32_INTERNAL_739aadb7_4_k_cu__Z2fIv4cuda3std3__45__cpo3endE:
	.zero		1
	.type		_ZN32_INTERNAL_739aadb7_4_k_cu__Z2fIv4cuda3std6ranges3__45__cpo3endE,@object
	.size		_ZN32_INTERNAL_739aadb7_4_k_cu__Z2fIv4cuda3std6ranges3__45__cpo3endE,(_ZN32_INTERNAL_739aadb7_4_k_cu__Z2fIv6thrust24THRUST_300001_SM_1000_NS12placeholders2_6E - _ZN32_INTERNAL_739aadb7_4_k_cu__Z2fIv4cuda3std6ranges3__45__cpo3endE)
_ZN32_INTERNAL_739aadb7_4_k_cu__Z2fIv4cuda3std6ranges3__45__cpo3endE:
	.zero		1
	.type		_ZN32_INTERNAL_739aadb7_4_k_cu__Z2fIv6thrust24THRUST_300001_SM_1000_NS12placeholders2_6E,@object
	.size		_ZN32_INTERNAL_739aadb7_4_k_cu__Z2fIv6thrust24THRUST_300001_SM_1000_NS12placeholders2_6E,(_ZN32_INTERNAL_739aadb7_4_k_cu__Z2fIv4cuda3std3__45__cpo4rendE - _ZN32_INTERNAL_739aadb7_4_k_cu__Z2fIv6thrust24THRUST_300001_SM_1000_NS12placeholders2_6E)
_ZN32_INTERNAL_739aadb7_4_k_cu__Z2fIv6thrust24THRUST_300001_SM_1000_NS12placeholders2_6E:
	.zero		1
	.type		_ZN32_INTERNAL_739aadb7_4_k_cu__Z2fIv4cuda3std3__45__cpo4rendE,@object
	.size		_ZN32_INTERNAL_739aadb7_4_k_cu__Z2fIv4cuda3std3__45__cpo4rendE,(_ZN32_INTERNAL_739aadb7_4_k_cu__Z2fIv4cuda3std6ranges3__45__cpo9iter_swapE - _ZN32_INTERNAL_739aadb7_4_k_cu__Z2fIv4cuda3std3__45__cpo4rendE)
_ZN32_INTERNAL_739aadb7_4_k_cu__Z2fIv4cuda3std3__45__cpo4rendE:
	.zero		1
	.type		_ZN32_INTERNAL_739aadb7_4_k_cu__Z2fIv4cuda3std6ranges3__45__cpo9iter_swapE,@object
	.size		_ZN32_INTERNAL_739aadb7_4_k_cu__Z2fIv4cuda3std6ranges3__45__cpo9iter_swapE,(_ZN32_INTERNAL_739aadb7_4_k_cu__Z2fIv4cuda3std3__48unexpectE - _ZN32_INTERNAL_739aadb7_4_k_cu__Z2fIv4cuda3std6ranges3__45__cpo9iter_swapE)
_ZN32_INTERNAL_739aadb7_4_k_cu__Z2fIv4cuda3std6ranges3__45__cpo9iter_swapE:
	.zero		1
	.type		_ZN32_INTERNAL_739aadb7_4_k_cu__Z2fIv4cuda3std3__48unexpectE,@object
	.size		_ZN32_INTERNAL_739aadb7_4_k_cu__Z2fIv4cuda3std3__48unexpectE,(_ZN32_INTERNAL_739aadb7_4_k_cu__Z2fIv6thrust24THRUST_300001_SM_1000_NS8cuda_cub3parE - _ZN32_INTERNAL_739aadb7_4_k_cu__Z2fIv4cuda3std3__48unexpectE)
_ZN32_INTERNAL_739aadb7_4_k_cu__Z2fIv4cuda3std3__48unexpectE:
	.zero		1
	.type		_ZN32_INTERNAL_739aadb7_4_k_cu__Z2fIv6thrust24THRUST_300001_SM_1000_NS8cuda_cub3parE,@object
	.size		_ZN32_INTERNAL_739aadb7_4_k_cu__Z2fIv6thrust24THRUST_300001_SM_1000_NS8cuda_cub3parE,(_ZN32_INTERNAL_739aadb7_4_k_cu__Z2fIv6thrust24THRUST_300001_SM_1000_NS12placeholders2_4E - _ZN32_INTERNAL_739aadb7_4_k_cu__Z2fIv6thrust24THRUST_300001_SM_1000_NS8cuda_cub3parE)
_ZN32_INTERNAL_739aadb7_4_k_cu__Z2fIv6thrust24THRUST_300001_SM_1000_NS8cuda_cub3parE:
	.zero		1
	.type		_ZN32_INTERNAL_739aadb7_4_k_cu__Z2fIv6thrust24THRUST_300001_SM_1000_NS12placeholders2_4E,@object
	.size		_ZN32_INTERNAL_739aadb7_4_k_cu__Z2fIv6thrust24THRUST_300001_SM_1000_NS12placeholders2_4E,(_ZN32_INTERNAL_739aadb7_4_k_cu__Z2fIv4cuda3std3__45__cpo4cendE - _ZN32_INTERNAL_739aadb7_4_k_cu__Z2fIv6thrust24THRUST_300001_SM_1000_NS12placeholders2_4E)
_ZN32_INTERNAL_739aadb7_4_k_cu__Z2fIv6thrust24THRUST_300001_SM_1000_NS12placeholders2_4E:
	.zero		1
	.type		_ZN32_INTERNAL_739aadb7_4_k_cu__Z2fIv4cuda3std3__45__cpo4cendE,@object
	.size		_ZN32_INTERNAL_739aadb7_4_k_cu__Z2fIv4cuda3std3__45__cpo4cendE,(_ZN32_INTERNAL_739aadb7_4_k_cu__Z2fIv4cuda3std6ranges3__45__cpo4cendE - _ZN32_INTERNAL_739aadb7_4_k_cu__Z2fIv4cuda3std3__45__cpo4cendE)
_ZN32_INTERNAL_739aadb7_4_k_cu__Z2fIv4cuda3std3__45__cpo4cendE:
	.zero		1
	.type		_ZN32_INTERNAL_739aadb7_4_k_cu__Z2fIv4cuda3std6ranges3__45__cpo4cendE,@object
	.size		_ZN32_INTERNAL_739aadb7_4_k_cu__Z2fIv4cuda3std6ranges3__45__cpo4cendE,(_ZN32_INTERNAL_739aadb7_4_k_cu__Z2fIv4cuda3std3__420unreachable_sentinelE - _ZN32_INTERNAL_739aadb7_4_k_cu__Z2fIv4cuda3std6ranges3__45__cpo4cendE)
_ZN32_INTERNAL_739aadb7_4_k_cu__Z2fIv4cuda3std6ranges3__45__cpo4cendE:
	.zero		1
	.type		_ZN32_INTERNAL_739aadb7_4_k_cu__Z2fIv4cuda3std3__420unreachable_sentinelE,@object
	.size		_ZN32_INTERNAL_739aadb7_4_k_cu__Z2fIv4cuda3std3__420unreachable_sentinelE,(_ZN32_INTERNAL_739aadb7_4_k_cu__Z2fIv4cuda3std6ranges3__45__cpo5ssizeE - _ZN32_INTERNAL_739aadb7_4_k_cu__Z2fIv4cuda3std3__420unreachable_sentinelE)
_ZN32_INTERNAL_739aadb7_4_k_cu__Z2fIv4cuda3std3__420unreachable_sentinelE:
	.zero		1
	.type		_ZN32_INTERNAL_739aadb7_4_k_cu__Z2fIv4cuda3std6ranges3__45__cpo5ssizeE,@object
	.size		_ZN32_INTERNAL_739aadb7_4_k_cu__Z2fIv4cuda3std6ranges3__45__cpo5ssizeE,(_ZN32_INTERNAL_739aadb7_4_k_cu__Z2fIv6thrust24THRUST_300001_SM_1000_NS12placeholders2_8E - _ZN32_INTERNAL_739aadb7_4_k_cu__Z2fIv4cuda3std6ranges3__45__cpo5ssizeE)
_ZN32_INTERNAL_739aadb7_4_k_cu__Z2fIv4cuda3std6ranges3__45__cpo5ssizeE:
	.zero		1
	.type		_ZN32_INTERNAL_739aadb7_4_k_cu__Z2fIv6thrust24THRUST_300001_SM_1000_NS12placeholders2_8E,@object
	.size		_ZN32_INTERNAL_739aadb7_4_k_cu__Z2fIv6thrust24THRUST_300001_SM_1000_NS12placeholders2_8E,(_ZN32_INTERNAL_739aadb7_4_k_cu__Z2fIv4cuda3std3__45__cpo5crendE - _ZN32_INTERNAL_739aadb7_4_k_cu__Z2fIv6thrust24THRUST_300001_SM_1000_NS12placeholders2_8E)
_ZN32_INTERNAL_739aadb7_4_k_cu__Z2fIv6thrust24THRUST_300001_SM_1000_NS12placeholders2_8E:
	.zero		1
	.type		_ZN32_INTERNAL_739aadb7_4_k_cu__Z2fIv4cuda3std3__45__cpo5crendE,@object
	.size		_ZN32_INTERNAL_739aadb7_4_k_cu__Z2fIv4cuda3std3__45__cpo5crendE,(_ZN32_INTERNAL_739aadb7_4_k_cu__Z2fIv4cuda3std6ranges3__45__cpo4prevE - _ZN32_INTERNAL_739aadb7_4_k_cu__Z2fIv4cuda3std3__45__cpo5crendE)
_ZN32_INTERNAL_739aadb7_4_k_cu__Z2fIv4cuda3std3__45__cpo5crendE:
	.zero		1
	.type		_ZN32_INTERNAL_739aadb7_4_k_cu__Z2fIv4cuda3std6ranges3__45__cpo4prevE,@object
	.size		_ZN32_INTERNAL_739aadb7_4_k_cu__Z2fIv4cuda3std6ranges3__45__cpo4prevE,(_ZN32_INTERNAL_739aadb7_4_k_cu__Z2fIv4cuda3std6ranges3__45__cpo9iter_moveE - _ZN32_INTERNAL_739aadb7_4_k_cu__Z2fIv4cuda3std6ranges3__45__cpo4prevE)
_ZN32_INTERNAL_739aadb7_4_k_cu__Z2fIv4cuda3std6ranges3__45__cpo4prevE:
	.zero		1
	.type		_ZN32_INTERNAL_739aadb7_4_k_cu__Z2fIv4cuda3std6ranges3__45__cpo9iter_moveE,@object
	.size		_ZN32_INTERNAL_739aadb7_4_k_cu__Z2fIv4cuda3std6ranges3__45__cpo9iter_moveE,(_ZN32_INTERNAL_739aadb7_4_k_cu__Z2fIv6thrust24THRUST_300001_SM_1000_NS6system6detail10sequential3seqE - _ZN32_INTERNAL_739aadb7_4_k_cu__Z2fIv4cuda3std6ranges3__45__cpo9iter_moveE)
_ZN32_INTERNAL_739aadb7_4_k_cu__Z2fIv4cuda3std6ranges3__45__cpo9iter_moveE:
	.zero		1
	.type		_ZN32_INTERNAL_739aadb7_4_k_cu__Z2fIv6thrust24THRUST_300001_SM_1000_NS6system6detail10sequential3seqE,@object
	.size		_ZN32_INTERNAL_739aadb7_4_k_cu__Z2fIv6thrust24THRUST_300001_SM_1000_NS6system6detail10sequential3seqE,(.L_40 - _ZN32_INTERNAL_739aadb7_4_k_cu__Z2fIv6thrust24THRUST_300001_SM_1000_NS6system6detail10sequential3seqE)
_ZN32_INTERNAL_739aadb7_4_k_cu__Z2fIv6thrust24THRUST_300001_SM_1000_NS6system6detail10sequential3seqE:
	.zero		1
.L_40:


//--------------------- .nv.shared._ZN3cub18CUB_300001_SM_10006detail6reduce18DeviceReduceKernelINS2_10policy_hubIiyN4cuda3std3__44plusIiEEE10Policy1000EN6thrust24THRUST_300001_SM_1000_NS6detail15normal_iteratorINSD_10device_ptrIiEEEEyS9_iNS7_10__identityEEEvT0_PT3_T1_NS0_13GridEvenShareISN_EET2_T4_ --------------------------
	.section	.nv.shared._ZN3cub18CUB_300001_SM_10006detail6reduce18DeviceReduceKernelINS2_10policy_hubIiyN4cuda3std3__44plusIiEEE10Policy1000EN6thrust24THRUST_300001_SM_1000_NS6detail15normal_iteratorINSD_10device_ptrIiEEEEyS9_iNS7_10__identityEEEvT0_PT3_T1_NS0_13GridEvenShareISN_EET2_T4_,"aw",@nobits
	.sectionflags	@""
	.align	4
.nv.shared._ZN3cub18CUB_300001_SM_10006detail6reduce18DeviceReduceKernelINS2_10policy_hubIiyN4cuda3std3__44plusIiEEE10Policy1000EN6thrust24THRUST_300001_SM_1000_NS6detail15normal_iteratorINSD_10device_ptrIiEEEEyS9_iNS7_10__identityEEEvT0_PT3_T1_NS0_13GridEvenShareISN_EET2_T4_:
	.zero		1068


//--------------------- .nv.shared._ZN3cub18CUB_300001_SM_10006detail6reduce28DeviceReduceSingleTileKernelINS2_10policy_hubIiyN4cuda3std3__44plusIiEEE10Policy1000EN6thrust24THRUST_300001_SM_1000_NS6detail15normal_iteratorINSD_10device_ptrIiEEEEPiyS9_iiNS7_10__identityEEEvT0_T1_T2_T3_T4_T6_ --------------------------
	.section	.nv.shared._ZN3cub18CUB_300001_SM_10006detail6reduce28DeviceReduceSingleTileKernelINS2_10policy_hubIiyN4cuda3std3__44plusIiEEE10Policy1000EN6thrust24THRUST_300001_SM_1000_NS6detail15normal_iteratorINSD_10device_ptrIiEEEEPiyS9_iiNS7_10__identityEEEvT0_T1_T2_T3_T4_T6_,"aw",@nobits
	.sectionflags	@""
	.align	4
.nv.shared._ZN3cub18CUB_300001_SM_10006detail6reduce28DeviceReduceSingleTileKernelINS2_10policy_hubIiyN4cuda3std3__44plusIiEEE10Policy1000EN6thrust24THRUST_300001_SM_1000_NS6detail15normal_iteratorINSD_10device_ptrIiEEEEPiyS9_iiNS7_10__identityEEEvT0_T1_T2_T3_T4_T6_:
	.zero		1068


//--------------------- .nv.shared._ZN3cub18CUB_300001_SM_10006detail6reduce28DeviceReduceSingleTileKernelINS2_10policy_hubIijN4cuda3std3__44plusIiEEE10Policy1000EPiSC_iS9_iiNS7_10__identityEEEvT0_T1_T2_T3_T4_T6_ --------------------------
	.section	.nv.shared._ZN3cub18CUB_300001_SM_10006detail6reduce28DeviceReduceSingleTileKernelINS2_10policy_hubIijN4cuda3std3__44plusIiEEE10Policy1000EPiSC_iS9_iiNS7_10__identityEEEvT0_T1_T2_T3_T4_T6_,"aw",@nobits
	.sectionflags	@""
	.align	4
.nv.shared._ZN3cub18CUB_300001_SM_10006detail6reduce28DeviceReduceSingleTileKernelINS2_10policy_hubIijN4cuda3std3__44plusIiEEE10Policy1000EPiSC_iS9_iiNS7_10__identityEEEvT0_T1_T2_T3_T4_T6_:
	.zero		1068


//--------------------- .nv.shared._ZN3cub18CUB_300001_SM_10006detail6reduce18DeviceReduceKernelINS2_10policy_hubIijN4cuda3std3__44plusIiEEE10Policy1000EN6thrust24THRUST_300001_SM_1000_NS6detail15normal_iteratorINSD_10device_ptrIiEEEEjS9_iNS7_10__identityEEEvT0_PT3_T1_NS0_13GridEvenShareISN_EET2_T4_ --------------------------
	.section	.nv.shared._ZN3cub18CUB_300001_SM_10006detail6reduce18DeviceReduceKernelINS2_10policy_hubIijN4cuda3std3__44plusIiEEE10Policy1000EN6thrust24THRUST_300001_SM_1000_NS6detail15normal_iteratorINSD_10device_ptrIiEEEEjS9_iNS7_10__identityEEEvT0_PT3_T1_NS0_13GridEvenShareISN_EET2_T4_,"aw",@nobits
	.sectionflags	@""
	.align	4
.nv.shared._ZN3cub18CUB_300001_SM_10006detail6reduce18DeviceReduceKernelINS2_10policy_hubIijN4cuda3std3__44plusIiEEE10Policy1000EN6thrust24THRUST_300001_SM_1000_NS6detail15normal_iteratorINSD_10device_ptrIiEEEEjS9_iNS7_10__identityEEEvT0_PT3_T1_NS0_13GridEvenShareISN_EET2_T4_:
	.zero		1068


//--------------------- .nv.shared._ZN3cub18CUB_300001_SM_10006detail6reduce28DeviceReduceSingleTileKernelINS2_10policy_hubIijN4cuda3std3__44plusIiEEE10Policy1000EN6thrust24THRUST_300001_SM_1000_NS6detail15normal_iteratorINSD_10device_ptrIiEEEEPijS9_iiNS7_10__identityEEEvT0_T1_T2_T3_T4_T6_ --------------------------
	.section	.nv.shared._ZN3cub18CUB_300001_SM_10006detail6reduce28DeviceReduceSingleTileKernelINS2_10policy_hubIijN4cuda3std3__44plusIiEEE10Policy1000EN6thrust24THRUST_300001_SM_1000_NS6detail15normal_iteratorINSD_10device_ptrIiEEEEPijS9_iiNS7_10__identityEEEvT0_T1_T2_T3_T4_T6_,"aw",@nobits
	.sectionflags	@""
	.align	4
.nv.shared._ZN3cub18CUB_300001_SM_10006detail6reduce28DeviceReduceSingleTileKernelINS2_10policy_hubIijN4cuda3std3__44plusIiEEE10Policy1000EN6thrust24THRUST_300001_SM_1000_NS6detail15normal_iteratorINSD_10device_ptrIiEEEEPijS9_iiNS7_10__identityEEEvT0_T1_T2_T3_T4_T6_:
	.zero		1068


//--------------------- .nv.constant0._ZN3cub18CUB_300001_SM_10006detail6reduce28DeviceReduceSingleTileKernelINS2_10policy_hubIiyN4cuda3std3__44plusIiEEE10Policy1000EPiSC_iS9_iiNS7_10__identityEEEvT0_T1_T2_T3_T4_T6_ --------------------------
	.section	.nv.constant0._ZN3cub18CUB_300001_SM_10006detail6reduce28DeviceReduceSingleTileKernelINS2_10policy_hubIiyN4cuda3std3__44plusIiEEE10Policy1000EPiSC_iS9_iiNS7_10__identityEEEvT0_T1_T2_T3_T4_T6_,"a",@progbits
	.sectionflags	@""
	.align	4
.nv.constant0._ZN3cub18CUB_300001_SM_10006detail6reduce28DeviceReduceSingleTileKernelINS2_10policy_hubIiyN4cuda3std3__44plusIiEEE10Policy1000EPiSC_iS9_iiNS7_10__identityEEEvT0_T1_T2_T3_T4_T6_:
	.zero		925


//--------------------- .nv.constant0._ZN3cub18CUB_300001_SM_10006detail6reduce18DeviceReduceKernelINS2_10policy_hubIiyN4cuda3std3__44plusIiEEE10Policy1000EN6thrust24THRUST_300001_SM_1000_NS6detail15normal_iteratorINSD_10device_ptrIiEEEEyS9_iNS7_10__identityEEEvT0_PT3_T1_NS0_13GridEvenShareISN_EET2_T4_ --------------------------
	.section	.nv.constant0._ZN3cub18CUB_300001_SM_10006detail6reduce18DeviceReduceKernelINS2_10policy_hubIiyN4cuda3std3__44plusIiEEE10Policy1000EN6thrust24THRUST_300001_SM_1000_NS6detail15normal_iteratorINSD_10device_ptrIiEEEEyS9_iNS7_10__identityEEEvT0_PT3_T1_NS0_13GridEvenShareISN_EET2_T4_,"a",@progbits
	.sectionflags	@""
	.align	4
.nv.constant0._ZN3cub18CUB_300001_SM_10006detail6reduce18DeviceReduceKernelINS2_10policy_hubIiyN4cuda3std3__44plusIiEEE10Policy1000EN6thrust24THRUST_300001_SM_1000_NS6detail15normal_iteratorINSD_10device_ptrIiEEEEyS9_iNS7_10__identityEEEvT0_PT3_T1_NS0_13GridEvenShareISN_EET2_T4_:
	.zero		994


//--------------------- .nv.constant0._ZN3cub18CUB_300001_SM_10006detail6reduce28DeviceReduceSingleTileKernelINS2_10policy_hubIiyN4cuda3std3__44plusIiEEE10Policy1000EN6thrust24THRUST_300001_SM_1000_NS6detail15normal_iteratorINSD_10device_ptrIiEEEEPiyS9_iiNS7_10__identityEEEvT0_T1_T2_T3_T4_T6_ --------------------------
	.section	.nv.constant0._ZN3cub18CUB_300001_SM_10006detail6reduce28DeviceReduceSingleTileKernelINS2_10policy_hubIiyN4cuda3std3__44plusIiEEE10Policy1000EN6thrust24THRUST_300001_SM_1000_NS6detail15normal_iteratorINSD_10device_ptrIiEEEEPiyS9_iiNS7_10__identityEEEvT0_T1_T2_T3_T4_T6_,"a",@progbits
	.sectionflags	@""
	.align	4
.nv.constant0._ZN3cub18CUB_300001_SM_10006detail6reduce28DeviceReduceSingleTileKernelINS2_10policy_hubIiyN4cuda3std3__44plusIiEEE10Policy1000EN6thrust24THRUST_300001_SM_1000_NS6detail15normal_iteratorINSD_10device_ptrIiEEEEPiyS9_iiNS7_10__identityEEEvT0_T1_T2_T3_T4_T6_:
	.zero		929


//--------------------- .nv.constant0._ZN3cub18CUB_300001_SM_10006detail6reduce28DeviceReduceSingleTileKernelINS2_10policy_hubIijN4cuda3std3__44plusIiEEE10Policy1000EPiSC_iS9_iiNS7_10__identityEEEvT0_T1_T2_T3_T4_T6_ --------------------------
	.section	.nv.constant0._ZN3cub18CUB_300001_SM_10006detail6reduce28DeviceReduceSingleTileKernelINS2_10policy_hubIijN4cuda3std3__44plusIiEEE10Policy1000EPiSC_iS9_iiNS7_10__identityEEEvT0_T1_T2_T3_T4_T6_,"a",@progbits
	.sectionflags	@""
	.align	4
.nv.constant0._ZN3cub18CUB_300001_SM_10006detail6reduce28DeviceReduceSingleTileKernelINS2_10policy_hubIijN4cuda3std3__44plusIiEEE10Policy1000EPiSC_iS9_iiNS7_10__identityEEEvT0_T1_T2_T3_T4_T6_:
	.zero		925


//--------------------- .nv.constant0._ZN3cub18CUB_300001_SM_10006detail6reduce18DeviceReduceKernelINS2_10policy_hubIijN4cuda3std3__44plusIiEEE10Policy1000EN6thrust24THRUST_300001_SM_1000_NS6detail15normal_iteratorINSD_10device_ptrIiEEEEjS9_iNS7_10__identityEEEvT0_PT3_T1_NS0_13GridEvenShareISN_EET2_T4_ --------------------------
	.section	.nv.constant0._ZN3cub18CUB_300001_SM_10006detail6reduce18DeviceReduceKernelINS2_10policy_hubIijN4cuda3std3__44plusIiEEE10Policy1000EN6thrust24THRUST_300001_SM_1000_NS6detail15normal_iteratorINSD_10device_ptrIiEEEEjS9_iNS7_10__identityEEEvT0_PT3_T1_NS0_13GridEvenShareISN_EET2_T4_,"a",@progbits
	.sectionflags	@""
	.align	4
.nv.constant0._ZN3cub18CUB_300001_SM_10006detail6reduce18DeviceReduceKernelINS2_10policy_hubIijN4cuda3std3__44plusIiEEE10Policy1000EN6thrust24THRUST_300001_SM_1000_NS6detail15normal_iteratorINSD_10device_ptrIiEEEEjS9_iNS7_10__identityEEEvT0_PT3_T1_NS0_13GridEvenShareISN_EET2_T4_:
	.zero		958


//--------------------- .nv.constant0._ZN3cub18CUB_300001_SM_10006detail6reduce28DeviceReduceSingleTileKernelINS2_10policy_hubIijN4cuda3std3__44plusIiEEE10Policy1000EN6thrust24THRUST_300001_SM_1000_NS6detail15normal_iteratorINSD_10device_ptrIiEEEEPijS9_iiNS7_10__identityEEEvT0_T1_T2_T3_T4_T6_ --------------------------
	.section	.nv.constant0._ZN3cub18CUB_300001_SM_10006detail6reduce28DeviceReduceSingleTileKernelINS2_10policy_hubIijN4cuda3std3__44plusIiEEE10Policy1000EN6thrust24THRUST_300001_SM_1000_NS6detail15normal_iteratorINSD_10device_ptrIiEEEEPijS9_iiNS7_10__identityEEEvT0_T1_T2_T3_T4_T6_,"a",@progbits
	.sectionflags	@""
	.align	4
.nv.constant0._ZN3cub18CUB_300001_SM_10006detail6reduce28DeviceReduceSingleTileKernelINS2_10policy_hubIijN4cuda3std3__44plusIiEEE10Policy1000EN6thrust24THRUST_300001_SM_1000_NS6detail15normal_iteratorINSD_10device_ptrIiEEEEPijS9_iiNS7_10__identityEEEvT0_T1_T2_T3_T4_T6_:
	.zero		925


//--------------------- .nv.constant0._ZN3cub18CUB_300001_SM_10006detail8for_each13static_kernelINS2_12policy_hub_t12policy_500_tEmN6thrust24THRUST_300001_SM_1000_NS8cuda_cub20__uninitialized_fill7functorINS7_10device_ptrIiEEiEEEEvT0_T1_ --------------------------
	.section	.nv.constant0._ZN3cub18CUB_300001_SM_10006detail8for_each13static_kernelINS2_12policy_hub_t12policy_500_tEmN6thrust24THRUST_300001_SM_1000_NS8cuda_cub20__uninitialized_fill7functorINS7_10device_ptrIiEEiEEEEvT0_T1_,"a",@progbits
	.sectionflags	@""
	.align	4
.nv.constant0._ZN3cub18CUB_300001_SM_10006detail8for_each13static_kernelINS2_12policy_hub_t12policy_500_tEmN6thrust24THRUST_300001_SM_1000_NS8cuda_cub20__uninitialized_fill7functorINS7_10device_ptrIiEEiEEEEvT0_T1_:
	.zero		920


//--------------------- .nv.constant0._ZN3cub18CUB_300001_SM_10006detail11EmptyKernelIvEEvv --------------------------
	.section	.nv.constant0._ZN3cub18CUB_300001_SM_10006detail11EmptyKernelIvEEvv,"a",@progbits
	.sectionflags	@""
	.align	4
.nv.constant0._ZN3cub18CUB_300001_SM_10006detail11EmptyKernelIvEEvv:
	.zero		896


//--------------------- .nv.constant0._Z8mcKerneliPidddd --------------------------
	.section	.nv.constant0._Z8mcKerneliPidddd,"a",@progbits
	.sectionflags	@""
	.align	4
.nv.constant0._Z8mcKerneliPidddd:
	.zero		944


//--------------------- SYMBOLS --------------------------

	.type		.nv.reservedSmem.offset0,@object
	.size		.nv.reservedSmem.offset0,0x4
	.type		.nv.reservedSmem.cap,@object
	.size		.nv.reservedSmem.cap,0x4
